//
// Generated by NVIDIA NVVM Compiler
//
// Compiler Build ID: CL-36424714
// Cuda compilation tools, release 13.0, V13.0.88
// Based on NVVM 20.0.0
//

.version 9.0
.target sm_100
.address_size 64

	// .globl	_ZN3cub18CUB_300001_SM_10006detail11EmptyKernelIvEEvv
.global .align 4 .b8 precalc_xorwow_matrix[102400];
.global .align 4 .b8 precalc_xorwow_offset_matrix[102400];
.global .align 4 .b8 mrg32k3aM1[2304];
.global .align 4 .b8 mrg32k3aM2[2304];
.global .align 4 .b8 mrg32k3aM1SubSeq[2016];
.global .align 4 .b8 mrg32k3aM2SubSeq[2016];
.global .align 4 .b8 mrg32k3aM1Seq[2304];
.global .align 4 .b8 mrg32k3aM2Seq[2304];
.const .align 8 .b8 __cr_lgamma_table[72];
// _ZZN16lidar_processing4cuda17ransacPlaneKernelEPKNS0_9CudaPointEiPNS0_17PlaneCoefficientsEPfifP17curandStateXORWOWE12shared_plane_$_0 has been demoted
// _ZZN16lidar_processing4cuda17ransacPlaneKernelEPKNS0_9CudaPointEiPNS0_17PlaneCoefficientsEPfifP17curandStateXORWOWE12shared_plane_$_1 has been demoted
// _ZZN16lidar_processing4cuda17ransacPlaneKernelEPKNS0_9CudaPointEiPNS0_17PlaneCoefficientsEPfifP17curandStateXORWOWE12shared_plane_$_2 has been demoted
// _ZZN16lidar_processing4cuda17ransacPlaneKernelEPKNS0_9CudaPointEiPNS0_17PlaneCoefficientsEPfifP17curandStateXORWOWE12shared_plane_$_3 has been demoted
// _ZZN16lidar_processing4cuda17ransacPlaneKernelEPKNS0_9CudaPointEiPNS0_17PlaneCoefficientsEPfifP17curandStateXORWOWE12shared_score has been demoted
.global .align 1 .b8 _ZN34_INTERNAL_70eb3d80_4_k_cu_b18c0e084cuda3std3__45__cpo5beginE[1];
.global .align 1 .b8 _ZN34_INTERNAL_70eb3d80_4_k_cu_b18c0e084cuda3std3__45__cpo3endE[1];
.global .align 1 .b8 _ZN34_INTERNAL_70eb3d80_4_k_cu_b18c0e084cuda3std3__45__cpo6cbeginE[1];
.global .align 1 .b8 _ZN34_INTERNAL_70eb3d80_4_k_cu_b18c0e084cuda3std3__45__cpo4cendE[1];
.global .align 1 .b8 _ZN34_INTERNAL_70eb3d80_4_k_cu_b18c0e084cuda3std3__45__cpo6rbeginE[1];
.global .align 1 .b8 _ZN34_INTERNAL_70eb3d80_4_k_cu_b18c0e084cuda3std3__45__cpo4rendE[1];
.global .align 1 .b8 _ZN34_INTERNAL_70eb3d80_4_k_cu_b18c0e084cuda3std3__45__cpo7crbeginE[1];
.global .align 1 .b8 _ZN34_INTERNAL_70eb3d80_4_k_cu_b18c0e084cuda3std3__45__cpo5crendE[1];
.global .align 1 .b8 _ZN34_INTERNAL_70eb3d80_4_k_cu_b18c0e084cuda3std3__436_GLOBAL__N__70eb3d80_4_k_cu_b18c0e086ignoreE[1];
.global .align 1 .b8 _ZN34_INTERNAL_70eb3d80_4_k_cu_b18c0e084cuda3std3__419piecewise_constructE[1];
.global .align 1 .b8 _ZN34_INTERNAL_70eb3d80_4_k_cu_b18c0e084cuda3std3__48in_placeE[1];
.global .align 1 .b8 _ZN34_INTERNAL_70eb3d80_4_k_cu_b18c0e084cuda3std3__420unreachable_sentinelE[1];
.global .align 1 .b8 _ZN34_INTERNAL_70eb3d80_4_k_cu_b18c0e084cuda3std3__47nulloptE[1];
.global .align 1 .b8 _ZN34_INTERNAL_70eb3d80_4_k_cu_b18c0e084cuda3std3__48unexpectE[1];
.global .align 1 .b8 _ZN34_INTERNAL_70eb3d80_4_k_cu_b18c0e084cuda3std6ranges3__45__cpo4swapE[1];
.global .align 1 .b8 _ZN34_INTERNAL_70eb3d80_4_k_cu_b18c0e084cuda3std6ranges3__45__cpo9iter_moveE[1];
.global .align 1 .b8 _ZN34_INTERNAL_70eb3d80_4_k_cu_b18c0e084cuda3std6ranges3__45__cpo5beginE[1];
.global .align 1 .b8 _ZN34_INTERNAL_70eb3d80_4_k_cu_b18c0e084cuda3std6ranges3__45__cpo3endE[1];
.global .align 1 .b8 _ZN34_INTERNAL_70eb3d80_4_k_cu_b18c0e084cuda3std6ranges3__45__cpo6cbeginE[1];
.global .align 1 .b8 _ZN34_INTERNAL_70eb3d80_4_k_cu_b18c0e084cuda3std6ranges3__45__cpo4cendE[1];
.global .align 1 .b8 _ZN34_INTERNAL_70eb3d80_4_k_cu_b18c0e084cuda3std6ranges3__45__cpo7advanceE[1];
.global .align 1 .b8 _ZN34_INTERNAL_70eb3d80_4_k_cu_b18c0e084cuda3std6ranges3__45__cpo9iter_swapE[1];
.global .align 1 .b8 _ZN34_INTERNAL_70eb3d80_4_k_cu_b18c0e084cuda3std6ranges3__45__cpo4nextE[1];
.global .align 1 .b8 _ZN34_INTERNAL_70eb3d80_4_k_cu_b18c0e084cuda3std6ranges3__45__cpo4prevE[1];
.global .align 1 .b8 _ZN34_INTERNAL_70eb3d80_4_k_cu_b18c0e084cuda3std6ranges3__45__cpo4dataE[1];
.global .align 1 .b8 _ZN34_INTERNAL_70eb3d80_4_k_cu_b18c0e084cuda3std6ranges3__45__cpo5cdataE[1];
.global .align 1 .b8 _ZN34_INTERNAL_70eb3d80_4_k_cu_b18c0e084cuda3std6ranges3__45__cpo4sizeE[1];
.global .align 1 .b8 _ZN34_INTERNAL_70eb3d80_4_k_cu_b18c0e084cuda3std6ranges3__45__cpo5ssizeE[1];
.global .align 1 .b8 _ZN34_INTERNAL_70eb3d80_4_k_cu_b18c0e084cuda3std6ranges3__45__cpo8distanceE[1];
.global .align 1 .b8 _ZN34_INTERNAL_70eb3d80_4_k_cu_b18c0e086thrust24THRUST_300001_SM_1000_NS8cuda_cub3parE[1];
.global .align 1 .b8 _ZN34_INTERNAL_70eb3d80_4_k_cu_b18c0e086thrust24THRUST_300001_SM_1000_NS8cuda_cub10par_nosyncE[1];
.global .align 1 .b8 _ZN34_INTERNAL_70eb3d80_4_k_cu_b18c0e086thrust24THRUST_300001_SM_1000_NS6system6detail10sequential3seqE[1];
.global .align 1 .b8 _ZN34_INTERNAL_70eb3d80_4_k_cu_b18c0e086thrust24THRUST_300001_SM_1000_NS6system3cpp3parE[1];
.global .align 1 .b8 _ZN34_INTERNAL_70eb3d80_4_k_cu_b18c0e086thrust24THRUST_300001_SM_1000_NS12placeholders2_1E[1];
.global .align 1 .b8 _ZN34_INTERNAL_70eb3d80_4_k_cu_b18c0e086thrust24THRUST_300001_SM_1000_NS12placeholders2_2E[1];
.global .align 1 .b8 _ZN34_INTERNAL_70eb3d80_4_k_cu_b18c0e086thrust24THRUST_300001_SM_1000_NS12placeholders2_3E[1];
.global .align 1 .b8 _ZN34_INTERNAL_70eb3d80_4_k_cu_b18c0e086thrust24THRUST_300001_SM_1000_NS12placeholders2_4E[1];
.global .align 1 .b8 _ZN34_INTERNAL_70eb3d80_4_k_cu_b18c0e086thrust24THRUST_300001_SM_1000_NS12placeholders2_5E[1];
.global .align 1 .b8 _ZN34_INTERNAL_70eb3d80_4_k_cu_b18c0e086thrust24THRUST_300001_SM_1000_NS12placeholders2_6E[1];
.global .align 1 .b8 _ZN34_INTERNAL_70eb3d80_4_k_cu_b18c0e086thrust24THRUST_300001_SM_1000_NS12placeholders2_7E[1];
.global .align 1 .b8 _ZN34_INTERNAL_70eb3d80_4_k_cu_b18c0e086thrust24THRUST_300001_SM_1000_NS12placeholders2_8E[1];
.global .align 1 .b8 _ZN34_INTERNAL_70eb3d80_4_k_cu_b18c0e086thrust24THRUST_300001_SM_1000_NS12placeholders2_9E[1];
.global .align 1 .b8 _ZN34_INTERNAL_70eb3d80_4_k_cu_b18c0e086thrust24THRUST_300001_SM_1000_NS12placeholders3_10E[1];
.global .align 1 .b8 _ZN34_INTERNAL_70eb3d80_4_k_cu_b18c0e086thrust24THRUST_300001_SM_1000_NS3seqE[1];
.global .align 1 .b8 _ZN34_INTERNAL_70eb3d80_4_k_cu_b18c0e086thrust24THRUST_300001_SM_1000_NS6deviceE[1];

.visible .entry _ZN3cub18CUB_300001_SM_10006detail11EmptyKernelIvEEvv()
{


	ret;

}
	// .globl	_ZN16lidar_processing4cuda28gridBasedGroundPreprocessingEPKNS0_9CudaPointEiffffiiPNS0_8GridCellEPbffff
.visible .entry _ZN16lidar_processing4cuda28gridBasedGroundPreprocessingEPKNS0_9CudaPointEiffffiiPNS0_8GridCellEPbffff(
	.param .u64 .ptr .align 1 _ZN16lidar_processing4cuda28gridBasedGroundPreprocessingEPKNS0_9CudaPointEiffffiiPNS0_8GridCellEPbffff_param_0,
	.param .u32 _ZN16lidar_processing4cuda28gridBasedGroundPreprocessingEPKNS0_9CudaPointEiffffiiPNS0_8GridCellEPbffff_param_1,
	.param .f32 _ZN16lidar_processing4cuda28gridBasedGroundPreprocessingEPKNS0_9CudaPointEiffffiiPNS0_8GridCellEPbffff_param_2,
	.param .f32 _ZN16lidar_processing4cuda28gridBasedGroundPreprocessingEPKNS0_9CudaPointEiffffiiPNS0_8GridCellEPbffff_param_3,
	.param .f32 _ZN16lidar_processing4cuda28gridBasedGroundPreprocessingEPKNS0_9CudaPointEiffffiiPNS0_8GridCellEPbffff_param_4,
	.param .f32 _ZN16lidar_processing4cuda28gridBasedGroundPreprocessingEPKNS0_9CudaPointEiffffiiPNS0_8GridCellEPbffff_param_5,
	.param .u32 _ZN16lidar_processing4cuda28gridBasedGroundPreprocessingEPKNS0_9CudaPointEiffffiiPNS0_8GridCellEPbffff_param_6,
	.param .u32 _ZN16lidar_processing4cuda28gridBasedGroundPreprocessingEPKNS0_9CudaPointEiffffiiPNS0_8GridCellEPbffff_param_7,
	.param .u64 .ptr .align 1 _ZN16lidar_processing4cuda28gridBasedGroundPreprocessingEPKNS0_9CudaPointEiffffiiPNS0_8GridCellEPbffff_param_8,
	.param .u64 .ptr .align 1 _ZN16lidar_processing4cuda28gridBasedGroundPreprocessingEPKNS0_9CudaPointEiffffiiPNS0_8GridCellEPbffff_param_9,
	.param .f32 _ZN16lidar_processing4cuda28gridBasedGroundPreprocessingEPKNS0_9CudaPointEiffffiiPNS0_8GridCellEPbffff_param_10,
	.param .f32 _ZN16lidar_processing4cuda28gridBasedGroundPreprocessingEPKNS0_9CudaPointEiffffiiPNS0_8GridCellEPbffff_param_11,
	.param .f32 _ZN16lidar_processing4cuda28gridBasedGroundPreprocessingEPKNS0_9CudaPointEiffffiiPNS0_8GridCellEPbffff_param_12,
	.param .f32 _ZN16lidar_processing4cuda28gridBasedGroundPreprocessingEPKNS0_9CudaPointEiffffiiPNS0_8GridCellEPbffff_param_13
)
{
	.reg .pred 	%p<25>;
	.reg .b16 	%rs<4>;
	.reg .b32 	%r<16>;
	.reg .b32 	%f<25>;
	.reg .b64 	%rd<18>;

	ld.param.u64 	%rd4, [_ZN16lidar_processing4cuda28gridBasedGroundPreprocessingEPKNS0_9CudaPointEiffffiiPNS0_8GridCellEPbffff_param_0];
	ld.param.u32 	%r7, [_ZN16lidar_processing4cuda28gridBasedGroundPreprocessingEPKNS0_9CudaPointEiffffiiPNS0_8GridCellEPbffff_param_1];
	ld.param.f32 	%f5, [_ZN16lidar_processing4cuda28gridBasedGroundPreprocessingEPKNS0_9CudaPointEiffffiiPNS0_8GridCellEPbffff_param_2];
	ld.param.f32 	%f6, [_ZN16lidar_processing4cuda28gridBasedGroundPreprocessingEPKNS0_9CudaPointEiffffiiPNS0_8GridCellEPbffff_param_3];
	ld.param.f32 	%f7, [_ZN16lidar_processing4cuda28gridBasedGroundPreprocessingEPKNS0_9CudaPointEiffffiiPNS0_8GridCellEPbffff_param_4];
	ld.param.f32 	%f8, [_ZN16lidar_processing4cuda28gridBasedGroundPreprocessingEPKNS0_9CudaPointEiffffiiPNS0_8GridCellEPbffff_param_5];
	ld.param.u32 	%r5, [_ZN16lidar_processing4cuda28gridBasedGroundPreprocessingEPKNS0_9CudaPointEiffffiiPNS0_8GridCellEPbffff_param_6];
	ld.param.u32 	%r6, [_ZN16lidar_processing4cuda28gridBasedGroundPreprocessingEPKNS0_9CudaPointEiffffiiPNS0_8GridCellEPbffff_param_7];
	ld.param.u64 	%rd5, [_ZN16lidar_processing4cuda28gridBasedGroundPreprocessingEPKNS0_9CudaPointEiffffiiPNS0_8GridCellEPbffff_param_8];
	ld.param.u64 	%rd6, [_ZN16lidar_processing4cuda28gridBasedGroundPreprocessingEPKNS0_9CudaPointEiffffiiPNS0_8GridCellEPbffff_param_9];
	ld.param.f32 	%f9, [_ZN16lidar_processing4cuda28gridBasedGroundPreprocessingEPKNS0_9CudaPointEiffffiiPNS0_8GridCellEPbffff_param_10];
	ld.param.f32 	%f10, [_ZN16lidar_processing4cuda28gridBasedGroundPreprocessingEPKNS0_9CudaPointEiffffiiPNS0_8GridCellEPbffff_param_11];
	ld.param.f32 	%f11, [_ZN16lidar_processing4cuda28gridBasedGroundPreprocessingEPKNS0_9CudaPointEiffffiiPNS0_8GridCellEPbffff_param_12];
	cvta.to.global.u64 	%rd1, %rd6;
	mov.u32 	%r8, %ctaid.x;
	mov.u32 	%r9, %ntid.x;
	mov.u32 	%r10, %tid.x;
	mad.lo.s32 	%r1, %r8, %r9, %r10;
	setp.ge.s32 	%p4, %r1, %r7;
	@%p4 bra 	$L__BB1_11;
	cvta.to.global.u64 	%rd7, %rd4;
	mul.wide.s32 	%rd8, %r1, 28;
	add.s64 	%rd2, %rd7, %rd8;
	ld.global.f32 	%f12, [%rd2+8];
	setp.leu.f32 	%p5, %f12, %f10;
	setp.geu.f32 	%p6, %f12, %f11;
	and.pred  	%p7, %p5, %p6;
	@%p7 bra 	$L__BB1_3;
	cvt.s64.s32 	%rd16, %r1;
	add.s64 	%rd17, %rd1, %rd16;
	mov.b16 	%rs3, 0;
	st.global.u8 	[%rd17], %rs3;
	bra.uni 	$L__BB1_11;
$L__BB1_3:
	ld.global.f32 	%f13, [%rd2];
	sub.f32 	%f14, %f13, %f7;
	div.rn.f32 	%f15, %f14, %f5;
	cvt.rzi.s32.f32 	%r2, %f15;
	ld.global.f32 	%f16, [%rd2+4];
	sub.f32 	%f17, %f16, %f8;
	div.rn.f32 	%f18, %f17, %f6;
	cvt.rzi.s32.f32 	%r3, %f18;
	setp.lt.s32 	%p8, %r2, 0;
	setp.ge.s32 	%p9, %r2, %r5;
	or.pred  	%p10, %p8, %p9;
	setp.lt.s32 	%p11, %r3, 0;
	setp.ge.s32 	%p12, %r3, %r6;
	or.pred  	%p13, %p11, %p12;
	or.pred  	%p15, %p10, %p13;
	not.pred 	%p16, %p15;
	@%p16 bra 	$L__BB1_5;
	cvt.s64.s32 	%rd14, %r1;
	add.s64 	%rd15, %rd1, %rd14;
	mov.b16 	%rs2, 0;
	st.global.u8 	[%rd15], %rs2;
	bra.uni 	$L__BB1_11;
$L__BB1_5:
	mad.lo.s32 	%r11, %r3, %r5, %r2;
	cvta.to.global.u64 	%rd9, %rd5;
	mul.wide.s32 	%rd10, %r11, 16;
	add.s64 	%rd11, %rd9, %rd10;
	add.s64 	%rd3, %rd11, 8;
	atom.global.add.u32 	%r12, [%rd11+8], 1;
$L__BB1_6:
	ld.global.f32 	%f1, [%rd3+-8];
	ld.global.f32 	%f2, [%rd2+8];
	setp.leu.f32 	%p17, %f1, %f2;
	@%p17 bra 	$L__BB1_8;
	mov.b32 	%r13, %f2;
	mov.b32 	%r14, %f1;
	atom.relaxed.global.cas.b32 	%r15, [%rd3+-8], %r14, %r13;
	setp.ne.s32 	%p18, %r15, %r14;
	@%p18 bra 	$L__BB1_6;
$L__BB1_8:
	bar.sync 	0;
	bar.sync 	0;
	ld.global.f32 	%f3, [%rd2+8];
	ld.global.f32 	%f4, [%rd3+-8];
	ld.global.u32 	%r4, [%rd3];
	setp.leu.f32 	%p24, %f3, 0f3F800000;
	ld.global.f32 	%f19, [%rd2];
	ld.global.f32 	%f20, [%rd2+4];
	mul.f32 	%f21, %f20, %f20;
	fma.rn.f32 	%f22, %f19, %f19, %f21;
	sqrt.rn.f32 	%f23, %f22;
	setp.geu.f32 	%p19, %f23, 0f41200000;
	@%p19 bra 	$L__BB1_10;
	setp.leu.f32 	%p24, %f3, 0f3F000000;
$L__BB1_10:
	setp.gt.s32 	%p20, %r4, 2;
	sub.f32 	%f24, %f3, %f4;
	setp.le.f32 	%p21, %f24, %f9;
	cvt.s64.s32 	%rd12, %r1;
	and.pred  	%p22, %p21, %p20;
	and.pred  	%p23, %p22, %p24;
	selp.u16 	%rs1, 1, 0, %p23;
	add.s64 	%rd13, %rd1, %rd12;
	st.global.u8 	[%rd13], %rs1;
$L__BB1_11:
	ret;

}
	// .globl	_ZN16lidar_processing4cuda26strictGroundClassificationEPKNS0_9CudaPointEPbPfiNS0_17PlaneCoefficientsEffff
.visible .entry _ZN16lidar_processing4cuda26strictGroundClassificationEPKNS0_9CudaPointEPbPfiNS0_17PlaneCoefficientsEffff(
	.param .u64 .ptr .align 1 _ZN16lidar_processing4cuda26strictGroundClassificationEPKNS0_9CudaPointEPbPfiNS0_17PlaneCoefficientsEffff_param_0,
	.param .u64 .ptr .align 1 _ZN16lidar_processing4cuda26strictGroundClassificationEPKNS0_9CudaPointEPbPfiNS0_17PlaneCoefficientsEffff_param_1,
	.param .u64 .ptr .align 1 _ZN16lidar_processing4cuda26strictGroundClassificationEPKNS0_9CudaPointEPbPfiNS0_17PlaneCoefficientsEffff_param_2,
	.param .u32 _ZN16lidar_processing4cuda26strictGroundClassificationEPKNS0_9CudaPointEPbPfiNS0_17PlaneCoefficientsEffff_param_3,
	.param .align 4 .b8 _ZN16lidar_processing4cuda26strictGroundClassificationEPKNS0_9CudaPointEPbPfiNS0_17PlaneCoefficientsEffff_param_4[16],
	.param .f32 _ZN16lidar_processing4cuda26strictGroundClassificationEPKNS0_9CudaPointEPbPfiNS0_17PlaneCoefficientsEffff_param_5,
	.param .f32 _ZN16lidar_processing4cuda26strictGroundClassificationEPKNS0_9CudaPointEPbPfiNS0_17PlaneCoefficientsEffff_param_6,
	.param .f32 _ZN16lidar_processing4cuda26strictGroundClassificationEPKNS0_9CudaPointEPbPfiNS0_17PlaneCoefficientsEffff_param_7,
	.param .f32 _ZN16lidar_processing4cuda26strictGroundClassificationEPKNS0_9CudaPointEPbPfiNS0_17PlaneCoefficientsEffff_param_8
)
{
	.reg .pred 	%p<15>;
	.reg .b16 	%rs<10>;
	.reg .b32 	%r<9>;
	.reg .b32 	%f<58>;
	.reg .b64 	%rd<17>;

	ld.param.u64 	%rd5, [_ZN16lidar_processing4cuda26strictGroundClassificationEPKNS0_9CudaPointEPbPfiNS0_17PlaneCoefficientsEffff_param_0];
	ld.param.f32 	%f1, [_ZN16lidar_processing4cuda26strictGroundClassificationEPKNS0_9CudaPointEPbPfiNS0_17PlaneCoefficientsEffff_param_4];
	ld.param.f32 	%f2, [_ZN16lidar_processing4cuda26strictGroundClassificationEPKNS0_9CudaPointEPbPfiNS0_17PlaneCoefficientsEffff_param_4+4];
	ld.param.f32 	%f3, [_ZN16lidar_processing4cuda26strictGroundClassificationEPKNS0_9CudaPointEPbPfiNS0_17PlaneCoefficientsEffff_param_4+8];
	ld.param.f32 	%f4, [_ZN16lidar_processing4cuda26strictGroundClassificationEPKNS0_9CudaPointEPbPfiNS0_17PlaneCoefficientsEffff_param_4+12];
	ld.param.u64 	%rd6, [_ZN16lidar_processing4cuda26strictGroundClassificationEPKNS0_9CudaPointEPbPfiNS0_17PlaneCoefficientsEffff_param_1];
	ld.param.u64 	%rd7, [_ZN16lidar_processing4cuda26strictGroundClassificationEPKNS0_9CudaPointEPbPfiNS0_17PlaneCoefficientsEffff_param_2];
	ld.param.u32 	%r2, [_ZN16lidar_processing4cuda26strictGroundClassificationEPKNS0_9CudaPointEPbPfiNS0_17PlaneCoefficientsEffff_param_3];
	ld.param.f32 	%f13, [_ZN16lidar_processing4cuda26strictGroundClassificationEPKNS0_9CudaPointEPbPfiNS0_17PlaneCoefficientsEffff_param_5];
	ld.param.f32 	%f14, [_ZN16lidar_processing4cuda26strictGroundClassificationEPKNS0_9CudaPointEPbPfiNS0_17PlaneCoefficientsEffff_param_6];
	ld.param.f32 	%f15, [_ZN16lidar_processing4cuda26strictGroundClassificationEPKNS0_9CudaPointEPbPfiNS0_17PlaneCoefficientsEffff_param_7];
	ld.param.f32 	%f16, [_ZN16lidar_processing4cuda26strictGroundClassificationEPKNS0_9CudaPointEPbPfiNS0_17PlaneCoefficientsEffff_param_8];
	cvta.to.global.u64 	%rd1, %rd7;
	cvta.to.global.u64 	%rd2, %rd6;
	mov.u32 	%r3, %ctaid.x;
	mov.u32 	%r4, %ntid.x;
	mov.u32 	%r5, %tid.x;
	mad.lo.s32 	%r1, %r3, %r4, %r5;
	setp.ge.s32 	%p1, %r1, %r2;
	@%p1 bra 	$L__BB2_12;
	cvta.to.global.u64 	%rd3, %rd5;
	setp.geu.f32 	%p2, %f3, %f14;
	@%p2 bra 	$L__BB2_3;
	cvt.s64.s32 	%rd13, %r1;
	add.s64 	%rd14, %rd2, %rd13;
	mov.b16 	%rs7, 0;
	st.global.u8 	[%rd14], %rs7;
	mul.wide.s32 	%rd15, %r1, 4;
	add.s64 	%rd16, %rd1, %rd15;
	mov.b32 	%r8, 0;
	st.global.u32 	[%rd16], %r8;
	bra.uni 	$L__BB2_12;
$L__BB2_3:
	mul.wide.s32 	%rd8, %r1, 28;
	add.s64 	%rd4, %rd3, %rd8;
	ld.global.f32 	%f5, [%rd4];
	ld.global.f32 	%f6, [%rd4+4];
	mul.f32 	%f17, %f2, %f6;
	fma.rn.f32 	%f7, %f1, %f5, %f17;
	ld.global.f32 	%f8, [%rd4+8];
	fma.rn.f32 	%f18, %f3, %f8, %f7;
	add.f32 	%f19, %f4, %f18;
	abs.f32 	%f20, %f19;
	mul.f32 	%f21, %f2, %f2;
	fma.rn.f32 	%f22, %f1, %f1, %f21;
	fma.rn.f32 	%f23, %f3, %f3, %f22;
	sqrt.rn.f32 	%f24, %f23;
	div.rn.f32 	%f9, %f20, %f24;
	setp.geu.f32 	%p3, %f9, %f13;
	mov.b16 	%rs5, 0;
	mov.u16 	%rs9, %rs5;
	@%p3 bra 	$L__BB2_9;
	setp.leu.f32 	%p4, %f8, %f15;
	setp.geu.f32 	%p5, %f8, %f16;
	and.pred  	%p6, %p4, %p5;
	selp.u16 	%rs9, 1, 0, %p6;
	mul.f32 	%f25, %f6, %f6;
	fma.rn.f32 	%f26, %f5, %f5, %f25;
	sqrt.rn.f32 	%f10, %f26;
	setp.leu.f32 	%p7, %f10, 0f41200000;
	@%p7 bra 	$L__BB2_6;
	add.f32 	%f27, %f4, %f7;
	div.rn.f32 	%f28, %f27, %f3;
	add.f32 	%f29, %f8, %f28;
	abs.f32 	%f30, %f29;
	setp.gt.f32 	%p8, %f30, 0f3F000000;
	selp.b16 	%rs9, 0, %rs9, %p8;
$L__BB2_6:
	setp.leu.f32 	%p9, %f10, 0f40A00000;
	@%p9 bra 	$L__BB2_9;
	abs.f32 	%f31, %f8;
	div.rn.f32 	%f32, %f31, %f10;
	setp.leu.f32 	%p10, %f32, 0f3E99999A;
	@%p10 bra 	$L__BB2_9;
	mov.u16 	%rs9, %rs5;
$L__BB2_9:
	cvt.s64.s32 	%rd9, %r1;
	add.s64 	%rd10, %rd2, %rd9;
	st.global.u8 	[%rd10], %rs9;
	setp.eq.s16 	%p11, %rs9, 0;
	mov.f32 	%f57, 0f00000000;
	@%p11 bra 	$L__BB2_11;
	neg.f32 	%f34, %f9;
	div.rn.f32 	%f35, %f34, %f13;
	fma.rn.f32 	%f36, %f35, 0f3BBB989D, 0f3F000000;
	cvt.sat.f32.f32 	%f37, %f36;
	mov.f32 	%f38, 0f4B400001;
	mov.f32 	%f39, 0f437C0000;
	fma.rm.f32 	%f40, %f37, %f39, %f38;
	add.f32 	%f41, %f40, 0fCB40007F;
	neg.f32 	%f42, %f41;
	fma.rn.f32 	%f43, %f35, 0f3FB8AA3B, %f42;
	fma.rn.f32 	%f44, %f35, 0f32A57060, %f43;
	mov.b32 	%r6, %f40;
	shl.b32 	%r7, %r6, 23;
	mov.b32 	%f45, %r7;
	ex2.approx.ftz.f32 	%f46, %f44;
	mul.f32 	%f47, %f46, %f45;
	mul.f32 	%f48, %f3, %f47;
	ld.global.f32 	%f49, [%rd4+8];
	setp.gt.f32 	%p12, %f49, 0f3E4CCCCD;
	setp.lt.f32 	%p13, %f49, 0fC0000000;
	mul.f32 	%f50, %f48, 0f3F000000;
	selp.f32 	%f51, %f50, %f48, %p13;
	selp.f32 	%f52, %f50, %f51, %p12;
	mul.f32 	%f53, %f13, 0f3F4CCCCD;
	setp.gt.f32 	%p14, %f9, %f53;
	mul.f32 	%f54, %f52, 0f3F333333;
	selp.f32 	%f57, %f54, %f52, %p14;
$L__BB2_11:
	max.f32 	%f55, %f57, 0f00000000;
	min.f32 	%f56, %f55, 0f3F800000;
	mul.wide.s32 	%rd11, %r1, 4;
	add.s64 	%rd12, %rd1, %rd11;
	st.global.f32 	[%rd12], %f56;
$L__BB2_12:
	ret;

}
	// .globl	_ZN16lidar_processing4cuda21calculatePointMetricsEPNS0_9CudaPointEi
.visible .entry _ZN16lidar_processing4cuda21calculatePointMetricsEPNS0_9CudaPointEi(
	.param .u64 .ptr .align 1 _ZN16lidar_processing4cuda21calculatePointMetricsEPNS0_9CudaPointEi_param_0,
	.param .u32 _ZN16lidar_processing4cuda21calculatePointMetricsEPNS0_9CudaPointEi_param_1
)
{
	.reg .pred 	%p<22>;
	.reg .b16 	%rs<16>;
	.reg .b32 	%r<7>;
	.reg .b32 	%f<87>;
	.reg .b64 	%rd<5>;
	.reg .b64 	%fd<3>;

	ld.param.u64 	%rd1, [_ZN16lidar_processing4cuda21calculatePointMetricsEPNS0_9CudaPointEi_param_0];
	ld.param.u32 	%r2, [_ZN16lidar_processing4cuda21calculatePointMetricsEPNS0_9CudaPointEi_param_1];
	mov.u32 	%r3, %ctaid.x;
	mov.u32 	%r4, %ntid.x;
	mov.u32 	%r5, %tid.x;
	mad.lo.s32 	%r1, %r3, %r4, %r5;
	setp.ge.s32 	%p1, %r1, %r2;
	@%p1 bra 	$L__BB3_2;
	cvta.to.global.u64 	%rd2, %rd1;
	mul.wide.s32 	%rd3, %r1, 28;
	add.s64 	%rd4, %rd2, %rd3;
	ld.global.f32 	%f1, [%rd4];
	ld.global.f32 	%f2, [%rd4+4];
	mul.f32 	%f3, %f2, %f2;
	fma.rn.f32 	%f4, %f1, %f1, %f3;
	ld.global.f32 	%f5, [%rd4+8];
	fma.rn.f32 	%f6, %f5, %f5, %f4;
	sqrt.rn.f32 	%f7, %f6;
	st.global.f32 	[%rd4+20], %f7;
	sqrt.rn.f32 	%f8, %f4;
	abs.f32 	%f9, %f8;
	abs.f32 	%f10, %f5;
	setp.gt.f32 	%p2, %f10, %f9;
	selp.f32 	%f11, %f10, %f9, %p2;
	selp.f32 	%f12, %f9, %f10, %p2;
	div.rn.f32 	%f13, %f12, %f11;
	mul.f32 	%f14, %f13, %f13;
	fma.rn.f32 	%f15, %f14, 0f3B33710B, 0fBC807748;
	fma.rn.f32 	%f16, %f15, %f14, 0f3D2CDAB2;
	fma.rn.f32 	%f17, %f16, %f14, 0fBD992D10;
	fma.rn.f32 	%f18, %f17, %f14, 0f3DD9EA6C;
	fma.rn.f32 	%f19, %f18, %f14, 0fBE117CB1;
	fma.rn.f32 	%f20, %f19, %f14, 0f3E4CBCE0;
	fma.rn.f32 	%f21, %f20, %f14, 0fBEAAAA7D;
	mul.f32 	%f22, %f14, %f21;
	fma.rn.f32 	%f23, %f22, %f13, %f13;
	neg.f32 	%f24, %f23;
	fma.rn.f32 	%f25, 0f3F6EE581, 0f3FD774EB, %f24;
	selp.f32 	%f26, %f25, %f23, %p2;
	selp.f32 	%f27, 0f3F6EE581, 0f3FEEE581, %p2;
	selp.f32 	%f28, %f23, %f24, %p2;
	mov.b32 	%r6, %f8;
	fma.rn.f32 	%f29, %f27, 0f3FD774EB, %f28;
	setp.lt.s32 	%p3, %r6, 0;
	selp.f32 	%f30, %f29, %f26, %p3;
	add.f32 	%f31, %f10, %f9;
	setp.eq.f32 	%p4, %f11, 0f00000000;
	selp.f32 	%f32, 0f40490FDB, 0f00000000, %p3;
	setp.eq.f32 	%p5, %f9, %f10;
	selp.f32 	%f33, 0f4016CBE4, 0f3F490FDB, %p3;
	selp.f32 	%f34, %f33, %f30, %p5;
	selp.f32 	%f35, %f32, %f34, %p4;
	abs.f32 	%f36, %f31;
	setp.nan.f32 	%p6, %f36, %f36;
	copysign.f32 	%f37, %f5, %f35;
	selp.f32 	%f38, %f31, %f37, %p6;
	mul.f32 	%f39, %f38, 0f43340000;
	cvt.f64.f32 	%fd1, %f39;
	div.rn.f64 	%fd2, %fd1, 0d400921FB54442D18;
	cvt.rn.f32.f64 	%f40, %fd2;
	add.f32 	%f41, %f40, 0f41700000;
	abs.f32 	%f42, %f41;
	add.f32 	%f43, %f40, 0f41500000;
	abs.f32 	%f44, %f43;
	setp.lt.f32 	%p7, %f44, %f42;
	selp.f32 	%f45, %f44, %f42, %p7;
	add.f32 	%f46, %f40, 0f41300000;
	abs.f32 	%f47, %f46;
	setp.lt.f32 	%p8, %f47, %f45;
	selp.f32 	%f48, %f47, %f45, %p8;
	add.f32 	%f49, %f40, 0f41100000;
	abs.f32 	%f50, %f49;
	setp.lt.f32 	%p9, %f50, %f48;
	selp.f32 	%f51, %f50, %f48, %p9;
	add.f32 	%f52, %f40, 0f40E00000;
	abs.f32 	%f53, %f52;
	setp.lt.f32 	%p10, %f53, %f51;
	selp.f32 	%f54, %f53, %f51, %p10;
	add.f32 	%f55, %f40, 0f40A00000;
	abs.f32 	%f56, %f55;
	setp.lt.f32 	%p11, %f56, %f54;
	selp.f32 	%f57, %f56, %f54, %p11;
	add.f32 	%f58, %f40, 0f40400000;
	abs.f32 	%f59, %f58;
	setp.lt.f32 	%p12, %f59, %f57;
	selp.f32 	%f60, %f59, %f57, %p12;
	add.f32 	%f61, %f40, 0f3F800000;
	abs.f32 	%f62, %f61;
	setp.lt.f32 	%p13, %f62, %f60;
	selp.f32 	%f63, %f62, %f60, %p13;
	add.f32 	%f64, %f40, 0fBF800000;
	abs.f32 	%f65, %f64;
	setp.lt.f32 	%p14, %f65, %f63;
	selp.f32 	%f66, %f65, %f63, %p14;
	add.f32 	%f67, %f40, 0fC0400000;
	abs.f32 	%f68, %f67;
	setp.lt.f32 	%p15, %f68, %f66;
	selp.f32 	%f69, %f68, %f66, %p15;
	add.f32 	%f70, %f40, 0fC0A00000;
	abs.f32 	%f71, %f70;
	setp.lt.f32 	%p16, %f71, %f69;
	selp.f32 	%f72, %f71, %f69, %p16;
	add.f32 	%f73, %f40, 0fC0E00000;
	abs.f32 	%f74, %f73;
	setp.lt.f32 	%p17, %f74, %f72;
	selp.f32 	%f75, %f74, %f72, %p17;
	add.f32 	%f76, %f40, 0fC1100000;
	abs.f32 	%f77, %f76;
	setp.lt.f32 	%p18, %f77, %f75;
	selp.f32 	%f78, %f77, %f75, %p18;
	add.f32 	%f79, %f40, 0fC1300000;
	abs.f32 	%f80, %f79;
	setp.lt.f32 	%p19, %f80, %f78;
	selp.f32 	%f81, %f80, %f78, %p19;
	add.f32 	%f82, %f40, 0fC1500000;
	abs.f32 	%f83, %f82;
	setp.lt.f32 	%p20, %f83, %f81;
	selp.f32 	%f84, %f83, %f81, %p20;
	add.f32 	%f85, %f40, 0fC1700000;
	abs.f32 	%f86, %f85;
	setp.lt.f32 	%p21, %f86, %f84;
	selp.u16 	%rs1, 1, 0, %p7;
	selp.b16 	%rs2, 2, %rs1, %p8;
	selp.b16 	%rs3, 3, %rs2, %p9;
	selp.b16 	%rs4, 4, %rs3, %p10;
	selp.b16 	%rs5, 5, %rs4, %p11;
	selp.b16 	%rs6, 6, %rs5, %p12;
	selp.b16 	%rs7, 7, %rs6, %p13;
	selp.b16 	%rs8, 8, %rs7, %p14;
	selp.b16 	%rs9, 9, %rs8, %p15;
	selp.b16 	%rs10, 10, %rs9, %p16;
	selp.b16 	%rs11, 11, %rs10, %p17;
	selp.b16 	%rs12, 12, %rs11, %p18;
	selp.b16 	%rs13, 13, %rs12, %p19;
	selp.b16 	%rs14, 14, %rs13, %p20;
	selp.b16 	%rs15, 15, %rs14, %p21;
	st.global.u16 	[%rd4+16], %rs15;
$L__BB3_2:
	ret;

}
	// .globl	_ZN16lidar_processing4cuda11rangeFilterEPKNS0_9CudaPointEPS1_Pbiffff
.visible .entry _ZN16lidar_processing4cuda11rangeFilterEPKNS0_9CudaPointEPS1_Pbiffff(
	.param .u64 .ptr .align 1 _ZN16lidar_processing4cuda11rangeFilterEPKNS0_9CudaPointEPS1_Pbiffff_param_0,
	.param .u64 .ptr .align 1 _ZN16lidar_processing4cuda11rangeFilterEPKNS0_9CudaPointEPS1_Pbiffff_param_1,
	.param .u64 .ptr .align 1 _ZN16lidar_processing4cuda11rangeFilterEPKNS0_9CudaPointEPS1_Pbiffff_param_2,
	.param .u32 _ZN16lidar_processing4cuda11rangeFilterEPKNS0_9CudaPointEPS1_Pbiffff_param_3,
	.param .f32 _ZN16lidar_processing4cuda11rangeFilterEPKNS0_9CudaPointEPS1_Pbiffff_param_4,
	.param .f32 _ZN16lidar_processing4cuda11rangeFilterEPKNS0_9CudaPointEPS1_Pbiffff_param_5,
	.param .f32 _ZN16lidar_processing4cuda11rangeFilterEPKNS0_9CudaPointEPS1_Pbiffff_param_6,
	.param .f32 _ZN16lidar_processing4cuda11rangeFilterEPKNS0_9CudaPointEPS1_Pbiffff_param_7
)
{
	.reg .pred 	%p<18>;
	.reg .b16 	%rs<2>;
	.reg .b32 	%r<13>;
	.reg .b32 	%f<12>;
	.reg .b64 	%rd<13>;

	ld.param.u64 	%rd2, [_ZN16lidar_processing4cuda11rangeFilterEPKNS0_9CudaPointEPS1_Pbiffff_param_0];
	ld.param.u64 	%rd3, [_ZN16lidar_processing4cuda11rangeFilterEPKNS0_9CudaPointEPS1_Pbiffff_param_1];
	ld.param.u64 	%rd4, [_ZN16lidar_processing4cuda11rangeFilterEPKNS0_9CudaPointEPS1_Pbiffff_param_2];
	ld.param.u32 	%r2, [_ZN16lidar_processing4cuda11rangeFilterEPKNS0_9CudaPointEPS1_Pbiffff_param_3];
	ld.param.f32 	%f2, [_ZN16lidar_processing4cuda11rangeFilterEPKNS0_9CudaPointEPS1_Pbiffff_param_4];
	ld.param.f32 	%f3, [_ZN16lidar_processing4cuda11rangeFilterEPKNS0_9CudaPointEPS1_Pbiffff_param_5];
	ld.param.f32 	%f4, [_ZN16lidar_processing4cuda11rangeFilterEPKNS0_9CudaPointEPS1_Pbiffff_param_6];
	ld.param.f32 	%f5, [_ZN16lidar_processing4cuda11rangeFilterEPKNS0_9CudaPointEPS1_Pbiffff_param_7];
	mov.u32 	%r3, %ctaid.x;
	mov.u32 	%r4, %ntid.x;
	mov.u32 	%r5, %tid.x;
	mad.lo.s32 	%r1, %r3, %r4, %r5;
	setp.ge.s32 	%p3, %r1, %r2;
	@%p3 bra 	$L__BB4_7;
	cvta.to.global.u64 	%rd5, %rd2;
	mul.wide.s32 	%rd6, %r1, 28;
	add.s64 	%rd1, %rd5, %rd6;
	ld.global.f32 	%f6, [%rd1];
	abs.f32 	%f7, %f6;
	setp.equ.f32 	%p5, %f7, 0f7F800000;
	mov.pred 	%p17, 0;
	@%p5 bra 	$L__BB4_5;
	ld.global.f32 	%f8, [%rd1+4];
	abs.f32 	%f9, %f8;
	setp.equ.f32 	%p7, %f9, 0f7F800000;
	@%p7 bra 	$L__BB4_5;
	ld.global.f32 	%f1, [%rd1+8];
	abs.f32 	%f10, %f1;
	setp.equ.f32 	%p9, %f10, 0f7F800000;
	@%p9 bra 	$L__BB4_5;
	ld.global.f32 	%f11, [%rd1+20];
	setp.ge.f32 	%p10, %f11, %f2;
	setp.le.f32 	%p11, %f11, %f3;
	and.pred  	%p12, %p10, %p11;
	setp.ge.f32 	%p13, %f1, %f4;
	setp.le.f32 	%p14, %f1, %f5;
	and.pred  	%p15, %p13, %p14;
	and.pred  	%p17, %p12, %p15;
$L__BB4_5:
	cvt.s64.s32 	%rd7, %r1;
	selp.u16 	%rs1, 1, 0, %p17;
	cvta.to.global.u64 	%rd8, %rd4;
	add.s64 	%rd9, %rd8, %rd7;
	st.global.u8 	[%rd9], %rs1;
	not.pred 	%p16, %p17;
	@%p16 bra 	$L__BB4_7;
	cvta.to.global.u64 	%rd10, %rd3;
	add.s64 	%rd12, %rd10, %rd6;
	ld.global.u32 	%r6, [%rd1];
	ld.global.u32 	%r7, [%rd1+4];
	ld.global.u32 	%r8, [%rd1+8];
	ld.global.u32 	%r9, [%rd1+12];
	.pragma "used_bytes_mask 3";
	ld.global.u32 	%r10, [%rd1+16];
	ld.global.u32 	%r11, [%rd1+20];
	ld.global.u32 	%r12, [%rd1+24];
	st.global.u32 	[%rd12], %r6;
	st.global.u32 	[%rd12+4], %r7;
	st.global.u32 	[%rd12+8], %r8;
	st.global.u32 	[%rd12+12], %r9;
	st.global.u32 	[%rd12+16], %r10;
	st.global.u32 	[%rd12+20], %r11;
	st.global.u32 	[%rd12+24], %r12;
$L__BB4_7:
	ret;

}
	// .globl	_ZN16lidar_processing4cuda17ransacPlaneKernelEPKNS0_9CudaPointEiPNS0_17PlaneCoefficientsEPfifP17curandStateXORWOW
.visible .entry _ZN16lidar_processing4cuda17ransacPlaneKernelEPKNS0_9CudaPointEiPNS0_17PlaneCoefficientsEPfifP17curandStateXORWOW(
	.param .u64 .ptr .align 1 _ZN16lidar_processing4cuda17ransacPlaneKernelEPKNS0_9CudaPointEiPNS0_17PlaneCoefficientsEPfifP17curandStateXORWOW_param_0,
	.param .u32 _ZN16lidar_processing4cuda17ransacPlaneKernelEPKNS0_9CudaPointEiPNS0_17PlaneCoefficientsEPfifP17curandStateXORWOW_param_1,
	.param .u64 .ptr .align 1 _ZN16lidar_processing4cuda17ransacPlaneKernelEPKNS0_9CudaPointEiPNS0_17PlaneCoefficientsEPfifP17curandStateXORWOW_param_2,
	.param .u64 .ptr .align 1 _ZN16lidar_processing4cuda17ransacPlaneKernelEPKNS0_9CudaPointEiPNS0_17PlaneCoefficientsEPfifP17curandStateXORWOW_param_3,
	.param .u32 _ZN16lidar_processing4cuda17ransacPlaneKernelEPKNS0_9CudaPointEiPNS0_17PlaneCoefficientsEPfifP17curandStateXORWOW_param_4,
	.param .f32 _ZN16lidar_processing4cuda17ransacPlaneKernelEPKNS0_9CudaPointEiPNS0_17PlaneCoefficientsEPfifP17curandStateXORWOW_param_5,
	.param .u64 .ptr .align 1 _ZN16lidar_processing4cuda17ransacPlaneKernelEPKNS0_9CudaPointEiPNS0_17PlaneCoefficientsEPfifP17curandStateXORWOW_param_6
)
{
	.reg .pred 	%p<51>;
	.reg .b32 	%r<449>;
	.reg .b32 	%f<292>;
	.reg .b64 	%rd<33>;
	.reg .b64 	%fd<17>;
	// demoted variable
	.shared .align 4 .f32 _ZZN16lidar_processing4cuda17ransacPlaneKernelEPKNS0_9CudaPointEiPNS0_17PlaneCoefficientsEPfifP17curandStateXORWOWE12shared_plane_$_0;
	// demoted variable
	.shared .align 4 .f32 _ZZN16lidar_processing4cuda17ransacPlaneKernelEPKNS0_9CudaPointEiPNS0_17PlaneCoefficientsEPfifP17curandStateXORWOWE12shared_plane_$_1;
	// demoted variable
	.shared .align 4 .f32 _ZZN16lidar_processing4cuda17ransacPlaneKernelEPKNS0_9CudaPointEiPNS0_17PlaneCoefficientsEPfifP17curandStateXORWOWE12shared_plane_$_2;
	// demoted variable
	.shared .align 4 .f32 _ZZN16lidar_processing4cuda17ransacPlaneKernelEPKNS0_9CudaPointEiPNS0_17PlaneCoefficientsEPfifP17curandStateXORWOWE12shared_plane_$_3;
	// demoted variable
	.shared .align 4 .f32 _ZZN16lidar_processing4cuda17ransacPlaneKernelEPKNS0_9CudaPointEiPNS0_17PlaneCoefficientsEPfifP17curandStateXORWOWE12shared_score;
	ld.param.u64 	%rd9, [_ZN16lidar_processing4cuda17ransacPlaneKernelEPKNS0_9CudaPointEiPNS0_17PlaneCoefficientsEPfifP17curandStateXORWOW_param_0];
	ld.param.u32 	%r256, [_ZN16lidar_processing4cuda17ransacPlaneKernelEPKNS0_9CudaPointEiPNS0_17PlaneCoefficientsEPfifP17curandStateXORWOW_param_1];
	ld.param.u64 	%rd7, [_ZN16lidar_processing4cuda17ransacPlaneKernelEPKNS0_9CudaPointEiPNS0_17PlaneCoefficientsEPfifP17curandStateXORWOW_param_2];
	ld.param.u64 	%rd10, [_ZN16lidar_processing4cuda17ransacPlaneKernelEPKNS0_9CudaPointEiPNS0_17PlaneCoefficientsEPfifP17curandStateXORWOW_param_3];
	ld.param.u32 	%r257, [_ZN16lidar_processing4cuda17ransacPlaneKernelEPKNS0_9CudaPointEiPNS0_17PlaneCoefficientsEPfifP17curandStateXORWOW_param_4];
	ld.param.f32 	%f80, [_ZN16lidar_processing4cuda17ransacPlaneKernelEPKNS0_9CudaPointEiPNS0_17PlaneCoefficientsEPfifP17curandStateXORWOW_param_5];
	ld.param.u64 	%rd8, [_ZN16lidar_processing4cuda17ransacPlaneKernelEPKNS0_9CudaPointEiPNS0_17PlaneCoefficientsEPfifP17curandStateXORWOW_param_6];
	cvta.to.global.u64 	%rd1, %rd9;
	cvta.to.global.u64 	%rd2, %rd10;
	mov.u32 	%r258, %ctaid.x;
	mov.u32 	%r259, %ntid.x;
	mov.u32 	%r1, %tid.x;
	mad.lo.s32 	%r377, %r258, %r259, %r1;
	mov.u32 	%r260, %nctaid.x;
	mul.lo.s32 	%r3, %r259, %r260;
	setp.ne.s32 	%p1, %r1, 0;
	@%p1 bra 	$L__BB5_2;
	mov.b32 	%r261, 0;
	st.shared.u32 	[_ZZN16lidar_processing4cuda17ransacPlaneKernelEPKNS0_9CudaPointEiPNS0_17PlaneCoefficientsEPfifP17curandStateXORWOWE12shared_score], %r261;
$L__BB5_2:
	bar.sync 	0;
	setp.ge.s32 	%p2, %r377, %r257;
	mov.f32 	%f262, 0f00000000;
	mov.f32 	%f263, %f262;
	mov.f32 	%f264, %f262;
	mov.f32 	%f265, %f262;
	mov.f32 	%f266, %f262;
	@%p2 bra 	$L__BB5_36;
	cvta.to.global.u64 	%rd11, %rd8;
	mul.wide.s32 	%rd12, %r377, 48;
	add.s64 	%rd3, %rd11, %rd12;
	setp.gt.s32 	%p3, %r256, 0;
	cvt.rn.f32.s32 	%f1, %r256;
	ld.global.v2.u32 	{%r416, %r417}, [%rd3];
	ld.global.v2.u32 	{%r418, %r419}, [%rd3+8];
	ld.global.v2.u32 	{%r420, %r421}, [%rd3+16];
	ld.global.v2.u32 	{%r59, %r68}, [%rd3+24];
	ld.global.f32 	%f6, [%rd3+32];
	ld.global.f64 	%fd6, [%rd3+40];
	@%p3 bra 	$L__BB5_5;
	mov.f32 	%f266, 0f00000000;
	div.rn.f32 	%f9, %f266, %f1;
	mov.f32 	%f265, %f266;
	mov.f32 	%f264, %f266;
	mov.f32 	%f263, %f266;
	mov.f32 	%f262, %f266;
	bra.uni 	$L__BB5_28;
$L__BB5_5:
	and.b32  	%r93, %r256, 7;
	add.s32 	%r94, %r93, -1;
	and.b32  	%r95, %r256, 3;
	and.b32  	%r96, %r256, 2147483640;
	and.b32  	%r97, %r256, 1;
	neg.s32 	%r98, %r96;
	add.s64 	%rd4, %rd1, 112;
	mov.f32 	%f266, 0f00000000;
	mov.f32 	%f265, %f266;
	mov.f32 	%f264, %f266;
	mov.f32 	%f263, %f266;
	mov.f32 	%f262, %f266;
$L__BB5_6:
	shr.u32 	%r299, %r417, 2;
	xor.b32  	%r300, %r299, %r417;
	shl.b32 	%r301, %r421, 4;
	shl.b32 	%r302, %r300, 1;
	xor.b32  	%r303, %r301, %r302;
	xor.b32  	%r304, %r303, %r421;
	xor.b32  	%r399, %r304, %r300;
	add.s32 	%r305, %r416, %r399;
	add.s32 	%r306, %r305, 362437;
	rem.u32 	%r113, %r306, %r256;
	shr.u32 	%r307, %r418, 2;
	xor.b32  	%r308, %r307, %r418;
	shl.b32 	%r309, %r399, 4;
	shl.b32 	%r310, %r308, 1;
	xor.b32  	%r311, %r310, %r309;
	xor.b32  	%r312, %r311, %r308;
	xor.b32  	%r398, %r312, %r399;
	add.s32 	%r313, %r416, %r398;
	add.s32 	%r314, %r313, 724874;
	shr.u32 	%r315, %r419, 2;
	xor.b32  	%r316, %r315, %r419;
	shl.b32 	%r317, %r398, 4;
	shl.b32 	%r318, %r316, 1;
	xor.b32  	%r319, %r318, %r317;
	xor.b32  	%r320, %r319, %r316;
	xor.b32  	%r115, %r320, %r398;
	add.s32 	%r116, %r416, 1087311;
	rem.u32 	%r390, %r314, %r256;
	setp.ne.s32 	%p15, %r390, %r113;
	mov.u32 	%r397, %r115;
	mov.u32 	%r400, %r421;
	mov.u32 	%r401, %r420;
	mov.u32 	%r402, %r116;
	@%p15 bra 	$L__BB5_9;
	mov.u32 	%r402, %r116;
	mov.u32 	%r397, %r115;
	mov.u32 	%r400, %r421;
	mov.u32 	%r383, %r420;
$L__BB5_8:
	mov.u32 	%r401, %r400;
	mov.u32 	%r400, %r399;
	mov.u32 	%r399, %r398;
	mov.u32 	%r398, %r397;
	shr.u32 	%r321, %r383, 2;
	xor.b32  	%r322, %r321, %r383;
	shl.b32 	%r323, %r398, 4;
	shl.b32 	%r324, %r322, 1;
	xor.b32  	%r325, %r323, %r324;
	xor.b32  	%r326, %r325, %r398;
	xor.b32  	%r397, %r326, %r322;
	add.s32 	%r402, %r402, 362437;
	add.s32 	%r327, %r397, %r402;
	rem.u32 	%r390, %r327, %r256;
	setp.eq.s32 	%p16, %r390, %r113;
	mov.u32 	%r383, %r401;
	@%p16 bra 	$L__BB5_8;
$L__BB5_9:
	add.s32 	%r328, %r115, %r116;
	rem.u32 	%r403, %r328, %r256;
	setp.ne.s32 	%p17, %r403, %r113;
	setp.ne.s32 	%p18, %r403, %r390;
	and.pred  	%p19, %p17, %p18;
	@%p19 bra 	$L__BB5_12;
	mov.u32 	%r396, %r401;
$L__BB5_11:
	mov.u32 	%r401, %r400;
	mov.u32 	%r400, %r399;
	mov.u32 	%r399, %r398;
	mov.u32 	%r398, %r397;
	shr.u32 	%r329, %r396, 2;
	xor.b32  	%r330, %r329, %r396;
	shl.b32 	%r331, %r398, 4;
	shl.b32 	%r332, %r330, 1;
	xor.b32  	%r333, %r331, %r332;
	xor.b32  	%r334, %r333, %r398;
	xor.b32  	%r397, %r334, %r330;
	add.s32 	%r402, %r402, 362437;
	add.s32 	%r335, %r397, %r402;
	rem.u32 	%r403, %r335, %r256;
	setp.eq.s32 	%p20, %r403, %r113;
	setp.eq.s32 	%p21, %r403, %r390;
	or.pred  	%p22, %p20, %p21;
	mov.u32 	%r396, %r401;
	@%p22 bra 	$L__BB5_11;
$L__BB5_12:
	mul.wide.u32 	%rd19, %r113, 28;
	add.s64 	%rd20, %rd1, %rd19;
	mul.wide.s32 	%rd21, %r390, 28;
	add.s64 	%rd22, %rd1, %rd21;
	mul.wide.s32 	%rd23, %r403, 28;
	add.s64 	%rd24, %rd1, %rd23;
	ld.global.f32 	%f107, [%rd22];
	ld.global.f32 	%f18, [%rd20];
	sub.f32 	%f108, %f107, %f18;
	ld.global.f32 	%f109, [%rd22+4];
	ld.global.f32 	%f19, [%rd20+4];
	sub.f32 	%f110, %f109, %f19;
	ld.global.f32 	%f111, [%rd22+8];
	ld.global.f32 	%f20, [%rd20+8];
	sub.f32 	%f112, %f111, %f20;
	ld.global.f32 	%f113, [%rd24];
	sub.f32 	%f114, %f113, %f18;
	ld.global.f32 	%f115, [%rd24+4];
	sub.f32 	%f116, %f115, %f19;
	ld.global.f32 	%f117, [%rd24+8];
	sub.f32 	%f118, %f117, %f20;
	mul.f32 	%f119, %f110, %f118;
	mul.f32 	%f120, %f112, %f116;
	sub.f32 	%f21, %f119, %f120;
	mul.f32 	%f121, %f112, %f114;
	mul.f32 	%f122, %f108, %f118;
	sub.f32 	%f22, %f121, %f122;
	mul.f32 	%f123, %f108, %f116;
	mul.f32 	%f124, %f110, %f114;
	sub.f32 	%f23, %f123, %f124;
	mul.f32 	%f125, %f22, %f22;
	fma.rn.f32 	%f126, %f21, %f21, %f125;
	fma.rn.f32 	%f127, %f23, %f23, %f126;
	sqrt.rn.f32 	%f24, %f127;
	setp.lt.f32 	%p23, %f24, 0f358637BD;
	@%p23 bra 	$L__BB5_27;
	setp.lt.u32 	%p24, %r256, 8;
	div.rn.f32 	%f25, %f21, %f24;
	div.rn.f32 	%f26, %f22, %f24;
	div.rn.f32 	%f27, %f23, %f24;
	mul.f32 	%f128, %f26, %f19;
	fma.rn.f32 	%f129, %f25, %f18, %f128;
	fma.rn.f32 	%f28, %f27, %f20, %f129;
	mov.b32 	%r410, 0;
	mov.u32 	%r415, %r410;
	@%p24 bra 	$L__BB5_16;
	mov.b32 	%r415, 0;
	mov.u64 	%rd32, %rd4;
	mov.u32 	%r404, %r98;
$L__BB5_15:
	.pragma "nounroll";
	ld.global.f32 	%f130, [%rd32+-112];
	ld.global.f32 	%f131, [%rd32+-108];
	mul.f32 	%f132, %f26, %f131;
	fma.rn.f32 	%f133, %f25, %f130, %f132;
	ld.global.f32 	%f134, [%rd32+-104];
	fma.rn.f32 	%f135, %f27, %f134, %f133;
	sub.f32 	%f136, %f135, %f28;
	abs.f32 	%f137, %f136;
	setp.lt.f32 	%p25, %f137, %f80;
	selp.u32 	%r339, 1, 0, %p25;
	add.s32 	%r340, %r415, %r339;
	ld.global.f32 	%f138, [%rd32+-84];
	ld.global.f32 	%f139, [%rd32+-80];
	mul.f32 	%f140, %f26, %f139;
	fma.rn.f32 	%f141, %f25, %f138, %f140;
	ld.global.f32 	%f142, [%rd32+-76];
	fma.rn.f32 	%f143, %f27, %f142, %f141;
	sub.f32 	%f144, %f143, %f28;
	abs.f32 	%f145, %f144;
	setp.lt.f32 	%p26, %f145, %f80;
	selp.u32 	%r341, 1, 0, %p26;
	add.s32 	%r342, %r340, %r341;
	ld.global.f32 	%f146, [%rd32+-56];
	ld.global.f32 	%f147, [%rd32+-52];
	mul.f32 	%f148, %f26, %f147;
	fma.rn.f32 	%f149, %f25, %f146, %f148;
	ld.global.f32 	%f150, [%rd32+-48];
	fma.rn.f32 	%f151, %f27, %f150, %f149;
	sub.f32 	%f152, %f151, %f28;
	abs.f32 	%f153, %f152;
	setp.lt.f32 	%p27, %f153, %f80;
	selp.u32 	%r343, 1, 0, %p27;
	add.s32 	%r344, %r342, %r343;
	ld.global.f32 	%f154, [%rd32+-28];
	ld.global.f32 	%f155, [%rd32+-24];
	mul.f32 	%f156, %f26, %f155;
	fma.rn.f32 	%f157, %f25, %f154, %f156;
	ld.global.f32 	%f158, [%rd32+-20];
	fma.rn.f32 	%f159, %f27, %f158, %f157;
	sub.f32 	%f160, %f159, %f28;
	abs.f32 	%f161, %f160;
	setp.lt.f32 	%p28, %f161, %f80;
	selp.u32 	%r345, 1, 0, %p28;
	add.s32 	%r346, %r344, %r345;
	ld.global.f32 	%f162, [%rd32];
	ld.global.f32 	%f163, [%rd32+4];
	mul.f32 	%f164, %f26, %f163;
	fma.rn.f32 	%f165, %f25, %f162, %f164;
	ld.global.f32 	%f166, [%rd32+8];
	fma.rn.f32 	%f167, %f27, %f166, %f165;
	sub.f32 	%f168, %f167, %f28;
	abs.f32 	%f169, %f168;
	setp.lt.f32 	%p29, %f169, %f80;
	selp.u32 	%r347, 1, 0, %p29;
	add.s32 	%r348, %r346, %r347;
	ld.global.f32 	%f170, [%rd32+28];
	ld.global.f32 	%f171, [%rd32+32];
	mul.f32 	%f172, %f26, %f171;
	fma.rn.f32 	%f173, %f25, %f170, %f172;
	ld.global.f32 	%f174, [%rd32+36];
	fma.rn.f32 	%f175, %f27, %f174, %f173;
	sub.f32 	%f176, %f175, %f28;
	abs.f32 	%f177, %f176;
	setp.lt.f32 	%p30, %f177, %f80;
	selp.u32 	%r349, 1, 0, %p30;
	add.s32 	%r350, %r348, %r349;
	ld.global.f32 	%f178, [%rd32+56];
	ld.global.f32 	%f179, [%rd32+60];
	mul.f32 	%f180, %f26, %f179;
	fma.rn.f32 	%f181, %f25, %f178, %f180;
	ld.global.f32 	%f182, [%rd32+64];
	fma.rn.f32 	%f183, %f27, %f182, %f181;
	sub.f32 	%f184, %f183, %f28;
	abs.f32 	%f185, %f184;
	setp.lt.f32 	%p31, %f185, %f80;
	selp.u32 	%r351, 1, 0, %p31;
	add.s32 	%r352, %r350, %r351;
	ld.global.f32 	%f186, [%rd32+84];
	ld.global.f32 	%f187, [%rd32+88];
	mul.f32 	%f188, %f26, %f187;
	fma.rn.f32 	%f189, %f25, %f186, %f188;
	ld.global.f32 	%f190, [%rd32+92];
	fma.rn.f32 	%f191, %f27, %f190, %f189;
	sub.f32 	%f192, %f191, %f28;
	abs.f32 	%f193, %f192;
	setp.lt.f32 	%p32, %f193, %f80;
	selp.u32 	%r353, 1, 0, %p32;
	add.s32 	%r415, %r352, %r353;
	add.s32 	%r404, %r404, 8;
	add.s64 	%rd32, %rd32, 224;
	setp.ne.s32 	%p33, %r404, 0;
	mov.u32 	%r410, %r96;
	@%p33 bra 	$L__BB5_15;
$L__BB5_16:
	setp.eq.s32 	%p34, %r93, 0;
	@%p34 bra 	$L__BB5_24;
	setp.lt.u32 	%p35, %r94, 3;
	@%p35 bra 	$L__BB5_19;
	mul.wide.u32 	%rd25, %r410, 28;
	add.s64 	%rd26, %rd1, %rd25;
	ld.global.f32 	%f194, [%rd26];
	ld.global.f32 	%f195, [%rd26+4];
	mul.f32 	%f196, %f26, %f195;
	fma.rn.f32 	%f197, %f25, %f194, %f196;
	ld.global.f32 	%f198, [%rd26+8];
	fma.rn.f32 	%f199, %f27, %f198, %f197;
	sub.f32 	%f200, %f199, %f28;
	abs.f32 	%f201, %f200;
	setp.lt.f32 	%p36, %f201, %f80;
	selp.u32 	%r355, 1, 0, %p36;
	add.s32 	%r356, %r415, %r355;
	ld.global.f32 	%f202, [%rd26+28];
	ld.global.f32 	%f203, [%rd26+32];
	mul.f32 	%f204, %f26, %f203;
	fma.rn.f32 	%f205, %f25, %f202, %f204;
	ld.global.f32 	%f206, [%rd26+36];
	fma.rn.f32 	%f207, %f27, %f206, %f205;
	sub.f32 	%f208, %f207, %f28;
	abs.f32 	%f209, %f208;
	setp.lt.f32 	%p37, %f209, %f80;
	selp.u32 	%r357, 1, 0, %p37;
	add.s32 	%r358, %r356, %r357;
	ld.global.f32 	%f210, [%rd26+56];
	ld.global.f32 	%f211, [%rd26+60];
	mul.f32 	%f212, %f26, %f211;
	fma.rn.f32 	%f213, %f25, %f210, %f212;
	ld.global.f32 	%f214, [%rd26+64];
	fma.rn.f32 	%f215, %f27, %f214, %f213;
	sub.f32 	%f216, %f215, %f28;
	abs.f32 	%f217, %f216;
	setp.lt.f32 	%p38, %f217, %f80;
	selp.u32 	%r359, 1, 0, %p38;
	add.s32 	%r360, %r358, %r359;
	ld.global.f32 	%f218, [%rd26+84];
	ld.global.f32 	%f219, [%rd26+88];
	mul.f32 	%f220, %f26, %f219;
	fma.rn.f32 	%f221, %f25, %f218, %f220;
	ld.global.f32 	%f222, [%rd26+92];
	fma.rn.f32 	%f223, %f27, %f222, %f221;
	sub.f32 	%f224, %f223, %f28;
	abs.f32 	%f225, %f224;
	setp.lt.f32 	%p39, %f225, %f80;
	selp.u32 	%r361, 1, 0, %p39;
	add.s32 	%r415, %r360, %r361;
	add.s32 	%r410, %r410, 4;
$L__BB5_19:
	setp.eq.s32 	%p40, %r95, 0;
	@%p40 bra 	$L__BB5_24;
	setp.eq.s32 	%p41, %r95, 1;
	@%p41 bra 	$L__BB5_22;
	mul.wide.u32 	%rd27, %r410, 28;
	add.s64 	%rd28, %rd1, %rd27;
	ld.global.f32 	%f226, [%rd28];
	ld.global.f32 	%f227, [%rd28+4];
	mul.f32 	%f228, %f26, %f227;
	fma.rn.f32 	%f229, %f25, %f226, %f228;
	ld.global.f32 	%f230, [%rd28+8];
	fma.rn.f32 	%f231, %f27, %f230, %f229;
	sub.f32 	%f232, %f231, %f28;
	abs.f32 	%f233, %f232;
	setp.lt.f32 	%p42, %f233, %f80;
	selp.u32 	%r363, 1, 0, %p42;
	add.s32 	%r364, %r415, %r363;
	ld.global.f32 	%f234, [%rd28+28];
	ld.global.f32 	%f235, [%rd28+32];
	mul.f32 	%f236, %f26, %f235;
	fma.rn.f32 	%f237, %f25, %f234, %f236;
	ld.global.f32 	%f238, [%rd28+36];
	fma.rn.f32 	%f239, %f27, %f238, %f237;
	sub.f32 	%f240, %f239, %f28;
	abs.f32 	%f241, %f240;
	setp.lt.f32 	%p43, %f241, %f80;
	selp.u32 	%r365, 1, 0, %p43;
	add.s32 	%r415, %r364, %r365;
	add.s32 	%r410, %r410, 2;
$L__BB5_22:
	setp.eq.s32 	%p44, %r97, 0;
	@%p44 bra 	$L__BB5_24;
	mul.wide.u32 	%rd29, %r410, 28;
	add.s64 	%rd30, %rd1, %rd29;
	ld.global.f32 	%f242, [%rd30];
	ld.global.f32 	%f243, [%rd30+4];
	mul.f32 	%f244, %f26, %f243;
	fma.rn.f32 	%f245, %f25, %f242, %f244;
	ld.global.f32 	%f246, [%rd30+8];
	fma.rn.f32 	%f247, %f27, %f246, %f245;
	sub.f32 	%f248, %f247, %f28;
	abs.f32 	%f249, %f248;
	setp.lt.f32 	%p45, %f249, %f80;
	selp.u32 	%r366, 1, 0, %p45;
	add.s32 	%r415, %r415, %r366;
$L__BB5_24:
	cvt.rn.f32.u32 	%f250, %r415;
	div.rn.f32 	%f29, %f250, %f1;
	setp.leu.f32 	%p46, %f29, %f266;
	@%p46 bra 	$L__BB5_26;
	neg.f32 	%f265, %f28;
	mov.f32 	%f262, %f25;
	mov.f32 	%f263, %f26;
	mov.f32 	%f264, %f27;
	mov.f32 	%f266, %f29;
$L__BB5_26:
	st.global.v2.u32 	[%rd3], {%r402, %r401};
	st.global.v2.u32 	[%rd3+8], {%r400, %r399};
	st.global.v2.u32 	[%rd3+16], {%r398, %r397};
	st.global.v2.u32 	[%rd3+24], {%r59, %r68};
	st.global.f32 	[%rd3+32], %f6;
	st.global.f64 	[%rd3+40], %fd6;
	mov.u32 	%r416, %r402;
	mov.u32 	%r417, %r401;
	mov.u32 	%r418, %r400;
	mov.u32 	%r419, %r399;
	mov.u32 	%r420, %r398;
	mov.u32 	%r421, %r397;
$L__BB5_27:
	add.s32 	%r377, %r377, %r3;
	setp.lt.s32 	%p47, %r377, %r257;
	@%p47 bra 	$L__BB5_6;
	bra.uni 	$L__BB5_36;
$L__BB5_28:
	shr.u32 	%r262, %r417, 2;
	xor.b32  	%r263, %r262, %r417;
	shl.b32 	%r264, %r421, 4;
	shl.b32 	%r265, %r263, 1;
	xor.b32  	%r266, %r264, %r265;
	xor.b32  	%r267, %r266, %r421;
	xor.b32  	%r439, %r267, %r263;
	add.s32 	%r268, %r416, %r439;
	add.s32 	%r269, %r268, 362437;
	rem.u32 	%r201, %r269, %r256;
	shr.u32 	%r270, %r418, 2;
	xor.b32  	%r271, %r270, %r418;
	shl.b32 	%r272, %r439, 4;
	shl.b32 	%r273, %r271, 1;
	xor.b32  	%r274, %r273, %r272;
	xor.b32  	%r275, %r274, %r271;
	xor.b32  	%r438, %r275, %r439;
	add.s32 	%r276, %r416, %r438;
	add.s32 	%r277, %r276, 724874;
	shr.u32 	%r278, %r419, 2;
	xor.b32  	%r279, %r278, %r419;
	shl.b32 	%r280, %r438, 4;
	shl.b32 	%r281, %r279, 1;
	xor.b32  	%r282, %r281, %r280;
	xor.b32  	%r283, %r282, %r279;
	xor.b32  	%r203, %r283, %r438;
	add.s32 	%r204, %r416, 1087311;
	rem.u32 	%r435, %r277, %r256;
	setp.ne.s32 	%p4, %r435, %r201;
	mov.u32 	%r437, %r203;
	mov.u32 	%r440, %r421;
	mov.u32 	%r441, %r420;
	mov.u32 	%r436, %r204;
	@%p4 bra 	$L__BB5_29;
	bra.uni 	$L__BB5_42;
$L__BB5_29:
	add.s32 	%r291, %r203, %r204;
	rem.u32 	%r442, %r291, %r256;
	setp.ne.s32 	%p6, %r442, %r201;
	setp.ne.s32 	%p7, %r442, %r435;
	and.pred  	%p8, %p6, %p7;
	@%p8 bra 	$L__BB5_31;
$L__BB5_30:
	mov.u32 	%r225, %r440;
	mov.u32 	%r440, %r439;
	mov.u32 	%r439, %r438;
	mov.u32 	%r438, %r437;
	shr.u32 	%r292, %r441, 2;
	xor.b32  	%r293, %r292, %r441;
	shl.b32 	%r294, %r438, 4;
	shl.b32 	%r295, %r293, 1;
	xor.b32  	%r296, %r294, %r295;
	xor.b32  	%r297, %r296, %r438;
	xor.b32  	%r437, %r297, %r293;
	add.s32 	%r436, %r436, 362437;
	add.s32 	%r298, %r437, %r436;
	rem.u32 	%r442, %r298, %r256;
	setp.eq.s32 	%p9, %r442, %r201;
	setp.eq.s32 	%p10, %r442, %r435;
	or.pred  	%p11, %p9, %p10;
	mov.u32 	%r441, %r225;
	@%p11 bra 	$L__BB5_30;
$L__BB5_31:
	mul.wide.s32 	%rd13, %r201, 28;
	add.s64 	%rd14, %rd1, %rd13;
	mul.wide.s32 	%rd15, %r435, 28;
	add.s64 	%rd16, %rd1, %rd15;
	mul.wide.s32 	%rd17, %r442, 28;
	add.s64 	%rd18, %rd1, %rd17;
	ld.global.f32 	%f83, [%rd16];
	ld.global.f32 	%f50, [%rd14];
	sub.f32 	%f84, %f83, %f50;
	ld.global.f32 	%f85, [%rd16+4];
	ld.global.f32 	%f51, [%rd14+4];
	sub.f32 	%f86, %f85, %f51;
	ld.global.f32 	%f87, [%rd16+8];
	ld.global.f32 	%f52, [%rd14+8];
	sub.f32 	%f88, %f87, %f52;
	ld.global.f32 	%f89, [%rd18];
	sub.f32 	%f90, %f89, %f50;
	ld.global.f32 	%f91, [%rd18+4];
	sub.f32 	%f92, %f91, %f51;
	ld.global.f32 	%f93, [%rd18+8];
	sub.f32 	%f94, %f93, %f52;
	mul.f32 	%f95, %f86, %f94;
	mul.f32 	%f96, %f88, %f92;
	sub.f32 	%f53, %f95, %f96;
	mul.f32 	%f97, %f88, %f90;
	mul.f32 	%f98, %f84, %f94;
	sub.f32 	%f54, %f97, %f98;
	mul.f32 	%f99, %f84, %f92;
	mul.f32 	%f100, %f86, %f90;
	sub.f32 	%f55, %f99, %f100;
	mul.f32 	%f101, %f54, %f54;
	fma.rn.f32 	%f102, %f53, %f53, %f101;
	fma.rn.f32 	%f103, %f55, %f55, %f102;
	sqrt.rn.f32 	%f56, %f103;
	setp.lt.f32 	%p12, %f56, 0f358637BD;
	@%p12 bra 	$L__BB5_35;
	div.rn.f32 	%f57, %f53, %f56;
	div.rn.f32 	%f58, %f54, %f56;
	div.rn.f32 	%f59, %f55, %f56;
	mul.f32 	%f104, %f58, %f51;
	fma.rn.f32 	%f105, %f57, %f50, %f104;
	fma.rn.f32 	%f60, %f59, %f52, %f105;
	setp.leu.f32 	%p13, %f9, %f266;
	@%p13 bra 	$L__BB5_34;
	neg.f32 	%f265, %f60;
	mov.f32 	%f262, %f57;
	mov.f32 	%f263, %f58;
	mov.f32 	%f264, %f59;
	mov.f32 	%f266, %f9;
$L__BB5_34:
	st.global.v2.u32 	[%rd3], {%r436, %r441};
	st.global.v2.u32 	[%rd3+8], {%r440, %r439};
	st.global.v2.u32 	[%rd3+16], {%r438, %r437};
	st.global.v2.u32 	[%rd3+24], {%r59, %r68};
	st.global.f32 	[%rd3+32], %f6;
	st.global.f64 	[%rd3+40], %fd6;
	mov.u32 	%r416, %r436;
	mov.u32 	%r417, %r441;
	mov.u32 	%r418, %r440;
	mov.u32 	%r419, %r439;
	mov.u32 	%r420, %r438;
	mov.u32 	%r421, %r437;
$L__BB5_35:
	add.s32 	%r377, %r377, %r3;
	setp.lt.s32 	%p14, %r377, %r257;
	@%p14 bra 	$L__BB5_28;
$L__BB5_36:
	bar.sync 	0;
	ld.shared.f32 	%f251, [_ZZN16lidar_processing4cuda17ransacPlaneKernelEPKNS0_9CudaPointEiPNS0_17PlaneCoefficientsEPfifP17curandStateXORWOWE12shared_score];
	setp.leu.f32 	%p48, %f266, %f251;
	@%p48 bra 	$L__BB5_38;
	mov.b32 	%r367, %f266;
	atom.shared.exch.b32 	%r368, [_ZZN16lidar_processing4cuda17ransacPlaneKernelEPKNS0_9CudaPointEiPNS0_17PlaneCoefficientsEPfifP17curandStateXORWOWE12shared_score], %r367;
	st.shared.f32 	[_ZZN16lidar_processing4cuda17ransacPlaneKernelEPKNS0_9CudaPointEiPNS0_17PlaneCoefficientsEPfifP17curandStateXORWOWE12shared_plane_$_0], %f262;
	st.shared.f32 	[_ZZN16lidar_processing4cuda17ransacPlaneKernelEPKNS0_9CudaPointEiPNS0_17PlaneCoefficientsEPfifP17curandStateXORWOWE12shared_plane_$_1], %f263;
	st.shared.f32 	[_ZZN16lidar_processing4cuda17ransacPlaneKernelEPKNS0_9CudaPointEiPNS0_17PlaneCoefficientsEPfifP17curandStateXORWOWE12shared_plane_$_2], %f264;
	st.shared.f32 	[_ZZN16lidar_processing4cuda17ransacPlaneKernelEPKNS0_9CudaPointEiPNS0_17PlaneCoefficientsEPfifP17curandStateXORWOWE12shared_plane_$_3], %f265;
$L__BB5_38:
	setp.ne.s32 	%p49, %r1, 0;
	bar.sync 	0;
	@%p49 bra 	$L__BB5_41;
	ld.shared.f32 	%f79, [_ZZN16lidar_processing4cuda17ransacPlaneKernelEPKNS0_9CudaPointEiPNS0_17PlaneCoefficientsEPfifP17curandStateXORWOWE12shared_score];
	ld.global.f32 	%f252, [%rd2];
	setp.leu.f32 	%p50, %f79, %f252;
	@%p50 bra 	$L__BB5_41;
	cvta.to.global.u64 	%rd31, %rd7;
	mov.b32 	%r369, %f79;
	atom.global.exch.b32 	%r370, [%rd2], %r369;
	ld.shared.f32 	%f253, [_ZZN16lidar_processing4cuda17ransacPlaneKernelEPKNS0_9CudaPointEiPNS0_17PlaneCoefficientsEPfifP17curandStateXORWOWE12shared_plane_$_0];
	ld.shared.f32 	%f254, [_ZZN16lidar_processing4cuda17ransacPlaneKernelEPKNS0_9CudaPointEiPNS0_17PlaneCoefficientsEPfifP17curandStateXORWOWE12shared_plane_$_1];
	ld.shared.f32 	%f255, [_ZZN16lidar_processing4cuda17ransacPlaneKernelEPKNS0_9CudaPointEiPNS0_17PlaneCoefficientsEPfifP17curandStateXORWOWE12shared_plane_$_2];
	ld.shared.f32 	%f256, [_ZZN16lidar_processing4cuda17ransacPlaneKernelEPKNS0_9CudaPointEiPNS0_17PlaneCoefficientsEPfifP17curandStateXORWOWE12shared_plane_$_3];
	st.global.f32 	[%rd31], %f253;
	st.global.f32 	[%rd31+4], %f254;
	st.global.f32 	[%rd31+8], %f255;
	st.global.f32 	[%rd31+12], %f256;
$L__BB5_41:
	ret;
$L__BB5_42:
	mov.u32 	%r216, %r440;
	mov.u32 	%r440, %r439;
	mov.u32 	%r439, %r438;
	mov.u32 	%r438, %r437;
	shr.u32 	%r284, %r441, 2;
	xor.b32  	%r285, %r284, %r441;
	shl.b32 	%r286, %r438, 4;
	shl.b32 	%r287, %r285, 1;
	xor.b32  	%r288, %r286, %r287;
	xor.b32  	%r289, %r288, %r438;
	xor.b32  	%r437, %r289, %r285;
	add.s32 	%r436, %r436, 362437;
	add.s32 	%r290, %r437, %r436;
	rem.u32 	%r435, %r290, %r256;
	setp.eq.s32 	%p5, %r435, %r201;
	mov.u32 	%r441, %r216;
	@%p5 bra 	$L__BB5_42;
	bra.uni 	$L__BB5_29;

}
	// .globl	_ZN16lidar_processing4cuda20classifyGroundPointsEPKNS0_9CudaPointEPbPfiNS0_17PlaneCoefficientsEf
.visible .entry _ZN16lidar_processing4cuda20classifyGroundPointsEPKNS0_9CudaPointEPbPfiNS0_17PlaneCoefficientsEf(
	.param .u64 .ptr .align 1 _ZN16lidar_processing4cuda20classifyGroundPointsEPKNS0_9CudaPointEPbPfiNS0_17PlaneCoefficientsEf_param_0,
	.param .u64 .ptr .align 1 _ZN16lidar_processing4cuda20classifyGroundPointsEPKNS0_9CudaPointEPbPfiNS0_17PlaneCoefficientsEf_param_1,
	.param .u64 .ptr .align 1 _ZN16lidar_processing4cuda20classifyGroundPointsEPKNS0_9CudaPointEPbPfiNS0_17PlaneCoefficientsEf_param_2,
	.param .u32 _ZN16lidar_processing4cuda20classifyGroundPointsEPKNS0_9CudaPointEPbPfiNS0_17PlaneCoefficientsEf_param_3,
	.param .align 4 .b8 _ZN16lidar_processing4cuda20classifyGroundPointsEPKNS0_9CudaPointEPbPfiNS0_17PlaneCoefficientsEf_param_4[16],
	.param .f32 _ZN16lidar_processing4cuda20classifyGroundPointsEPKNS0_9CudaPointEPbPfiNS0_17PlaneCoefficientsEf_param_5
)
{
	.reg .pred 	%p<5>;
	.reg .b16 	%rs<2>;
	.reg .b32 	%r<8>;
	.reg .b32 	%f<36>;
	.reg .b64 	%rd<13>;

	ld.param.f32 	%f4, [_ZN16lidar_processing4cuda20classifyGroundPointsEPKNS0_9CudaPointEPbPfiNS0_17PlaneCoefficientsEf_param_4+12];
	ld.param.f32 	%f3, [_ZN16lidar_processing4cuda20classifyGroundPointsEPKNS0_9CudaPointEPbPfiNS0_17PlaneCoefficientsEf_param_4+8];
	ld.param.f32 	%f2, [_ZN16lidar_processing4cuda20classifyGroundPointsEPKNS0_9CudaPointEPbPfiNS0_17PlaneCoefficientsEf_param_4+4];
	ld.param.f32 	%f1, [_ZN16lidar_processing4cuda20classifyGroundPointsEPKNS0_9CudaPointEPbPfiNS0_17PlaneCoefficientsEf_param_4];
	ld.param.u64 	%rd1, [_ZN16lidar_processing4cuda20classifyGroundPointsEPKNS0_9CudaPointEPbPfiNS0_17PlaneCoefficientsEf_param_0];
	ld.param.u64 	%rd2, [_ZN16lidar_processing4cuda20classifyGroundPointsEPKNS0_9CudaPointEPbPfiNS0_17PlaneCoefficientsEf_param_1];
	ld.param.u64 	%rd3, [_ZN16lidar_processing4cuda20classifyGroundPointsEPKNS0_9CudaPointEPbPfiNS0_17PlaneCoefficientsEf_param_2];
	ld.param.u32 	%r2, [_ZN16lidar_processing4cuda20classifyGroundPointsEPKNS0_9CudaPointEPbPfiNS0_17PlaneCoefficientsEf_param_3];
	ld.param.f32 	%f5, [_ZN16lidar_processing4cuda20classifyGroundPointsEPKNS0_9CudaPointEPbPfiNS0_17PlaneCoefficientsEf_param_5];
	mov.u32 	%r3, %ctaid.x;
	mov.u32 	%r4, %ntid.x;
	mov.u32 	%r5, %tid.x;
	mad.lo.s32 	%r1, %r3, %r4, %r5;
	setp.ge.s32 	%p1, %r1, %r2;
	@%p1 bra 	$L__BB6_2;
	cvta.to.global.u64 	%rd4, %rd3;
	cvta.to.global.u64 	%rd5, %rd1;
	cvta.to.global.u64 	%rd6, %rd2;
	cvt.s64.s32 	%rd7, %r1;
	mul.wide.s32 	%rd8, %r1, 28;
	add.s64 	%rd9, %rd5, %rd8;
	ld.global.f32 	%f6, [%rd9];
	ld.global.f32 	%f7, [%rd9+4];
	mul.f32 	%f8, %f2, %f7;
	fma.rn.f32 	%f9, %f1, %f6, %f8;
	ld.global.f32 	%f10, [%rd9+8];
	fma.rn.f32 	%f11, %f3, %f10, %f9;
	add.f32 	%f12, %f4, %f11;
	abs.f32 	%f13, %f12;
	setp.lt.f32 	%p2, %f13, %f5;
	selp.u16 	%rs1, 1, 0, %p2;
	add.s64 	%rd10, %rd6, %rd7;
	st.global.u8 	[%rd10], %rs1;
	neg.f32 	%f14, %f13;
	div.rn.f32 	%f15, %f14, %f5;
	fma.rn.f32 	%f16, %f15, 0f3BBB989D, 0f3F000000;
	cvt.sat.f32.f32 	%f17, %f16;
	mov.f32 	%f18, 0f4B400001;
	mov.f32 	%f19, 0f437C0000;
	fma.rm.f32 	%f20, %f17, %f19, %f18;
	add.f32 	%f21, %f20, 0fCB40007F;
	neg.f32 	%f22, %f21;
	fma.rn.f32 	%f23, %f15, 0f3FB8AA3B, %f22;
	fma.rn.f32 	%f24, %f15, 0f32A57060, %f23;
	mov.b32 	%r6, %f20;
	shl.b32 	%r7, %r6, 23;
	mov.b32 	%f25, %r7;
	ex2.approx.ftz.f32 	%f26, %f24;
	mul.f32 	%f27, %f26, %f25;
	ld.global.f32 	%f28, [%rd9+8];
	setp.lt.f32 	%p3, %f28, 0fC0200000;
	setp.gt.f32 	%p4, %f28, 0f3F000000;
	mul.f32 	%f29, %f27, 0f3F000000;
	selp.f32 	%f30, %f29, %f27, %p4;
	selp.f32 	%f31, %f29, %f30, %p3;
	abs.f32 	%f32, %f3;
	mul.f32 	%f33, %f32, %f31;
	max.f32 	%f34, %f33, 0f00000000;
	min.f32 	%f35, %f34, 0f3F800000;
	mul.wide.s32 	%rd11, %r1, 4;
	add.s64 	%rd12, %rd4, %rd11;
	st.global.f32 	[%rd12], %f35;
$L__BB6_2:
	ret;

}
	// .globl	_ZN16lidar_processing4cuda25ringBasedGroundExtractionEPKNS0_9CudaPointEPbifii
.visible .entry _ZN16lidar_processing4cuda25ringBasedGroundExtractionEPKNS0_9CudaPointEPbifii(
	.param .u64 .ptr .align 1 _ZN16lidar_processing4cuda25ringBasedGroundExtractionEPKNS0_9CudaPointEPbifii_param_0,
	.param .u64 .ptr .align 1 _ZN16lidar_processing4cuda25ringBasedGroundExtractionEPKNS0_9CudaPointEPbifii_param_1,
	.param .u32 _ZN16lidar_processing4cuda25ringBasedGroundExtractionEPKNS0_9CudaPointEPbifii_param_2,
	.param .f32 _ZN16lidar_processing4cuda25ringBasedGroundExtractionEPKNS0_9CudaPointEPbifii_param_3,
	.param .u32 _ZN16lidar_processing4cuda25ringBasedGroundExtractionEPKNS0_9CudaPointEPbifii_param_4,
	.param .u32 _ZN16lidar_processing4cuda25ringBasedGroundExtractionEPKNS0_9CudaPointEPbifii_param_5
)
{
	.reg .pred 	%p<11>;
	.reg .b16 	%rs<9>;
	.reg .b32 	%r<13>;
	.reg .b32 	%f<15>;
	.reg .b64 	%rd<13>;

	ld.param.u64 	%rd5, [_ZN16lidar_processing4cuda25ringBasedGroundExtractionEPKNS0_9CudaPointEPbifii_param_0];
	ld.param.u64 	%rd6, [_ZN16lidar_processing4cuda25ringBasedGroundExtractionEPKNS0_9CudaPointEPbifii_param_1];
	ld.param.u32 	%r4, [_ZN16lidar_processing4cuda25ringBasedGroundExtractionEPKNS0_9CudaPointEPbifii_param_2];
	ld.param.f32 	%f1, [_ZN16lidar_processing4cuda25ringBasedGroundExtractionEPKNS0_9CudaPointEPbifii_param_3];
	ld.param.u32 	%r5, [_ZN16lidar_processing4cuda25ringBasedGroundExtractionEPKNS0_9CudaPointEPbifii_param_4];
	ld.param.u32 	%r6, [_ZN16lidar_processing4cuda25ringBasedGroundExtractionEPKNS0_9CudaPointEPbifii_param_5];
	cvta.to.global.u64 	%rd1, %rd6;
	cvta.to.global.u64 	%rd2, %rd5;
	mov.u32 	%r7, %ctaid.x;
	mov.u32 	%r8, %ntid.x;
	mov.u32 	%r9, %tid.x;
	mad.lo.s32 	%r1, %r7, %r8, %r9;
	setp.ge.s32 	%p1, %r1, %r4;
	@%p1 bra 	$L__BB7_10;
	mul.wide.s32 	%rd7, %r1, 28;
	add.s64 	%rd3, %rd2, %rd7;
	ld.global.u16 	%rs1, [%rd3+16];
	cvt.u32.u16 	%r10, %rs1;
	setp.gt.s32 	%p2, %r5, %r10;
	setp.lt.s32 	%p3, %r6, %r10;
	or.pred  	%p4, %p2, %p3;
	@%p4 bra 	$L__BB7_11;
	setp.lt.s32 	%p5, %r4, 1;
	mov.b16 	%rs3, 0;
	mov.u16 	%rs8, %rs3;
	@%p5 bra 	$L__BB7_9;
	mov.b32 	%r12, 0;
$L__BB7_4:
	setp.eq.s32 	%p6, %r12, %r1;
	@%p6 bra 	$L__BB7_8;
	mul.wide.u32 	%rd8, %r12, 28;
	add.s64 	%rd4, %rd2, %rd8;
	ld.global.u16 	%rs4, [%rd4+16];
	setp.ne.s16 	%p7, %rs4, %rs1;
	@%p7 bra 	$L__BB7_8;
	ld.global.f32 	%f2, [%rd3];
	ld.global.f32 	%f3, [%rd4];
	sub.f32 	%f4, %f2, %f3;
	ld.global.f32 	%f5, [%rd3+4];
	ld.global.f32 	%f6, [%rd4+4];
	sub.f32 	%f7, %f5, %f6;
	mul.f32 	%f8, %f7, %f7;
	fma.rn.f32 	%f9, %f4, %f4, %f8;
	sqrt.rn.f32 	%f10, %f9;
	setp.geu.f32 	%p8, %f10, 0f40000000;
	@%p8 bra 	$L__BB7_8;
	ld.global.f32 	%f11, [%rd3+8];
	ld.global.f32 	%f12, [%rd4+8];
	sub.f32 	%f13, %f11, %f12;
	abs.f32 	%f14, %f13;
	setp.lt.f32 	%p9, %f14, %f1;
	mov.b16 	%rs8, 1;
	@%p9 bra 	$L__BB7_9;
$L__BB7_8:
	add.s32 	%r12, %r12, 1;
	setp.ne.s32 	%p10, %r12, %r4;
	mov.u16 	%rs8, %rs3;
	@%p10 bra 	$L__BB7_4;
$L__BB7_9:
	cvt.s64.s32 	%rd9, %r1;
	add.s64 	%rd10, %rd1, %rd9;
	st.global.u8 	[%rd10], %rs8;
$L__BB7_10:
	ret;
$L__BB7_11:
	cvt.s64.s32 	%rd11, %r1;
	add.s64 	%rd12, %rd1, %rd11;
	mov.b16 	%rs7, 0;
	st.global.u8 	[%rd12], %rs7;
	bra.uni 	$L__BB7_10;

}
	// .globl	_ZN16lidar_processing4cuda19morphologicalFilterEPKNS0_9CudaPointEPKbPbif
.visible .entry _ZN16lidar_processing4cuda19morphologicalFilterEPKNS0_9CudaPointEPKbPbif(
	.param .u64 .ptr .align 1 _ZN16lidar_processing4cuda19morphologicalFilterEPKNS0_9CudaPointEPKbPbif_param_0,
	.param .u64 .ptr .align 1 _ZN16lidar_processing4cuda19morphologicalFilterEPKNS0_9CudaPointEPKbPbif_param_1,
	.param .u64 .ptr .align 1 _ZN16lidar_processing4cuda19morphologicalFilterEPKNS0_9CudaPointEPKbPbif_param_2,
	.param .u32 _ZN16lidar_processing4cuda19morphologicalFilterEPKNS0_9CudaPointEPKbPbif_param_3,
	.param .f32 _ZN16lidar_processing4cuda19morphologicalFilterEPKNS0_9CudaPointEPKbPbif_param_4
)
{
	.reg .pred 	%p<50>;
	.reg .b16 	%rs<19>;
	.reg .b32 	%r<130>;
	.reg .b32 	%f<197>;
	.reg .b64 	%rd<55>;

	ld.param.u64 	%rd21, [_ZN16lidar_processing4cuda19morphologicalFilterEPKNS0_9CudaPointEPKbPbif_param_0];
	ld.param.u64 	%rd22, [_ZN16lidar_processing4cuda19morphologicalFilterEPKNS0_9CudaPointEPKbPbif_param_1];
	ld.param.u64 	%rd23, [_ZN16lidar_processing4cuda19morphologicalFilterEPKNS0_9CudaPointEPKbPbif_param_2];
	ld.param.u32 	%r65, [_ZN16lidar_processing4cuda19morphologicalFilterEPKNS0_9CudaPointEPKbPbif_param_3];
	ld.param.f32 	%f1, [_ZN16lidar_processing4cuda19morphologicalFilterEPKNS0_9CudaPointEPKbPbif_param_4];
	cvta.to.global.u64 	%rd1, %rd21;
	cvta.to.global.u64 	%rd2, %rd23;
	cvta.to.global.u64 	%rd3, %rd22;
	mov.u32 	%r66, %ctaid.x;
	mov.u32 	%r67, %ntid.x;
	mov.u32 	%r68, %tid.x;
	mad.lo.s32 	%r1, %r66, %r67, %r68;
	setp.ge.s32 	%p1, %r1, %r65;
	@%p1 bra 	$L__BB8_53;
	cvt.s64.s32 	%rd24, %r1;
	add.s64 	%rd25, %rd3, %rd24;
	ld.global.u8 	%rs1, [%rd25];
	setp.ne.s16 	%p2, %rs1, 0;
	@%p2 bra 	$L__BB8_3;
	add.s64 	%rd50, %rd2, %rd24;
	mov.b16 	%rs18, 0;
	st.global.u8 	[%rd50], %rs18;
	bra.uni 	$L__BB8_53;
$L__BB8_3:
	mul.wide.s32 	%rd26, %r1, 28;
	add.s64 	%rd4, %rd1, %rd26;
	min.s32 	%r2, %r1, %r65;
	setp.lt.s32 	%p3, %r2, 1;
	mov.b32 	%r109, 0;
	mov.u32 	%r97, %r109;
	@%p3 bra 	$L__BB8_25;
	and.b32  	%r3, %r2, 3;
	setp.lt.u32 	%p4, %r2, 4;
	mov.b32 	%r107, 0;
	mov.u32 	%r97, %r107;
	@%p4 bra 	$L__BB8_15;
	and.b32  	%r107, %r2, 2147483644;
	neg.s32 	%r95, %r107;
	add.s64 	%rd52, %rd3, 1;
	add.s64 	%rd51, %rd1, 56;
	mov.b32 	%r97, 0;
$L__BB8_6:
	.pragma "nounroll";
	ld.global.u8 	%rs2, [%rd52+-1];
	setp.eq.s16 	%p5, %rs2, 0;
	@%p5 bra 	$L__BB8_8;
	ld.global.f32 	%f2, [%rd4];
	ld.global.f32 	%f3, [%rd51+-56];
	sub.f32 	%f4, %f2, %f3;
	ld.global.f32 	%f5, [%rd4+4];
	ld.global.f32 	%f6, [%rd51+-52];
	sub.f32 	%f7, %f5, %f6;
	mul.f32 	%f8, %f7, %f7;
	fma.rn.f32 	%f9, %f4, %f4, %f8;
	ld.global.f32 	%f10, [%rd4+8];
	ld.global.f32 	%f11, [%rd51+-48];
	sub.f32 	%f12, %f10, %f11;
	fma.rn.f32 	%f13, %f12, %f12, %f9;
	sqrt.rn.f32 	%f14, %f13;
	setp.lt.f32 	%p6, %f14, %f1;
	selp.u32 	%r73, 1, 0, %p6;
	add.s32 	%r97, %r97, %r73;
$L__BB8_8:
	ld.global.u8 	%rs3, [%rd52];
	setp.eq.s16 	%p7, %rs3, 0;
	@%p7 bra 	$L__BB8_10;
	ld.global.f32 	%f15, [%rd4];
	ld.global.f32 	%f16, [%rd51+-28];
	sub.f32 	%f17, %f15, %f16;
	ld.global.f32 	%f18, [%rd4+4];
	ld.global.f32 	%f19, [%rd51+-24];
	sub.f32 	%f20, %f18, %f19;
	mul.f32 	%f21, %f20, %f20;
	fma.rn.f32 	%f22, %f17, %f17, %f21;
	ld.global.f32 	%f23, [%rd4+8];
	ld.global.f32 	%f24, [%rd51+-20];
	sub.f32 	%f25, %f23, %f24;
	fma.rn.f32 	%f26, %f25, %f25, %f22;
	sqrt.rn.f32 	%f27, %f26;
	setp.lt.f32 	%p8, %f27, %f1;
	selp.u32 	%r74, 1, 0, %p8;
	add.s32 	%r97, %r97, %r74;
$L__BB8_10:
	ld.global.u8 	%rs4, [%rd52+1];
	setp.eq.s16 	%p9, %rs4, 0;
	@%p9 bra 	$L__BB8_12;
	ld.global.f32 	%f28, [%rd4];
	ld.global.f32 	%f29, [%rd51];
	sub.f32 	%f30, %f28, %f29;
	ld.global.f32 	%f31, [%rd4+4];
	ld.global.f32 	%f32, [%rd51+4];
	sub.f32 	%f33, %f31, %f32;
	mul.f32 	%f34, %f33, %f33;
	fma.rn.f32 	%f35, %f30, %f30, %f34;
	ld.global.f32 	%f36, [%rd4+8];
	ld.global.f32 	%f37, [%rd51+8];
	sub.f32 	%f38, %f36, %f37;
	fma.rn.f32 	%f39, %f38, %f38, %f35;
	sqrt.rn.f32 	%f40, %f39;
	setp.lt.f32 	%p10, %f40, %f1;
	selp.u32 	%r75, 1, 0, %p10;
	add.s32 	%r97, %r97, %r75;
$L__BB8_12:
	ld.global.u8 	%rs5, [%rd52+2];
	setp.eq.s16 	%p11, %rs5, 0;
	@%p11 bra 	$L__BB8_14;
	ld.global.f32 	%f41, [%rd4];
	ld.global.f32 	%f42, [%rd51+28];
	sub.f32 	%f43, %f41, %f42;
	ld.global.f32 	%f44, [%rd4+4];
	ld.global.f32 	%f45, [%rd51+32];
	sub.f32 	%f46, %f44, %f45;
	mul.f32 	%f47, %f46, %f46;
	fma.rn.f32 	%f48, %f43, %f43, %f47;
	ld.global.f32 	%f49, [%rd4+8];
	ld.global.f32 	%f50, [%rd51+36];
	sub.f32 	%f51, %f49, %f50;
	fma.rn.f32 	%f52, %f51, %f51, %f48;
	sqrt.rn.f32 	%f53, %f52;
	setp.lt.f32 	%p12, %f53, %f1;
	selp.u32 	%r76, 1, 0, %p12;
	add.s32 	%r97, %r97, %r76;
$L__BB8_14:
	add.s32 	%r95, %r95, 4;
	add.s64 	%rd52, %rd52, 4;
	add.s64 	%rd51, %rd51, 112;
	setp.ne.s32 	%p13, %r95, 0;
	@%p13 bra 	$L__BB8_6;
$L__BB8_15:
	setp.eq.s32 	%p14, %r3, 0;
	mov.u32 	%r109, %r2;
	@%p14 bra 	$L__BB8_25;
	setp.eq.s32 	%p15, %r3, 1;
	@%p15 bra 	$L__BB8_22;
	cvt.u64.u32 	%rd27, %r107;
	add.s64 	%rd11, %rd3, %rd27;
	ld.global.u8 	%rs6, [%rd11];
	setp.eq.s16 	%p16, %rs6, 0;
	mul.wide.u32 	%rd28, %r107, 28;
	add.s64 	%rd12, %rd1, %rd28;
	@%p16 bra 	$L__BB8_19;
	ld.global.f32 	%f54, [%rd4];
	ld.global.f32 	%f55, [%rd12];
	sub.f32 	%f56, %f54, %f55;
	ld.global.f32 	%f57, [%rd4+4];
	ld.global.f32 	%f58, [%rd12+4];
	sub.f32 	%f59, %f57, %f58;
	mul.f32 	%f60, %f59, %f59;
	fma.rn.f32 	%f61, %f56, %f56, %f60;
	ld.global.f32 	%f62, [%rd4+8];
	ld.global.f32 	%f63, [%rd12+8];
	sub.f32 	%f64, %f62, %f63;
	fma.rn.f32 	%f65, %f64, %f64, %f61;
	sqrt.rn.f32 	%f66, %f65;
	setp.lt.f32 	%p17, %f66, %f1;
	selp.u32 	%r78, 1, 0, %p17;
	add.s32 	%r97, %r97, %r78;
$L__BB8_19:
	ld.global.u8 	%rs7, [%rd11+1];
	setp.eq.s16 	%p18, %rs7, 0;
	@%p18 bra 	$L__BB8_21;
	ld.global.f32 	%f67, [%rd4];
	ld.global.f32 	%f68, [%rd12+28];
	sub.f32 	%f69, %f67, %f68;
	ld.global.f32 	%f70, [%rd4+4];
	ld.global.f32 	%f71, [%rd12+32];
	sub.f32 	%f72, %f70, %f71;
	mul.f32 	%f73, %f72, %f72;
	fma.rn.f32 	%f74, %f69, %f69, %f73;
	ld.global.f32 	%f75, [%rd4+8];
	ld.global.f32 	%f76, [%rd12+36];
	sub.f32 	%f77, %f75, %f76;
	fma.rn.f32 	%f78, %f77, %f77, %f74;
	sqrt.rn.f32 	%f79, %f78;
	setp.lt.f32 	%p19, %f79, %f1;
	selp.u32 	%r79, 1, 0, %p19;
	add.s32 	%r97, %r97, %r79;
$L__BB8_21:
	add.s32 	%r107, %r107, 2;
$L__BB8_22:
	and.b32  	%r80, %r2, 1;
	setp.eq.b32 	%p20, %r80, 1;
	not.pred 	%p21, %p20;
	mov.u32 	%r109, %r2;
	@%p21 bra 	$L__BB8_25;
	cvt.u64.u32 	%rd29, %r107;
	add.s64 	%rd30, %rd3, %rd29;
	ld.global.u8 	%rs8, [%rd30];
	setp.eq.s16 	%p22, %rs8, 0;
	mov.u32 	%r109, %r2;
	@%p22 bra 	$L__BB8_25;
	mul.wide.u32 	%rd31, %r107, 28;
	add.s64 	%rd32, %rd1, %rd31;
	ld.global.f32 	%f80, [%rd4];
	ld.global.f32 	%f81, [%rd32];
	sub.f32 	%f82, %f80, %f81;
	ld.global.f32 	%f83, [%rd4+4];
	ld.global.f32 	%f84, [%rd32+4];
	sub.f32 	%f85, %f83, %f84;
	mul.f32 	%f86, %f85, %f85;
	fma.rn.f32 	%f87, %f82, %f82, %f86;
	ld.global.f32 	%f88, [%rd4+8];
	ld.global.f32 	%f89, [%rd32+8];
	sub.f32 	%f90, %f88, %f89;
	fma.rn.f32 	%f91, %f90, %f90, %f87;
	sqrt.rn.f32 	%f92, %f91;
	setp.lt.f32 	%p23, %f92, %f1;
	selp.u32 	%r81, 1, 0, %p23;
	add.s32 	%r97, %r97, %r81;
	mov.u32 	%r109, %r2;
$L__BB8_25:
	setp.ge.s32 	%p24, %r109, %r65;
	@%p24 bra 	$L__BB8_30;
	setp.eq.s32 	%p25, %r109, %r1;
	@%p25 bra 	$L__BB8_29;
	cvt.u64.u32 	%rd33, %r109;
	add.s64 	%rd34, %rd3, %rd33;
	ld.global.u8 	%rs9, [%rd34];
	setp.eq.s16 	%p26, %rs9, 0;
	@%p26 bra 	$L__BB8_29;
	mul.wide.u32 	%rd35, %r109, 28;
	add.s64 	%rd36, %rd1, %rd35;
	ld.global.f32 	%f93, [%rd4];
	ld.global.f32 	%f94, [%rd36];
	sub.f32 	%f95, %f93, %f94;
	ld.global.f32 	%f96, [%rd4+4];
	ld.global.f32 	%f97, [%rd36+4];
	sub.f32 	%f98, %f96, %f97;
	mul.f32 	%f99, %f98, %f98;
	fma.rn.f32 	%f100, %f95, %f95, %f99;
	ld.global.f32 	%f101, [%rd4+8];
	ld.global.f32 	%f102, [%rd36+8];
	sub.f32 	%f103, %f101, %f102;
	fma.rn.f32 	%f104, %f103, %f103, %f100;
	sqrt.rn.f32 	%f105, %f104;
	setp.lt.f32 	%p27, %f105, %f1;
	selp.u32 	%r82, 1, 0, %p27;
	add.s32 	%r97, %r97, %r82;
$L__BB8_29:
	add.s32 	%r109, %r109, 1;
$L__BB8_30:
	setp.ge.s32 	%p28, %r109, %r65;
	@%p28 bra 	$L__BB8_52;
	sub.s32 	%r36, %r65, %r109;
	and.b32  	%r37, %r36, 3;
	sub.s32 	%r84, %r109, %r65;
	setp.gt.u32 	%p29, %r84, -4;
	@%p29 bra 	$L__BB8_42;
	and.b32  	%r85, %r36, -4;
	neg.s32 	%r114, %r85;
	cvt.u64.u32 	%rd37, %r109;
	add.s64 	%rd38, %rd37, %rd3;
	add.s64 	%rd54, %rd38, 1;
	mul.wide.u32 	%rd39, %r109, 28;
	add.s64 	%rd40, %rd39, %rd1;
	add.s64 	%rd53, %rd40, 56;
$L__BB8_33:
	.pragma "nounroll";
	ld.global.u8 	%rs10, [%rd54+-1];
	setp.eq.s16 	%p30, %rs10, 0;
	@%p30 bra 	$L__BB8_35;
	ld.global.f32 	%f106, [%rd4];
	ld.global.f32 	%f107, [%rd53+-56];
	sub.f32 	%f108, %f106, %f107;
	ld.global.f32 	%f109, [%rd4+4];
	ld.global.f32 	%f110, [%rd53+-52];
	sub.f32 	%f111, %f109, %f110;
	mul.f32 	%f112, %f111, %f111;
	fma.rn.f32 	%f113, %f108, %f108, %f112;
	ld.global.f32 	%f114, [%rd4+8];
	ld.global.f32 	%f115, [%rd53+-48];
	sub.f32 	%f116, %f114, %f115;
	fma.rn.f32 	%f117, %f116, %f116, %f113;
	sqrt.rn.f32 	%f118, %f117;
	setp.lt.f32 	%p31, %f118, %f1;
	selp.u32 	%r86, 1, 0, %p31;
	add.s32 	%r97, %r97, %r86;
$L__BB8_35:
	ld.global.u8 	%rs11, [%rd54];
	setp.eq.s16 	%p32, %rs11, 0;
	@%p32 bra 	$L__BB8_37;
	ld.global.f32 	%f119, [%rd4];
	ld.global.f32 	%f120, [%rd53+-28];
	sub.f32 	%f121, %f119, %f120;
	ld.global.f32 	%f122, [%rd4+4];
	ld.global.f32 	%f123, [%rd53+-24];
	sub.f32 	%f124, %f122, %f123;
	mul.f32 	%f125, %f124, %f124;
	fma.rn.f32 	%f126, %f121, %f121, %f125;
	ld.global.f32 	%f127, [%rd4+8];
	ld.global.f32 	%f128, [%rd53+-20];
	sub.f32 	%f129, %f127, %f128;
	fma.rn.f32 	%f130, %f129, %f129, %f126;
	sqrt.rn.f32 	%f131, %f130;
	setp.lt.f32 	%p33, %f131, %f1;
	selp.u32 	%r87, 1, 0, %p33;
	add.s32 	%r97, %r97, %r87;
$L__BB8_37:
	ld.global.u8 	%rs12, [%rd54+1];
	setp.eq.s16 	%p34, %rs12, 0;
	@%p34 bra 	$L__BB8_39;
	ld.global.f32 	%f132, [%rd4];
	ld.global.f32 	%f133, [%rd53];
	sub.f32 	%f134, %f132, %f133;
	ld.global.f32 	%f135, [%rd4+4];
	ld.global.f32 	%f136, [%rd53+4];
	sub.f32 	%f137, %f135, %f136;
	mul.f32 	%f138, %f137, %f137;
	fma.rn.f32 	%f139, %f134, %f134, %f138;
	ld.global.f32 	%f140, [%rd4+8];
	ld.global.f32 	%f141, [%rd53+8];
	sub.f32 	%f142, %f140, %f141;
	fma.rn.f32 	%f143, %f142, %f142, %f139;
	sqrt.rn.f32 	%f144, %f143;
	setp.lt.f32 	%p35, %f144, %f1;
	selp.u32 	%r88, 1, 0, %p35;
	add.s32 	%r97, %r97, %r88;
$L__BB8_39:
	ld.global.u8 	%rs13, [%rd54+2];
	setp.eq.s16 	%p36, %rs13, 0;
	@%p36 bra 	$L__BB8_41;
	ld.global.f32 	%f145, [%rd4];
	ld.global.f32 	%f146, [%rd53+28];
	sub.f32 	%f147, %f145, %f146;
	ld.global.f32 	%f148, [%rd4+4];
	ld.global.f32 	%f149, [%rd53+32];
	sub.f32 	%f150, %f148, %f149;
	mul.f32 	%f151, %f150, %f150;
	fma.rn.f32 	%f152, %f147, %f147, %f151;
	ld.global.f32 	%f153, [%rd4+8];
	ld.global.f32 	%f154, [%rd53+36];
	sub.f32 	%f155, %f153, %f154;
	fma.rn.f32 	%f156, %f155, %f155, %f152;
	sqrt.rn.f32 	%f157, %f156;
	setp.lt.f32 	%p37, %f157, %f1;
	selp.u32 	%r89, 1, 0, %p37;
	add.s32 	%r97, %r97, %r89;
$L__BB8_41:
	add.s32 	%r109, %r109, 4;
	add.s32 	%r114, %r114, 4;
	add.s64 	%rd54, %rd54, 4;
	add.s64 	%rd53, %rd53, 112;
	setp.ne.s32 	%p38, %r114, 0;
	@%p38 bra 	$L__BB8_33;
$L__BB8_42:
	setp.eq.s32 	%p39, %r37, 0;
	@%p39 bra 	$L__BB8_52;
	setp.eq.s32 	%p40, %r37, 1;
	@%p40 bra 	$L__BB8_49;
	cvt.u64.u32 	%rd41, %r109;
	add.s64 	%rd19, %rd3, %rd41;
	ld.global.u8 	%rs14, [%rd19];
	setp.eq.s16 	%p41, %rs14, 0;
	mul.wide.u32 	%rd42, %r109, 28;
	add.s64 	%rd20, %rd1, %rd42;
	@%p41 bra 	$L__BB8_46;
	ld.global.f32 	%f158, [%rd4];
	ld.global.f32 	%f159, [%rd20];
	sub.f32 	%f160, %f158, %f159;
	ld.global.f32 	%f161, [%rd4+4];
	ld.global.f32 	%f162, [%rd20+4];
	sub.f32 	%f163, %f161, %f162;
	mul.f32 	%f164, %f163, %f163;
	fma.rn.f32 	%f165, %f160, %f160, %f164;
	ld.global.f32 	%f166, [%rd4+8];
	ld.global.f32 	%f167, [%rd20+8];
	sub.f32 	%f168, %f166, %f167;
	fma.rn.f32 	%f169, %f168, %f168, %f165;
	sqrt.rn.f32 	%f170, %f169;
	setp.lt.f32 	%p42, %f170, %f1;
	selp.u32 	%r91, 1, 0, %p42;
	add.s32 	%r97, %r97, %r91;
$L__BB8_46:
	ld.global.u8 	%rs15, [%rd19+1];
	setp.eq.s16 	%p43, %rs15, 0;
	@%p43 bra 	$L__BB8_48;
	ld.global.f32 	%f171, [%rd4];
	ld.global.f32 	%f172, [%rd20+28];
	sub.f32 	%f173, %f171, %f172;
	ld.global.f32 	%f174, [%rd4+4];
	ld.global.f32 	%f175, [%rd20+32];
	sub.f32 	%f176, %f174, %f175;
	mul.f32 	%f177, %f176, %f176;
	fma.rn.f32 	%f178, %f173, %f173, %f177;
	ld.global.f32 	%f179, [%rd4+8];
	ld.global.f32 	%f180, [%rd20+36];
	sub.f32 	%f181, %f179, %f180;
	fma.rn.f32 	%f182, %f181, %f181, %f178;
	sqrt.rn.f32 	%f183, %f182;
	setp.lt.f32 	%p44, %f183, %f1;
	selp.u32 	%r92, 1, 0, %p44;
	add.s32 	%r97, %r97, %r92;
$L__BB8_48:
	add.s32 	%r109, %r109, 2;
$L__BB8_49:
	and.b32  	%r93, %r36, 1;
	setp.eq.b32 	%p45, %r93, 1;
	not.pred 	%p46, %p45;
	@%p46 bra 	$L__BB8_52;
	cvt.u64.u32 	%rd43, %r109;
	add.s64 	%rd44, %rd3, %rd43;
	ld.global.u8 	%rs16, [%rd44];
	setp.eq.s16 	%p47, %rs16, 0;
	@%p47 bra 	$L__BB8_52;
	mul.wide.u32 	%rd45, %r109, 28;
	add.s64 	%rd46, %rd1, %rd45;
	ld.global.f32 	%f184, [%rd4];
	ld.global.f32 	%f185, [%rd46];
	sub.f32 	%f186, %f184, %f185;
	ld.global.f32 	%f187, [%rd4+4];
	ld.global.f32 	%f188, [%rd46+4];
	sub.f32 	%f189, %f187, %f188;
	mul.f32 	%f190, %f189, %f189;
	fma.rn.f32 	%f191, %f186, %f186, %f190;
	ld.global.f32 	%f192, [%rd4+8];
	ld.global.f32 	%f193, [%rd46+8];
	sub.f32 	%f194, %f192, %f193;
	fma.rn.f32 	%f195, %f194, %f194, %f191;
	sqrt.rn.f32 	%f196, %f195;
	setp.lt.f32 	%p48, %f196, %f1;
	selp.u32 	%r94, 1, 0, %p48;
	add.s32 	%r97, %r97, %r94;
$L__BB8_52:
	setp.gt.s32 	%p49, %r97, 1;
	selp.u16 	%rs17, 1, 0, %p49;
	add.s64 	%rd48, %rd2, %rd24;
	st.global.u8 	[%rd48], %rs17;
$L__BB8_53:
	ret;

}
	// .globl	_ZN16lidar_processing4cuda19voxelGridDownsampleEPKNS0_9CudaPointEPS1_PiifS5_iiifff
.visible .entry _ZN16lidar_processing4cuda19voxelGridDownsampleEPKNS0_9CudaPointEPS1_PiifS5_iiifff(
	.param .u64 .ptr .align 1 _ZN16lidar_processing4cuda19voxelGridDownsampleEPKNS0_9CudaPointEPS1_PiifS5_iiifff_param_0,
	.param .u64 .ptr .align 1 _ZN16lidar_processing4cuda19voxelGridDownsampleEPKNS0_9CudaPointEPS1_PiifS5_iiifff_param_1,
	.param .u64 .ptr .align 1 _ZN16lidar_processing4cuda19voxelGridDownsampleEPKNS0_9CudaPointEPS1_PiifS5_iiifff_param_2,
	.param .u32 _ZN16lidar_processing4cuda19voxelGridDownsampleEPKNS0_9CudaPointEPS1_PiifS5_iiifff_param_3,
	.param .f32 _ZN16lidar_processing4cuda19voxelGridDownsampleEPKNS0_9CudaPointEPS1_PiifS5_iiifff_param_4,
	.param .u64 .ptr .align 1 _ZN16lidar_processing4cuda19voxelGridDownsampleEPKNS0_9CudaPointEPS1_PiifS5_iiifff_param_5,
	.param .u32 _ZN16lidar_processing4cuda19voxelGridDownsampleEPKNS0_9CudaPointEPS1_PiifS5_iiifff_param_6,
	.param .u32 _ZN16lidar_processing4cuda19voxelGridDownsampleEPKNS0_9CudaPointEPS1_PiifS5_iiifff_param_7,
	.param .u32 _ZN16lidar_processing4cuda19voxelGridDownsampleEPKNS0_9CudaPointEPS1_PiifS5_iiifff_param_8,
	.param .f32 _ZN16lidar_processing4cuda19voxelGridDownsampleEPKNS0_9CudaPointEPS1_PiifS5_iiifff_param_9,
	.param .f32 _ZN16lidar_processing4cuda19voxelGridDownsampleEPKNS0_9CudaPointEPS1_PiifS5_iiifff_param_10,
	.param .f32 _ZN16lidar_processing4cuda19voxelGridDownsampleEPKNS0_9CudaPointEPS1_PiifS5_iiifff_param_11
)
{
	.reg .pred 	%p<16>;
	.reg .b32 	%r<23>;
	.reg .b32 	%f<14>;
	.reg .b64 	%rd<15>;

	ld.param.u64 	%rd2, [_ZN16lidar_processing4cuda19voxelGridDownsampleEPKNS0_9CudaPointEPS1_PiifS5_iiifff_param_0];
	ld.param.u64 	%rd3, [_ZN16lidar_processing4cuda19voxelGridDownsampleEPKNS0_9CudaPointEPS1_PiifS5_iiifff_param_1];
	ld.param.u64 	%rd4, [_ZN16lidar_processing4cuda19voxelGridDownsampleEPKNS0_9CudaPointEPS1_PiifS5_iiifff_param_2];
	ld.param.u32 	%r8, [_ZN16lidar_processing4cuda19voxelGridDownsampleEPKNS0_9CudaPointEPS1_PiifS5_iiifff_param_3];
	ld.param.f32 	%f1, [_ZN16lidar_processing4cuda19voxelGridDownsampleEPKNS0_9CudaPointEPS1_PiifS5_iiifff_param_4];
	ld.param.u64 	%rd5, [_ZN16lidar_processing4cuda19voxelGridDownsampleEPKNS0_9CudaPointEPS1_PiifS5_iiifff_param_5];
	ld.param.u32 	%r5, [_ZN16lidar_processing4cuda19voxelGridDownsampleEPKNS0_9CudaPointEPS1_PiifS5_iiifff_param_6];
	ld.param.u32 	%r6, [_ZN16lidar_processing4cuda19voxelGridDownsampleEPKNS0_9CudaPointEPS1_PiifS5_iiifff_param_7];
	ld.param.u32 	%r7, [_ZN16lidar_processing4cuda19voxelGridDownsampleEPKNS0_9CudaPointEPS1_PiifS5_iiifff_param_8];
	ld.param.f32 	%f2, [_ZN16lidar_processing4cuda19voxelGridDownsampleEPKNS0_9CudaPointEPS1_PiifS5_iiifff_param_9];
	ld.param.f32 	%f3, [_ZN16lidar_processing4cuda19voxelGridDownsampleEPKNS0_9CudaPointEPS1_PiifS5_iiifff_param_10];
	ld.param.f32 	%f4, [_ZN16lidar_processing4cuda19voxelGridDownsampleEPKNS0_9CudaPointEPS1_PiifS5_iiifff_param_11];
	mov.u32 	%r9, %ctaid.x;
	mov.u32 	%r10, %ntid.x;
	mov.u32 	%r11, %tid.x;
	mad.lo.s32 	%r1, %r9, %r10, %r11;
	setp.ge.s32 	%p1, %r1, %r8;
	@%p1 bra 	$L__BB9_4;
	cvta.to.global.u64 	%rd6, %rd2;
	mul.wide.s32 	%rd7, %r1, 28;
	add.s64 	%rd1, %rd6, %rd7;
	ld.global.f32 	%f5, [%rd1];
	sub.f32 	%f6, %f5, %f2;
	div.rn.f32 	%f7, %f6, %f1;
	cvt.rzi.s32.f32 	%r2, %f7;
	ld.global.f32 	%f8, [%rd1+4];
	sub.f32 	%f9, %f8, %f3;
	div.rn.f32 	%f10, %f9, %f1;
	cvt.rzi.s32.f32 	%r3, %f10;
	ld.global.f32 	%f11, [%rd1+8];
	sub.f32 	%f12, %f11, %f4;
	div.rn.f32 	%f13, %f12, %f1;
	cvt.rzi.s32.f32 	%r4, %f13;
	setp.lt.s32 	%p2, %r2, 0;
	setp.ge.s32 	%p3, %r2, %r5;
	or.pred  	%p4, %p2, %p3;
	setp.lt.s32 	%p5, %r3, 0;
	setp.ge.s32 	%p6, %r3, %r6;
	or.pred  	%p7, %p5, %p6;
	or.pred  	%p9, %p4, %p7;
	setp.lt.s32 	%p10, %r4, 0;
	setp.ge.s32 	%p11, %r4, %r7;
	or.pred  	%p12, %p10, %p11;
	or.pred  	%p14, %p9, %p12;
	@%p14 bra 	$L__BB9_4;
	mad.lo.s32 	%r12, %r4, %r6, %r3;
	mad.lo.s32 	%r13, %r12, %r5, %r2;
	cvta.to.global.u64 	%rd8, %rd5;
	mul.wide.s32 	%rd9, %r13, 4;
	add.s64 	%rd10, %rd8, %rd9;
	atom.relaxed.global.cas.b32 	%r14, [%rd10], -1, %r1;
	setp.ne.s32 	%p15, %r14, -1;
	@%p15 bra 	$L__BB9_4;
	cvta.to.global.u64 	%rd11, %rd4;
	atom.global.add.u32 	%r15, [%rd11], 1;
	cvta.to.global.u64 	%rd12, %rd3;
	mul.wide.s32 	%rd13, %r15, 28;
	add.s64 	%rd14, %rd12, %rd13;
	ld.global.u32 	%r16, [%rd1];
	ld.global.u32 	%r17, [%rd1+4];
	ld.global.u32 	%r18, [%rd1+8];
	ld.global.u32 	%r19, [%rd1+12];
	.pragma "used_bytes_mask 3";
	ld.global.u32 	%r20, [%rd1+16];
	ld.global.u32 	%r21, [%rd1+20];
	ld.global.u32 	%r22, [%rd1+24];
	st.global.u32 	[%rd14], %r16;
	st.global.u32 	[%rd14+4], %r17;
	st.global.u32 	[%rd14+8], %r18;
	st.global.u32 	[%rd14+12], %r19;
	st.global.u32 	[%rd14+16], %r20;
	st.global.u32 	[%rd14+20], %r21;
	st.global.u32 	[%rd14+24], %r22;
$L__BB9_4:
	ret;

}
	// .globl	_ZN16lidar_processing4cuda16initRandomStatesEP17curandStateXORWOWmi
.visible .entry _ZN16lidar_processing4cuda16initRandomStatesEP17curandStateXORWOWmi(
	.param .u64 .ptr .align 1 _ZN16lidar_processing4cuda16initRandomStatesEP17curandStateXORWOWmi_param_0,
	.param .u64 _ZN16lidar_processing4cuda16initRandomStatesEP17curandStateXORWOWmi_param_1,
	.param .u32 _ZN16lidar_processing4cuda16initRandomStatesEP17curandStateXORWOWmi_param_2
)
{
	.reg .pred 	%p<25>;
	.reg .b32 	%r<414>;
	.reg .b64 	%rd<19>;

	ld.param.u64 	%rd8, [_ZN16lidar_processing4cuda16initRandomStatesEP17curandStateXORWOWmi_param_0];
	ld.param.u64 	%rd9, [_ZN16lidar_processing4cuda16initRandomStatesEP17curandStateXORWOWmi_param_1];
	ld.param.u32 	%r183, [_ZN16lidar_processing4cuda16initRandomStatesEP17curandStateXORWOWmi_param_2];
	mov.u32 	%r184, %ctaid.x;
	mov.u32 	%r185, %ntid.x;
	mov.u32 	%r186, %tid.x;
	mad.lo.s32 	%r1, %r184, %r185, %r186;
	setp.ge.s32 	%p1, %r1, %r183;
	@%p1 bra 	$L__BB10_44;
	cvta.to.global.u64 	%rd10, %rd8;
	cvt.s64.s32 	%rd18, %r1;
	mul.wide.s32 	%rd11, %r1, 48;
	add.s64 	%rd2, %rd10, %rd11;
	cvt.u32.u64 	%r187, %rd9;
	xor.b32  	%r188, %r187, -1429050551;
	mul.lo.s32 	%r189, %r188, 1099087573;
	{ .reg .b32 tmp; mov.b64 {tmp, %r190}, %rd9; }
	xor.b32  	%r191, %r190, -136515619;
	mul.lo.s32 	%r192, %r191, -1703105765;
	add.s32 	%r193, %r189, %r192;
	add.s32 	%r194, %r193, 6615241;
	add.s32 	%r195, %r189, 123456789;
	st.global.v2.u32 	[%rd2], {%r194, %r195};
	xor.b32  	%r196, %r189, 362436069;
	add.s32 	%r197, %r192, 521288629;
	st.global.v2.u32 	[%rd2+8], {%r196, %r197};
	xor.b32  	%r198, %r192, 88675123;
	add.s32 	%r199, %r189, 5783321;
	st.global.v2.u32 	[%rd2+16], {%r198, %r199};
	setp.eq.s32 	%p2, %r1, 0;
	@%p2 bra 	$L__BB10_43;
	mov.b32 	%r320, 0;
$L__BB10_3:
	and.b64  	%rd4, %rd18, 3;
	setp.eq.s64 	%p3, %rd4, 0;
	@%p3 bra 	$L__BB10_42;
	mul.wide.u32 	%rd12, %r320, 3200;
	mov.u64 	%rd13, precalc_xorwow_matrix;
	add.s64 	%rd5, %rd13, %rd12;
	cvt.u32.u64 	%r3, %rd4;
	mov.b32 	%r321, 0;
$L__BB10_5:
	mov.b32 	%r334, 0;
	mov.u32 	%r335, %r334;
	mov.u32 	%r336, %r334;
	mov.u32 	%r337, %r334;
	mov.u32 	%r338, %r334;
	mov.u32 	%r327, %r334;
$L__BB10_6:
	mul.wide.u32 	%rd14, %r327, 4;
	add.s64 	%rd15, %rd2, %rd14;
	ld.global.u32 	%r11, [%rd15+4];
	shl.b32 	%r12, %r327, 5;
	mov.b32 	%r333, 0;
$L__BB10_7:
	.pragma "nounroll";
	shr.u32 	%r204, %r11, %r333;
	and.b32  	%r205, %r204, 1;
	setp.eq.b32 	%p4, %r205, 1;
	not.pred 	%p5, %p4;
	add.s32 	%r206, %r12, %r333;
	mul.lo.s32 	%r207, %r206, 5;
	mul.wide.u32 	%rd16, %r207, 4;
	add.s64 	%rd6, %rd5, %rd16;
	@%p5 bra 	$L__BB10_9;
	ld.global.u32 	%r208, [%rd6];
	xor.b32  	%r338, %r338, %r208;
	ld.global.u32 	%r209, [%rd6+4];
	xor.b32  	%r337, %r337, %r209;
	ld.global.u32 	%r210, [%rd6+8];
	xor.b32  	%r336, %r336, %r210;
	ld.global.u32 	%r211, [%rd6+12];
	xor.b32  	%r335, %r335, %r211;
	ld.global.u32 	%r212, [%rd6+16];
	xor.b32  	%r334, %r334, %r212;
$L__BB10_9:
	and.b32  	%r214, %r204, 2;
	setp.eq.s32 	%p6, %r214, 0;
	@%p6 bra 	$L__BB10_11;
	ld.global.u32 	%r215, [%rd6+20];
	xor.b32  	%r338, %r338, %r215;
	ld.global.u32 	%r216, [%rd6+24];
	xor.b32  	%r337, %r337, %r216;
	ld.global.u32 	%r217, [%rd6+28];
	xor.b32  	%r336, %r336, %r217;
	ld.global.u32 	%r218, [%rd6+32];
	xor.b32  	%r335, %r335, %r218;
	ld.global.u32 	%r219, [%rd6+36];
	xor.b32  	%r334, %r334, %r219;
$L__BB10_11:
	and.b32  	%r221, %r204, 4;
	setp.eq.s32 	%p7, %r221, 0;
	@%p7 bra 	$L__BB10_13;
	ld.global.u32 	%r222, [%rd6+40];
	xor.b32  	%r338, %r338, %r222;
	ld.global.u32 	%r223, [%rd6+44];
	xor.b32  	%r337, %r337, %r223;
	ld.global.u32 	%r224, [%rd6+48];
	xor.b32  	%r336, %r336, %r224;
	ld.global.u32 	%r225, [%rd6+52];
	xor.b32  	%r335, %r335, %r225;
	ld.global.u32 	%r226, [%rd6+56];
	xor.b32  	%r334, %r334, %r226;
$L__BB10_13:
	and.b32  	%r228, %r204, 8;
	setp.eq.s32 	%p8, %r228, 0;
	@%p8 bra 	$L__BB10_15;
	ld.global.u32 	%r229, [%rd6+60];
	xor.b32  	%r338, %r338, %r229;
	ld.global.u32 	%r230, [%rd6+64];
	xor.b32  	%r337, %r337, %r230;
	ld.global.u32 	%r231, [%rd6+68];
	xor.b32  	%r336, %r336, %r231;
	ld.global.u32 	%r232, [%rd6+72];
	xor.b32  	%r335, %r335, %r232;
	ld.global.u32 	%r233, [%rd6+76];
	xor.b32  	%r334, %r334, %r233;
$L__BB10_15:
	and.b32  	%r235, %r204, 16;
	setp.eq.s32 	%p9, %r235, 0;
	@%p9 bra 	$L__BB10_17;
	ld.global.u32 	%r236, [%rd6+80];
	xor.b32  	%r338, %r338, %r236;
	ld.global.u32 	%r237, [%rd6+84];
	xor.b32  	%r337, %r337, %r237;
	ld.global.u32 	%r238, [%rd6+88];
	xor.b32  	%r336, %r336, %r238;
	ld.global.u32 	%r239, [%rd6+92];
	xor.b32  	%r335, %r335, %r239;
	ld.global.u32 	%r240, [%rd6+96];
	xor.b32  	%r334, %r334, %r240;
$L__BB10_17:
	and.b32  	%r242, %r204, 32;
	setp.eq.s32 	%p10, %r242, 0;
	@%p10 bra 	$L__BB10_19;
	ld.global.u32 	%r243, [%rd6+100];
	xor.b32  	%r338, %r338, %r243;
	ld.global.u32 	%r244, [%rd6+104];
	xor.b32  	%r337, %r337, %r244;
	ld.global.u32 	%r245, [%rd6+108];
	xor.b32  	%r336, %r336, %r245;
	ld.global.u32 	%r246, [%rd6+112];
	xor.b32  	%r335, %r335, %r246;
	ld.global.u32 	%r247, [%rd6+116];
	xor.b32  	%r334, %r334, %r247;
$L__BB10_19:
	and.b32  	%r249, %r204, 64;
	setp.eq.s32 	%p11, %r249, 0;
	@%p11 bra 	$L__BB10_21;
	ld.global.u32 	%r250, [%rd6+120];
	xor.b32  	%r338, %r338, %r250;
	ld.global.u32 	%r251, [%rd6+124];
	xor.b32  	%r337, %r337, %r251;
	ld.global.u32 	%r252, [%rd6+128];
	xor.b32  	%r336, %r336, %r252;
	ld.global.u32 	%r253, [%rd6+132];
	xor.b32  	%r335, %r335, %r253;
	ld.global.u32 	%r254, [%rd6+136];
	xor.b32  	%r334, %r334, %r254;
$L__BB10_21:
	and.b32  	%r256, %r204, 128;
	setp.eq.s32 	%p12, %r256, 0;
	@%p12 bra 	$L__BB10_23;
	ld.global.u32 	%r257, [%rd6+140];
	xor.b32  	%r338, %r338, %r257;
	ld.global.u32 	%r258, [%rd6+144];
	xor.b32  	%r337, %r337, %r258;
	ld.global.u32 	%r259, [%rd6+148];
	xor.b32  	%r336, %r336, %r259;
	ld.global.u32 	%r260, [%rd6+152];
	xor.b32  	%r335, %r335, %r260;
	ld.global.u32 	%r261, [%rd6+156];
	xor.b32  	%r334, %r334, %r261;
$L__BB10_23:
	and.b32  	%r263, %r204, 256;
	setp.eq.s32 	%p13, %r263, 0;
	@%p13 bra 	$L__BB10_25;
	ld.global.u32 	%r264, [%rd6+160];
	xor.b32  	%r338, %r338, %r264;
	ld.global.u32 	%r265, [%rd6+164];
	xor.b32  	%r337, %r337, %r265;
	ld.global.u32 	%r266, [%rd6+168];
	xor.b32  	%r336, %r336, %r266;
	ld.global.u32 	%r267, [%rd6+172];
	xor.b32  	%r335, %r335, %r267;
	ld.global.u32 	%r268, [%rd6+176];
	xor.b32  	%r334, %r334, %r268;
$L__BB10_25:
	and.b32  	%r270, %r204, 512;
	setp.eq.s32 	%p14, %r270, 0;
	@%p14 bra 	$L__BB10_27;
	ld.global.u32 	%r271, [%rd6+180];
	xor.b32  	%r338, %r338, %r271;
	ld.global.u32 	%r272, [%rd6+184];
	xor.b32  	%r337, %r337, %r272;
	ld.global.u32 	%r273, [%rd6+188];
	xor.b32  	%r336, %r336, %r273;
	ld.global.u32 	%r274, [%rd6+192];
	xor.b32  	%r335, %r335, %r274;
	ld.global.u32 	%r275, [%rd6+196];
	xor.b32  	%r334, %r334, %r275;
$L__BB10_27:
	and.b32  	%r277, %r204, 1024;
	setp.eq.s32 	%p15, %r277, 0;
	@%p15 bra 	$L__BB10_29;
	ld.global.u32 	%r278, [%rd6+200];
	xor.b32  	%r338, %r338, %r278;
	ld.global.u32 	%r279, [%rd6+204];
	xor.b32  	%r337, %r337, %r279;
	ld.global.u32 	%r280, [%rd6+208];
	xor.b32  	%r336, %r336, %r280;
	ld.global.u32 	%r281, [%rd6+212];
	xor.b32  	%r335, %r335, %r281;
	ld.global.u32 	%r282, [%rd6+216];
	xor.b32  	%r334, %r334, %r282;
$L__BB10_29:
	and.b32  	%r284, %r204, 2048;
	setp.eq.s32 	%p16, %r284, 0;
	@%p16 bra 	$L__BB10_31;
	ld.global.u32 	%r285, [%rd6+220];
	xor.b32  	%r338, %r338, %r285;
	ld.global.u32 	%r286, [%rd6+224];
	xor.b32  	%r337, %r337, %r286;
	ld.global.u32 	%r287, [%rd6+228];
	xor.b32  	%r336, %r336, %r287;
	ld.global.u32 	%r288, [%rd6+232];
	xor.b32  	%r335, %r335, %r288;
	ld.global.u32 	%r289, [%rd6+236];
	xor.b32  	%r334, %r334, %r289;
$L__BB10_31:
	and.b32  	%r291, %r204, 4096;
	setp.eq.s32 	%p17, %r291, 0;
	@%p17 bra 	$L__BB10_33;
	ld.global.u32 	%r292, [%rd6+240];
	xor.b32  	%r338, %r338, %r292;
	ld.global.u32 	%r293, [%rd6+244];
	xor.b32  	%r337, %r337, %r293;
	ld.global.u32 	%r294, [%rd6+248];
	xor.b32  	%r336, %r336, %r294;
	ld.global.u32 	%r295, [%rd6+252];
	xor.b32  	%r335, %r335, %r295;
	ld.global.u32 	%r296, [%rd6+256];
	xor.b32  	%r334, %r334, %r296;
$L__BB10_33:
	and.b32  	%r298, %r204, 8192;
	setp.eq.s32 	%p18, %r298, 0;
	@%p18 bra 	$L__BB10_35;
	ld.global.u32 	%r299, [%rd6+260];
	xor.b32  	%r338, %r338, %r299;
	ld.global.u32 	%r300, [%rd6+264];
	xor.b32  	%r337, %r337, %r300;
	ld.global.u32 	%r301, [%rd6+268];
	xor.b32  	%r336, %r336, %r301;
	ld.global.u32 	%r302, [%rd6+272];
	xor.b32  	%r335, %r335, %r302;
	ld.global.u32 	%r303, [%rd6+276];
	xor.b32  	%r334, %r334, %r303;
$L__BB10_35:
	and.b32  	%r305, %r204, 16384;
	setp.eq.s32 	%p19, %r305, 0;
	@%p19 bra 	$L__BB10_37;
	ld.global.u32 	%r306, [%rd6+280];
	xor.b32  	%r338, %r338, %r306;
	ld.global.u32 	%r307, [%rd6+284];
	xor.b32  	%r337, %r337, %r307;
	ld.global.u32 	%r308, [%rd6+288];
	xor.b32  	%r336, %r336, %r308;
	ld.global.u32 	%r309, [%rd6+292];
	xor.b32  	%r335, %r335, %r309;
	ld.global.u32 	%r310, [%rd6+296];
	xor.b32  	%r334, %r334, %r310;
$L__BB10_37:
	and.b32  	%r312, %r204, 32768;
	setp.eq.s32 	%p20, %r312, 0;
	@%p20 bra 	$L__BB10_39;
	ld.global.u32 	%r313, [%rd6+300];
	xor.b32  	%r338, %r338, %r313;
	ld.global.u32 	%r314, [%rd6+304];
	xor.b32  	%r337, %r337, %r314;
	ld.global.u32 	%r315, [%rd6+308];
	xor.b32  	%r336, %r336, %r315;
	ld.global.u32 	%r316, [%rd6+312];
	xor.b32  	%r335, %r335, %r316;
	ld.global.u32 	%r317, [%rd6+316];
	xor.b32  	%r334, %r334, %r317;
$L__BB10_39:
	add.s32 	%r333, %r333, 16;
	setp.ne.s32 	%p21, %r333, 32;
	@%p21 bra 	$L__BB10_7;
	mad.lo.s32 	%r318, %r327, -31, %r12;
	add.s32 	%r327, %r318, 1;
	setp.ne.s32 	%p22, %r327, 5;
	@%p22 bra 	$L__BB10_6;
	st.global.u32 	[%rd2+4], %r338;
	st.global.u32 	[%rd2+8], %r337;
	st.global.u32 	[%rd2+12], %r336;
	st.global.u32 	[%rd2+16], %r335;
	st.global.u32 	[%rd2+20], %r334;
	add.s32 	%r321, %r321, 1;
	setp.lt.u32 	%p23, %r321, %r3;
	@%p23 bra 	$L__BB10_5;
$L__BB10_42:
	shr.u64 	%rd7, %rd18, 2;
	add.s32 	%r320, %r320, 1;
	setp.gt.u64 	%p24, %rd18, 3;
	mov.u64 	%rd18, %rd7;
	@%p24 bra 	$L__BB10_3;
$L__BB10_43:
	mov.b32 	%r319, 0;
	st.global.v2.u32 	[%rd2+24], {%r319, %r319};
	st.global.u32 	[%rd2+32], %r319;
	mov.b64 	%rd17, 0;
	st.global.u64 	[%rd2+40], %rd17;
$L__BB10_44:
	ret;

}


// ===== COMPILED SASS (sm_100) =====

	.target	sm_100

	.elftype	@"ET_EXEC"


//--------------------- .note.nv.tkinfo           --------------------------
	.section	.note.nv.tkinfo,"",@"SHT_NOTE"
	.sectionflags	@"SHF_NOTE_NV_TKINFO"
	.tkinfo
        /*0018*/ 	.word	0x00000002
        /*0030*/ 	.string	""
        /*0030*/ 	.string	"ptxas"
        /*0030*/ 	.string	"Cuda compilation tools, release 13.0, V13.0.88"
        /*0030*/ 	.string	"Build cuda_13.0.r13.0/compiler.36424714_0"
        /*0030*/ 	.string	"-arch sm_100 -m 64 "



//--------------------- .note.nv.cuinfo           --------------------------
	.section	.note.nv.cuinfo,"",@"SHT_NOTE"
	.sectionflags	@"SHF_NOTE_NV_CUINFO"
        /*0018*/ 	.short	0x0002
        /*001a*/ 	.short	0x0064
        /*001c*/ 	.short	0x0082
	.zero		2


//--------------------- .nv.info                  --------------------------
	.section	.nv.info,"",@"SHT_CUDA_INFO"
	.align	4


	//----- nvinfo : EIATTR_REGCOUNT
	.align		4
        /*0000*/ 	.byte	0x04, 0x2f
        /*0002*/ 	.short	(.L_55 - .L_54)
	.align		4
.L_54:
        /*0004*/ 	.word	index@(_ZN3cub18CUB_300001_SM_10006detail11EmptyKernelIvEEvv)
        /*0008*/ 	.word	0x00000004


	//----- nvinfo : EIATTR_FRAME_SIZE
	.align		4
.L_55:
        /*000c*/ 	.byte	0x04, 0x11
        /*000e*/ 	.short	(.L_57 - .L_56)
	.align		4
.L_56:
        /*0010*/ 	.word	index@(_ZN3cub18CUB_300001_SM_10006detail11EmptyKernelIvEEvv)
        /*0014*/ 	.word	0x00000000


	//----- nvinfo : EIATTR_REGCOUNT
	.align		4
.L_57:
        /*0018*/ 	.byte	0x04, 0x2f
        /*001a*/ 	.short	(.L_59 - .L_58)
	.align		4
.L_58:
        /*001c*/ 	.word	index@(_ZN16lidar_processing4cuda28gridBasedGroundPreprocessingEPKNS0_9CudaPointEiffffiiPNS0_8GridCellEPbffff)
        /*0020*/ 	.word	0x00000013


	//----- nvinfo : EIATTR_FRAME_SIZE
	.align		4
.L_59:
        /*0024*/ 	.byte	0x04, 0x11
        /*0026*/ 	.short	(.L_61 - .L_60)
	.align		4
.L_60:
        /*0028*/ 	.word	index@($__internal_12_$__cuda_sm3x_div_rn_noftz_f32_slowpath)
        /*002c*/ 	.word	0x00000000


	//----- nvinfo : EIATTR_FRAME_SIZE
	.align		4
.L_61:
        /*0030*/ 	.byte	0x04, 0x11
        /*0032*/ 	.short	(.L_63 - .L_62)
	.align		4
.L_62:
        /*0034*/ 	.word	index@($__internal_11_$__cuda_sm20_sqrt_rn_f32_slowpath)
        /*0038*/ 	.word	0x00000000


	//----- nvinfo : EIATTR_FRAME_SIZE
	.align		4
.L_63:
        /*003c*/ 	.byte	0x04, 0x11
        /*003e*/ 	.short	(.L_65 - .L_64)
	.align		4
.L_64:
        /*0040*/ 	.word	index@(_ZN16lidar_processing4cuda28gridBasedGroundPreprocessingEPKNS0_9CudaPointEiffffiiPNS0_8GridCellEPbffff)
        /*0044*/ 	.word	0x00000000


	//----- nvinfo : EIATTR_REGCOUNT
	.align		4
.L_65:
        /*0048*/ 	.byte	0x04, 0x2f
        /*004a*/ 	.short	(.L_67 - .L_66)
	.align		4
.L_66:
        /*004c*/ 	.word	index@(_ZN16lidar_processing4cuda26strictGroundClassificationEPKNS0_9CudaPointEPbPfiNS0_17PlaneCoefficientsEffff)
        /*0050*/ 	.word	0x00000016


	//----- nvinfo : EIATTR_FRAME_SIZE
	.align		4
.L_67:
        /*0054*/ 	.byte	0x04, 0x11
        /*0056*/ 	.short	(.L_69 - .L_68)
	.align		4
.L_68:
        /*0058*/ 	.word	index@($__internal_10_$__cuda_sm3x_div_rn_noftz_f32_slowpath)
        /*005c*/ 	.word	0x00000000


	//----- nvinfo : EIATTR_FRAME_SIZE
	.align		4
.L_69:
        /*0060*/ 	.byte	0x04, 0x11
        /*0062*/ 	.short	(.L_71 - .L_70)
	.align		4
.L_70:
        /*0064*/ 	.word	index@($__internal_9_$__cuda_sm20_sqrt_rn_f32_slowpath)
        /*0068*/ 	.word	0x00000000


	//----- nvinfo : EIATTR_FRAME_SIZE
	.align		4
.L_71:
        /*006c*/ 	.byte	0x04, 0x11
        /*006e*/ 	.short	(.L_73 - .L_72)
	.align		4
.L_72:
        /*0070*/ 	.word	index@(_ZN16lidar_processing4cuda26strictGroundClassificationEPKNS0_9CudaPointEPbPfiNS0_17PlaneCoefficientsEffff)
        /*0074*/ 	.word	0x00000000


	//----- nvinfo : EIATTR_REGCOUNT
	.align		4
.L_73:
        /*0078*/ 	.byte	0x04, 0x2f
        /*007a*/ 	.short	(.L_75 - .L_74)
	.align		4
.L_74:
        /*007c*/ 	.word	index@(_ZN16lidar_processing4cuda21calculatePointMetricsEPNS0_9CudaPointEi)
        /*0080*/ 	.word	0x00000018


	//----- nvinfo : EIATTR_FRAME_SIZE
	.align		4
.L_75:
        /*0084*/ 	.byte	0x04, 0x11
        /*0086*/ 	.short	(.L_77 - .L_76)
	.align		4
.L_76:
        /*0088*/ 	.word	index@($__internal_8_$__cuda_sm3x_div_rn_noftz_f32_slowpath)
        /*008c*/ 	.word	0x00000000


	//----- nvinfo : EIATTR_FRAME_SIZE
	.align		4
.L_77:
        /*0090*/ 	.byte	0x04, 0x11
        /*0092*/ 	.short	(.L_79 - .L_78)
	.align		4
.L_78:
        /*0094*/ 	.word	index@($__internal_7_$__cuda_sm20_sqrt_rn_f32_slowpath)
        /*0098*/ 	.word	0x00000000


	//----- nvinfo : EIATTR_FRAME_SIZE
	.align		4
.L_79:
        /*009c*/ 	.byte	0x04, 0x11
        /*009e*/ 	.short	(.L_81 - .L_80)
	.align		4
.L_80:
        /*00a0*/ 	.word	index@($__internal_6_$__cuda_sm20_div_rn_f64_full)
        /*00a4*/ 	.word	0x00000000


	//----- nvinfo : EIATTR_FRAME_SIZE
	.align		4
.L_81:
        /*00a8*/ 	.byte	0x04, 0x11
        /*00aa*/ 	.short	(.L_83 - .L_82)
	.align		4
.L_82:
        /*00ac*/ 	.word	index@(_ZN16lidar_processing4cuda21calculatePointMetricsEPNS0_9CudaPointEi)
        /*00b0*/ 	.word	0x00000000


	//----- nvinfo : EIATTR_REGCOUNT
	.align		4
.L_83:
        /*00b4*/ 	.byte	0x04, 0x2f
        /*00b6*/ 	.short	(.L_85 - .L_84)
	.align		4
.L_84:
        /*00b8*/ 	.word	index@(_ZN16lidar_processing4cuda11rangeFilterEPKNS0_9CudaPointEPS1_Pbiffff)
        /*00bc*/ 	.word	0x00000018


	//----- nvinfo : EIATTR_FRAME_SIZE
	.align		4
.L_85:
        /*00c0*/ 	.byte	0x04, 0x11
        /*00c2*/ 	.short	(.L_87 - .L_86)
	.align		4
.L_86:
        /*00c4*/ 	.word	index@(_ZN16lidar_processing4cuda11rangeFilterEPKNS0_9CudaPointEPS1_Pbiffff)
        /*00c8*/ 	.word	0x00000000


	//----- nvinfo : EIATTR_REGCOUNT
	.align		4
.L_87:
        /*00cc*/ 	.byte	0x04, 0x2f
        /*00ce*/ 	.short	(.L_89 - .L_88)
	.align		4
.L_88:
        /*00d0*/ 	.word	index@(_ZN16lidar_processing4cuda17ransacPlaneKernelEPKNS0_9CudaPointEiPNS0_17PlaneCoefficientsEPfifP17curandStateXORWOW)
        /*00d4*/ 	.word	0x00000037


	//----- nvinfo : EIATTR_FRAME_SIZE
	.align		4
.L_89:
        /*00d8*/ 	.byte	0x04, 0x11
        /*00da*/ 	.short	(.L_91 - .L_90)
	.align		4
.L_90:
        /*00dc*/ 	.word	index@($__internal_5_$__cuda_sm3x_div_rn_noftz_f32_slowpath)
        /*00e0*/ 	.word	0x00000000


	//----- nvinfo : EIATTR_FRAME_SIZE
	.align		4
.L_91:
        /*00e4*/ 	.byte	0x04, 0x11
        /*00e6*/ 	.short	(.L_93 - .L_92)
	.align		4
.L_92:
        /*00e8*/ 	.word	index@($__internal_4_$__cuda_sm20_sqrt_rn_f32_slowpath)
        /*00ec*/ 	.word	0x00000000


	//----- nvinfo : EIATTR_FRAME_SIZE
	.align		4
.L_93:
        /*00f0*/ 	.byte	0x04, 0x11
        /*00f2*/ 	.short	(.L_95 - .L_94)
	.align		4
.L_94:
        /*00f4*/ 	.word	index@(_ZN16lidar_processing4cuda17ransacPlaneKernelEPKNS0_9CudaPointEiPNS0_17PlaneCoefficientsEPfifP17curandStateXORWOW)
        /*00f8*/ 	.word	0x00000000


	//----- nvinfo : EIATTR_REGCOUNT
	.align		4
.L_95:
        /*00fc*/ 	.byte	0x04, 0x2f
        /*00fe*/ 	.short	(.L_97 - .L_96)
	.align		4
.L_96:
        /*0100*/ 	.word	index@(_ZN16lidar_processing4cuda20classifyGroundPointsEPKNS0_9CudaPointEPbPfiNS0_17PlaneCoefficientsEf)
        /*0104*/ 	.word	0x00000013


	//----- nvinfo : EIATTR_FRAME_SIZE
	.align		4
.L_97:
        /*0108*/ 	.byte	0x04, 0x11
        /*010a*/ 	.short	(.L_99 - .L_98)
	.align		4
.L_98:
        /*010c*/ 	.word	index@($__internal_3_$__cuda_sm3x_div_rn_noftz_f32_slowpath)
        /*0110*/ 	.word	0x00000000


	//----- nvinfo : EIATTR_FRAME_SIZE
	.align		4
.L_99:
        /*0114*/ 	.byte	0x04, 0x11
        /*0116*/ 	.short	(.L_101 - .L_100)
	.align		4
.L_100:
        /*0118*/ 	.word	index@(_ZN16lidar_processing4cuda20classifyGroundPointsEPKNS0_9CudaPointEPbPfiNS0_17PlaneCoefficientsEf)
        /*011c*/ 	.word	0x00000000


	//----- nvinfo : EIATTR_REGCOUNT
	.align		4
.L_101:
        /*0120*/ 	.byte	0x04, 0x2f
        /*0122*/ 	.short	(.L_103 - .L_102)
	.align		4
.L_102:
        /*0124*/ 	.word	index@(_ZN16lidar_processing4cuda25ringBasedGroundExtractionEPKNS0_9CudaPointEPbifii)
        /*0128*/ 	.word	0x00000013


	//----- nvinfo : EIATTR_FRAME_SIZE
	.align		4
.L_103:
        /*012c*/ 	.byte	0x04, 0x11
        /*012e*/ 	.short	(.L_105 - .L_104)
	.align		4
.L_104:
        /*0130*/ 	.word	index@($__internal_2_$__cuda_sm20_sqrt_rn_f32_slowpath)
        /*0134*/ 	.word	0x00000000


	//----- nvinfo : EIATTR_FRAME_SIZE
	.align		4
.L_105:
        /*0138*/ 	.byte	0x04, 0x11
        /*013a*/ 	.short	(.L_107 - .L_106)
	.align		4
.L_106:
        /*013c*/ 	.word	index@(_ZN16lidar_processing4cuda25ringBasedGroundExtractionEPKNS0_9CudaPointEPbifii)
        /*0140*/ 	.word	0x00000000


	//----- nvinfo : EIATTR_REGCOUNT
	.align		4
.L_107:
        /*0144*/ 	.byte	0x04, 0x2f
        /*0146*/ 	.short	(.L_109 - .L_108)
	.align		4
.L_108:
        /*0148*/ 	.word	index@(_ZN16lidar_processing4cuda19morphologicalFilterEPKNS0_9CudaPointEPKbPbif)
        /*014c*/ 	.word	0x00000018


	//----- nvinfo : EIATTR_FRAME_SIZE
	.align		4
.L_109:
        /*0150*/ 	.byte	0x04, 0x11
        /*0152*/ 	.short	(.L_111 - .L_110)
	.align		4
.L_110:
        /*0154*/ 	.word	index@($__internal_1_$__cuda_sm20_sqrt_rn_f32_slowpath)
        /*0158*/ 	.word	0x00000000


	//----- nvinfo : EIATTR_FRAME_SIZE
	.align		4
.L_111:
        /*015c*/ 	.byte	0x04, 0x11
        /*015e*/ 	.short	(.L_113 - .L_112)
	.align		4
.L_112:
        /*0160*/ 	.word	index@(_ZN16lidar_processing4cuda19morphologicalFilterEPKNS0_9CudaPointEPKbPbif)
        /*0164*/ 	.word	0x00000000


	//----- nvinfo : EIATTR_REGCOUNT
	.align		4
.L_113:
        /*0168*/ 	.byte	0x04, 0x2f
        /*016a*/ 	.short	(.L_115 - .L_114)
	.align		4
.L_114:
        /*016c*/ 	.word	index@(_ZN16lidar_processing4cuda19voxelGridDownsampleEPKNS0_9CudaPointEPS1_PiifS5_iiifff)
        /*0170*/ 	.word	0x0000001a


	//----- nvinfo : EIATTR_FRAME_SIZE
	.align		4
.L_115:
        /*0174*/ 	.byte	0x04, 0x11
        /*0176*/ 	.short	(.L_117 - .L_116)
	.align		4
.L_116:
        /*0178*/ 	.word	index@($__internal_0_$__cuda_sm3x_div_rn_noftz_f32_slowpath)
        /*017c*/ 	.word	0x00000000


	//----- nvinfo : EIATTR_FRAME_SIZE
	.align		4
.L_117:
        /*0180*/ 	.byte	0x04, 0x11
        /*0182*/ 	.short	(.L_119 - .L_118)
	.align		4
.L_118:
        /*0184*/ 	.word	index@(_ZN16lidar_processing4cuda19voxelGridDownsampleEPKNS0_9CudaPointEPS1_PiifS5_iiifff)
        /*0188*/ 	.word	0x00000000


	//----- nvinfo : EIATTR_REGCOUNT
	.align		4
.L_119:
        /*018c*/ 	.byte	0x04, 0x2f
        /*018e*/ 	.short	(.L_121 - .L_120)
	.align		4
.L_120:
        /*0190*/ 	.word	index@(_ZN16lidar_processing4cuda16initRandomStatesEP17curandStateXORWOWmi)
        /*0194*/ 	.word	0x0000001f


	//----- nvinfo : EIATTR_FRAME_SIZE
	.align		4
.L_121:
        /*0198*/ 	.byte	0x04, 0x11
        /*019a*/ 	.short	(.L_123 - .L_122)
	.align		4
.L_122:
        /*019c*/ 	.word	index@(_ZN16lidar_processing4cuda16initRandomStatesEP17curandStateXORWOWmi)
        /*01a0*/ 	.word	0x00000000


	//----- nvinfo : EIATTR_MIN_STACK_SIZE
	.align		4
.L_123:
        /*01a4*/ 	.byte	0x04, 0x12
        /*01a6*/ 	.short	(.L_125 - .L_124)
	.align		4
.L_124:
        /*01a8*/ 	.word	index@(_ZN16lidar_processing4cuda16initRandomStatesEP17curandStateXORWOWmi)
        /*01ac*/ 	.word	0x00000000


	//----- nvinfo : EIATTR_MIN_STACK_SIZE
	.align		4
.L_125:
        /*01b0*/ 	.byte	0x04, 0x12
        /*01b2*/ 	.short	(.L_127 - .L_126)
	.align		4
.L_126:
        /*01b4*/ 	.word	index@(_ZN16lidar_processing4cuda19voxelGridDownsampleEPKNS0_9CudaPointEPS1_PiifS5_iiifff)
        /*01b8*/ 	.word	0x00000000


	//----- nvinfo : EIATTR_MIN_STACK_SIZE
	.align		4
.L_127:
        /*01bc*/ 	.byte	0x04, 0x12
        /*01be*/ 	.short	(.L_129 - .L_128)
	.align		4
.L_128:
        /*01c0*/ 	.word	index@(_ZN16lidar_processing4cuda19morphologicalFilterEPKNS0_9CudaPointEPKbPbif)
        /*01c4*/ 	.word	0x00000000


	//----- nvinfo : EIATTR_MIN_STACK_SIZE
	.align		4
.L_129:
        /*01c8*/ 	.byte	0x04, 0x12
        /*01ca*/ 	.short	(.L_131 - .L_130)
	.align		4
.L_130:
        /*01cc*/ 	.word	index@(_ZN16lidar_processing4cuda25ringBasedGroundExtractionEPKNS0_9CudaPointEPbifii)
        /*01d0*/ 	.word	0x00000000


	//----- nvinfo : EIATTR_MIN_STACK_SIZE
	.align		4
.L_131:
        /*01d4*/ 	.byte	0x04, 0x12
        /*01d6*/ 	.short	(.L_133 - .L_132)
	.align		4
.L_132:
        /*01d8*/ 	.word	index@(_ZN16lidar_processing4cuda20classifyGroundPointsEPKNS0_9CudaPointEPbPfiNS0_17PlaneCoefficientsEf)
        /*01dc*/ 	.word	0x00000000


	//----- nvinfo : EIATTR_MIN_STACK_SIZE
	.align		4
.L_133:
        /*01e0*/ 	.byte	0x04, 0x12
        /*01e2*/ 	.short	(.L_135 - .L_134)
	.align		4
.L_134:
        /*01e4*/ 	.word	index@(_ZN16lidar_processing4cuda17ransacPlaneKernelEPKNS0_9CudaPointEiPNS0_17PlaneCoefficientsEPfifP17curandStateXORWOW)
        /*01e8*/ 	.word	0x00000000


	//----- nvinfo : EIATTR_MIN_STACK_SIZE
	.align		4
.L_135:
        /*01ec*/ 	.byte	0x04, 0x12
        /*01ee*/ 	.short	(.L_137 - .L_136)
	.align		4
.L_136:
        /*01f0*/ 	.word	index@(_ZN16lidar_processing4cuda11rangeFilterEPKNS0_9CudaPointEPS1_Pbiffff)
        /*01f4*/ 	.word	0x00000000


	//----- nvinfo : EIATTR_MIN_STACK_SIZE
	.align		4
.L_137:
        /*01f8*/ 	.byte	0x04, 0x12
        /*01fa*/ 	.short	(.L_139 - .L_138)
	.align		4
.L_138:
        /*01fc*/ 	.word	index@(_ZN16lidar_processing4cuda21calculatePointMetricsEPNS0_9CudaPointEi)
        /*0200*/ 	.word	0x00000000


	//----- nvinfo : EIATTR_MIN_STACK_SIZE
	.align		4
.L_139:
        /*0204*/ 	.byte	0x04, 0x12
        /*0206*/ 	.short	(.L_141 - .L_140)
	.align		4
.L_140:
        /*0208*/ 	.word	index@(_ZN16lidar_processing4cuda26strictGroundClassificationEPKNS0_9CudaPointEPbPfiNS0_17PlaneCoefficientsEffff)
        /*020c*/ 	.word	0x00000000


	//----- nvinfo : EIATTR_MIN_STACK_SIZE
	.align		4
.L_141:
        /*0210*/ 	.byte	0x04, 0x12
        /*0212*/ 	.short	(.L_143 - .L_142)
	.align		4
.L_142:
        /*0214*/ 	.word	index@(_ZN16lidar_processing4cuda28gridBasedGroundPreprocessingEPKNS0_9CudaPointEiffffiiPNS0_8GridCellEPbffff)
        /*0218*/ 	.word	0x00000000


	//----- nvinfo : EIATTR_MIN_STACK_SIZE
	.align		4
.L_143:
        /*021c*/ 	.byte	0x04, 0x12
        /*021e*/ 	.short	(.L_145 - .L_144)
	.align		4
.L_144:
        /*0220*/ 	.word	index@(_ZN3cub18CUB_300001_SM_10006detail11EmptyKernelIvEEvv)
        /*0224*/ 	.word	0x00000000
.L_145:


//--------------------- .nv.compat                --------------------------
	.section	.nv.compat,"",@"SHT_CUDA_COMPAT_INFO"
	.align	4
        /*0000*/ 	.byte	0x02, 0x09, 0x00, 0x00, 0x02, 0x02, 0x01, 0x00, 0x02, 0x05, 0x05, 0x00, 0x03, 0x07, 0x01, 0x01
        /*0010*/ 	.byte	0x02, 0x03, 0x00, 0x00, 0x02, 0x06, 0x01, 0x00, 0x04, 0x0b, 0x08, 0x00, 0x01, 0x00, 0x00, 0x00
        /*0020*/ 	.byte	0x00, 0x00, 0x00, 0x00


//--------------------- .nv.info._ZN16lidar_processing4cuda16initRandomStatesEP17curandStateXORWOWmi --------------------------
	.section	.nv.info._ZN16lidar_processing4cuda16initRandomStatesEP17curandStateXORWOWmi,"",@"SHT_CUDA_INFO"
	.sectionflags	@""
	.align	4


	//----- nvinfo : EIATTR_CUDA_API_VERSION
	.align		4
        /*0000*/ 	.byte	0x04, 0x37
        /*0002*/ 	.short	(.L_147 - .L_146)
.L_146:
        /*0004*/ 	.word	0x00000082


	//----- nvinfo : EIATTR_KPARAM_INFO
	.align		4
.L_147:
        /*0008*/ 	.byte	0x04, 0x17
        /*000a*/ 	.short	(.L_149 - .L_148)
.L_148:
        /*000c*/ 	.word	0x00000000
        /*0010*/ 	.short	0x0002
        /*0012*/ 	.short	0x0010
        /*0014*/ 	.byte	0x00, 0xf0, 0x11, 0x00


	//----- nvinfo : EIATTR_KPARAM_INFO
	.align		4
.L_149:
        /*0018*/ 	.byte	0x04, 0x17
        /*001a*/ 	.short	(.L_151 - .L_150)
.L_150:
        /*001c*/ 	.word	0x00000000
        /*0020*/ 	.short	0x0001
        /*0022*/ 	.short	0x0008
        /*0024*/ 	.byte	0x00, 0xf0, 0x21, 0x00


	//----- nvinfo : EIATTR_KPARAM_INFO
	.align		4
.L_151:
        /*0028*/ 	.byte	0x04, 0x17
        /*002a*/ 	.short	(.L_153 - .L_152)
.L_152:
        /*002c*/ 	.word	0x00000000
        /*0030*/ 	.short	0x0000
        /*0032*/ 	.short	0x0000
        /*0034*/ 	.byte	0x00, 0xf5, 0x21, 0x00


	//----- nvinfo : EIATTR_SPARSE_MMA_MASK
	.align		4
.L_153:
        /*0038*/ 	.byte	0x03, 0x50
        /*003a*/ 	.short	0x0000


	//----- nvinfo : EIATTR_MAXREG_COUNT
	.align		4
        /*003c*/ 	.byte	0x03, 0x1b
        /*003e*/ 	.short	0x00ff


	//----- nvinfo : EIATTR_MERCURY_ISA_VERSION
	.align		4
        /*0040*/ 	.byte	0x03, 0x5f
        /*0042*/ 	.short	0x0101


	//----- nvinfo : EIATTR_VRC_CTA_INIT_COUNT
	.align		4
        /*0044*/ 	.byte	0x02, 0x4a
	.zero		1
	.zero		1


	//----- nvinfo : EIATTR_EXIT_INSTR_OFFSETS
	.align		4
        /*0048*/ 	.byte	0x04, 0x1c
        /*004a*/ 	.short	(.L_155 - .L_154)


	//   ....[0]....
.L_154:
        /*004c*/ 	.word	0x00000070


	//   ....[1]....
        /*0050*/ 	.word	0x00000f00


	//----- nvinfo : EIATTR_CRS_STACK_SIZE
	.align		4
.L_155:
        /*0054*/ 	.byte	0x04, 0x1e
        /*0056*/ 	.short	(.L_157 - .L_156)
.L_156:
        /*0058*/ 	.word	0x00000000


	//----- nvinfo : EIATTR_CBANK_PARAM_SIZE
	.align		4
.L_157:
        /*005c*/ 	.byte	0x03, 0x19
        /*005e*/ 	.short	0x0014


	//----- nvinfo : EIATTR_PARAM_CBANK
	.align		4
        /*0060*/ 	.byte	0x04, 0x0a
        /*0062*/ 	.short	(.L_159 - .L_158)
	.align		4
.L_158:
        /*0064*/ 	.word	index@(.nv.constant0._ZN16lidar_processing4cuda16initRandomStatesEP17curandStateXORWOWmi)
        /*0068*/ 	.short	0x0380
        /*006a*/ 	.short	0x0014


	//----- nvinfo : EIATTR_SW_WAR
	.align		4
.L_159:
        /*006c*/ 	.byte	0x04, 0x36
        /*006e*/ 	.short	(.L_161 - .L_160)
.L_160:
        /*0070*/ 	.word	0x00000008
.L_161:


//--------------------- .nv.info._ZN16lidar_processing4cuda19voxelGridDownsampleEPKNS0_9CudaPointEPS1_PiifS5_iiifff --------------------------
	.section	.nv.info._ZN16lidar_processing4cuda19voxelGridDownsampleEPKNS0_9CudaPointEPS1_PiifS5_iiifff,"",@"SHT_CUDA_INFO"
	.sectionflags	@""
	.align	4


	//----- nvinfo : EIATTR_CUDA_API_VERSION
	.align		4
        /*0000*/ 	.byte	0x04, 0x37
        /*0002*/ 	.short	(.L_163 - .L_162)
.L_162:
        /*0004*/ 	.word	0x00000082


	//----- nvinfo : EIATTR_KPARAM_INFO
	.align		4
.L_163:
        /*0008*/ 	.byte	0x04, 0x17
        /*000a*/ 	.short	(.L_165 - .L_164)
.L_164:
        /*000c*/ 	.word	0x00000000
        /*0010*/ 	.short	0x000b
        /*0012*/ 	.short	0x003c
        /*0014*/ 	.byte	0x00, 0xf0, 0x11, 0x00


	//----- nvinfo : EIATTR_KPARAM_INFO
	.align		4
.L_165:
        /*0018*/ 	.byte	0x04, 0x17
        /*001a*/ 	.short	(.L_167 - .L_166)
.L_166:
        /*001c*/ 	.word	0x00000000
        /*0020*/ 	.short	0x000a
        /*0022*/ 	.short	0x0038
        /*0024*/ 	.byte	0x00, 0xf0, 0x11, 0x00


	//----- nvinfo : EIATTR_KPARAM_INFO
	.align		4
.L_167:
        /*0028*/ 	.byte	0x04, 0x17
        /*002a*/ 	.short	(.L_169 - .L_168)
.L_168:
        /*002c*/ 	.word	0x00000000
        /*0030*/ 	.short	0x0009
        /*0032*/ 	.short	0x0034
        /*0034*/ 	.byte	0x00, 0xf0, 0x11, 0x00


	//----- nvinfo : EIATTR_KPARAM_INFO
	.align		4
.L_169:
        /*0038*/ 	.byte	0x04, 0x17
        /*003a*/ 	.short	(.L_171 - .L_170)
.L_170:
        /*003c*/ 	.word	0x00000000
        /*0040*/ 	.short	0x0008
        /*0042*/ 	.short	0x0030
        /*0044*/ 	.byte	0x00, 0xf0, 0x11, 0x00


	//----- nvinfo : EIATTR_KPARAM_INFO
	.align		4
.L_171:
        /*0048*/ 	.byte	0x04, 0x17
        /*004a*/ 	.short	(.L_173 - .L_172)
.L_172:
        /*004c*/ 	.word	0x00000000
        /*0050*/ 	.short	0x0007
        /*0052*/ 	.short	0x002c
        /*0054*/ 	.byte	0x00, 0xf0, 0x11, 0x00


	//----- nvinfo : EIATTR_KPARAM_INFO
	.align		4
.L_173:
        /*0058*/ 	.byte	0x04, 0x17
        /*005a*/ 	.short	(.L_175 - .L_174)
.L_174:
        /*005c*/ 	.word	0x00000000
        /*0060*/ 	.short	0x0006
        /*0062*/ 	.short	0x0028
        /*0064*/ 	.byte	0x00, 0xf0, 0x11, 0x00


	//----- nvinfo : EIATTR_KPARAM_INFO
	.align		4
.L_175:
        /*0068*/ 	.byte	0x04, 0x17
        /*006a*/ 	.short	(.L_177 - .L_176)
.L_176:
        /*006c*/ 	.word	0x00000000
        /*0070*/ 	.short	0x0005
        /*0072*/ 	.short	0x0020
        /*0074*/ 	.byte	0x00, 0xf5, 0x21, 0x00


	//----- nvinfo : EIATTR_KPARAM_INFO
	.align		4
.L_177:
        /*0078*/ 	.byte	0x04, 0x17
        /*007a*/ 	.short	(.L_179 - .L_178)
.L_178:
        /*007c*/ 	.word	0x00000000
        /*0080*/ 	.short	0x0004
        /*0082*/ 	.short	0x001c
        /*0084*/ 	.byte	0x00, 0xf0, 0x11, 0x00


	//----- nvinfo : EIATTR_KPARAM_INFO
	.align		4
.L_179:
        /*0088*/ 	.byte	0x04, 0x17
        /*008a*/ 	.short	(.L_181 - .L_180)
.L_180:
        /*008c*/ 	.word	0x00000000
        /*0090*/ 	.short	0x0003
        /*0092*/ 	.short	0x0018
        /*0094*/ 	.byte	0x00, 0xf0, 0x11, 0x00


	//----- nvinfo : EIATTR_KPARAM_INFO
	.align		4
.L_181:
        /*0098*/ 	.byte	0x04, 0x17
        /*009a*/ 	.short	(.L_183 - .L_182)
.L_182:
        /*009c*/ 	.word	0x00000000
        /*00a0*/ 	.short	0x0002
        /*00a2*/ 	.short	0x0010
        /*00a4*/ 	.byte	0x00, 0xf5, 0x21, 0x00


	//----- nvinfo : EIATTR_KPARAM_INFO
	.align		4
.L_183:
        /*00a8*/ 	.byte	0x04, 0x17
        /*00aa*/ 	.short	(.L_185 - .L_184)
.L_184:
        /*00ac*/ 	.word	0x00000000
        /*00b0*/ 	.short	0x0001
        /*00b2*/ 	.short	0x0008
        /*00b4*/ 	.byte	0x00, 0xf5, 0x21, 0x00


	//----- nvinfo : EIATTR_KPARAM_INFO
	.align		4
.L_185:
        /*00b8*/ 	.byte	0x04, 0x17
        /*00ba*/ 	.short	(.L_187 - .L_186)
.L_186:
        /*00bc*/ 	.word	0x00000000
        /*00c0*/ 	.short	0x0000
        /*00c2*/ 	.short	0x0000
        /*00c4*/ 	.byte	0x00, 0xf5, 0x21, 0x00


	//----- nvinfo : EIATTR_SPARSE_MMA_MASK
	.align		4
.L_187:
        /*00c8*/ 	.byte	0x03, 0x50
        /*00ca*/ 	.short	0x0000


	//----- nvinfo : EIATTR_MAXREG_COUNT
	.align		4
        /*00cc*/ 	.byte	0x03, 0x1b
        /*00ce*/ 	.short	0x00ff


	//----- nvinfo : EIATTR_MERCURY_ISA_VERSION
	.align		4
        /*00d0*/ 	.byte	0x03, 0x5f
        /*00d2*/ 	.short	0x0101


	//----- nvinfo : EIATTR_UNUSED_LOAD_BYTE_OFFSET
	.align		4
        /*00d4*/ 	.byte	0x04, 0x44
        /*00d6*/ 	.short	(.L_189 - .L_188)


	//   ....[0]....
.L_188:
        /*00d8*/ 	.word	0x00000620
        /*00dc*/ 	.word	0x00000003


	//----- nvinfo : EIATTR_INT_WARP_WIDE_INSTR_OFFSETS
	.align		4
.L_189:
        /*00e0*/ 	.byte	0x04, 0x31
        /*00e2*/ 	.short	(.L_191 - .L_190)


	//   ....[0]....
.L_190:
        /*00e4*/ 	.word	0x00000560


	//   ....[1]....
        /*00e8*/ 	.word	0x00000670


	//----- nvinfo : EIATTR_VRC_CTA_INIT_COUNT
	.align		4
.L_191:
        /*00ec*/ 	.byte	0x02, 0x4a
	.zero		1
	.zero		1


	//----- nvinfo : EIATTR_EXIT_INSTR_OFFSETS
	.align		4
        /*00f0*/ 	.byte	0x04, 0x1c
        /*00f2*/ 	.short	(.L_193 - .L_192)


	//   ....[0]....
.L_192:
        /*00f4*/ 	.word	0x00000070


	//   ....[1]....
        /*00f8*/ 	.word	0x000004c0


	//   ....[2]....
        /*00fc*/ 	.word	0x00000540


	//   ....[3]....
        /*0100*/ 	.word	0x00000710


	//----- nvinfo : EIATTR_CRS_STACK_SIZE
	.align		4
.L_193:
        /*0104*/ 	.byte	0x04, 0x1e
        /*0106*/ 	.short	(.L_195 - .L_194)
.L_194:
        /*0108*/ 	.word	0x00000000


	//----- nvinfo : EIATTR_CBANK_PARAM_SIZE
	.align		4
.L_195:
        /*010c*/ 	.byte	0x03, 0x19
        /*010e*/ 	.short	0x0040


	//----- nvinfo : EIATTR_PARAM_CBANK
	.align		4
        /*0110*/ 	.byte	0x04, 0x0a
        /*0112*/ 	.short	(.L_197 - .L_196)
	.align		4
.L_196:
        /*0114*/ 	.word	index@(.nv.constant0._ZN16lidar_processing4cuda19voxelGridDownsampleEPKNS0_9CudaPointEPS1_PiifS5_iiifff)
        /*0118*/ 	.short	0x0380
        /*011a*/ 	.short	0x0040


	//----- nvinfo : EIATTR_SW_WAR
	.align		4
.L_197:
        /*011c*/ 	.byte	0x04, 0x36
        /*011e*/ 	.short	(.L_199 - .L_198)
.L_198:
        /*0120*/ 	.word	0x00000008
.L_199:


//--------------------- .nv.info._ZN16lidar_processing4cuda19morphologicalFilterEPKNS0_9CudaPointEPKbPbif --------------------------
	.section	.nv.info._ZN16lidar_processing4cuda19morphologicalFilterEPKNS0_9CudaPointEPKbPbif,"",@"SHT_CUDA_INFO"
	.sectionflags	@""
	.align	4


	//----- nvinfo : EIATTR_CUDA_API_VERSION
	.align		4
        /*0000*/ 	.byte	0x04, 0x37
        /*0002*/ 	.short	(.L_201 - .L_200)
.L_200:
        /*0004*/ 	.word	0x00000082


	//----- nvinfo : EIATTR_KPARAM_INFO
	.align		4
.L_201:
        /*0008*/ 	.byte	0x04, 0x17
        /*000a*/ 	.short	(.L_203 - .L_202)
.L_202:
        /*000c*/ 	.word	0x00000000
        /*0010*/ 	.short	0x0004
        /*0012*/ 	.short	0x001c
        /*0014*/ 	.byte	0x00, 0xf0, 0x11, 0x00


	//----- nvinfo : EIATTR_KPARAM_INFO
	.align		4
.L_203:
        /*0018*/ 	.byte	0x04, 0x17
        /*001a*/ 	.short	(.L_205 - .L_204)
.L_204:
        /*001c*/ 	.word	0x00000000
        /*0020*/ 	.short	0x0003
        /*0022*/ 	.short	0x0018
        /*0024*/ 	.byte	0x00, 0xf0, 0x11, 0x00


	//----- nvinfo : EIATTR_KPARAM_INFO
	.align		4
.L_205:
        /*0028*/ 	.byte	0x04, 0x17
        /*002a*/ 	.short	(.L_207 - .L_206)
.L_206:
        /*002c*/ 	.word	0x00000000
        /*0030*/ 	.short	0x0002
        /*0032*/ 	.short	0x0010
        /*0034*/ 	.byte	0x00, 0xf5, 0x21, 0x00


	//----- nvinfo : EIATTR_KPARAM_INFO
	.align		4
.L_207:
        /*0038*/ 	.byte	0x04, 0x17
        /*003a*/ 	.short	(.L_209 - .L_208)
.L_208:
        /*003c*/ 	.word	0x00000000
        /*0040*/ 	.short	0x0001
        /*0042*/ 	.short	0x0008
        /*0044*/ 	.byte	0x00, 0xf5, 0x21, 0x00


	//----- nvinfo : EIATTR_KPARAM_INFO
	.align		4
.L_209:
        /*0048*/ 	.byte	0x04, 0x17
        /*004a*/ 	.short	(.L_211 - .L_210)
.L_210:
        /*004c*/ 	.word	0x00000000
        /*0050*/ 	.short	0x0000
        /*0052*/ 	.short	0x0000
        /*0054*/ 	.byte	0x00, 0xf5, 0x21, 0x00


	//----- nvinfo : EIATTR_SPARSE_MMA_MASK
	.align		4
.L_211:
        /*0058*/ 	.byte	0x03, 0x50
        /*005a*/ 	.short	0x0000


	//----- nvinfo : EIATTR_MAXREG_COUNT
	.align		4
        /*005c*/ 	.byte	0x03, 0x1b
        /*005e*/ 	.short	0x00ff


	//----- nvinfo : EIATTR_MERCURY_ISA_VERSION
	.align		4
        /*0060*/ 	.byte	0x03, 0x5f
        /*0062*/ 	.short	0x0101


	//----- nvinfo : EIATTR_VRC_CTA_INIT_COUNT
	.align		4
        /*0064*/ 	.byte	0x02, 0x4a
	.zero		1
	.zero		1


	//----- nvinfo : EIATTR_EXIT_INSTR_OFFSETS
	.align		4
        /*0068*/ 	.byte	0x04, 0x1c
        /*006a*/ 	.short	(.L_213 - .L_212)


	//   ....[0]....
.L_212:
        /*006c*/ 	.word	0x00000070


	//   ....[1]....
        /*0070*/ 	.word	0x00000130


	//   ....[2]....
        /*0074*/ 	.word	0x00002a70


	//----- nvinfo : EIATTR_CRS_STACK_SIZE
	.align		4
.L_213:
        /*0078*/ 	.byte	0x04, 0x1e
        /*007a*/ 	.short	(.L_215 - .L_214)
.L_214:
        /*007c*/ 	.word	0x00000000


	//----- nvinfo : EIATTR_CBANK_PARAM_SIZE
	.align		4
.L_215:
        /*0080*/ 	.byte	0x03, 0x19
        /*0082*/ 	.short	0x0020


	//----- nvinfo : EIATTR_PARAM_CBANK
	.align		4
        /*0084*/ 	.byte	0x04, 0x0a
        /*0086*/ 	.short	(.L_217 - .L_216)
	.align		4
.L_216:
        /*0088*/ 	.word	index@(.nv.constant0._ZN16lidar_processing4cuda19morphologicalFilterEPKNS0_9CudaPointEPKbPbif)
        /*008c*/ 	.short	0x0380
        /*008e*/ 	.short	0x0020


	//----- nvinfo : EIATTR_SW_WAR
	.align		4
.L_217:
        /*0090*/ 	.byte	0x04, 0x36
        /*0092*/ 	.short	(.L_219 - .L_218)
.L_218:
        /*0094*/ 	.word	0x00000008
.L_219:


//--------------------- .nv.info._ZN16lidar_processing4cuda25ringBasedGroundExtractionEPKNS0_9CudaPointEPbifii --------------------------
	.section	.nv.info._ZN16lidar_processing4cuda25ringBasedGroundExtractionEPKNS0_9CudaPointEPbifii,"",@"SHT_CUDA_INFO"
	.sectionflags	@""
	.align	4


	//----- nvinfo : EIATTR_CUDA_API_VERSION
	.align		4
        /*0000*/ 	.byte	0x04, 0x37
        /*0002*/ 	.short	(.L_221 - .L_220)
.L_220:
        /*0004*/ 	.word	0x00000082


	//----- nvinfo : EIATTR_KPARAM_INFO
	.align		4
.L_221:
        /*0008*/ 	.byte	0x04, 0x17
        /*000a*/ 	.short	(.L_223 - .L_222)
.L_222:
        /*000c*/ 	.word	0x00000000
        /*0010*/ 	.short	0x0005
        /*0012*/ 	.short	0x001c
        /*0014*/ 	.byte	0x00, 0xf0, 0x11, 0x00


	//----- nvinfo : EIATTR_KPARAM_INFO
	.align		4
.L_223:
        /*0018*/ 	.byte	0x04, 0x17
        /*001a*/ 	.short	(.L_225 - .L_224)
.L_224:
        /*001c*/ 	.word	0x00000000
        /*0020*/ 	.short	0x0004
        /*0022*/ 	.short	0x0018
        /*0024*/ 	.byte	0x00, 0xf0, 0x11, 0x00


	//----- nvinfo : EIATTR_KPARAM_INFO
	.align		4
.L_225:
        /*0028*/ 	.byte	0x04, 0x17
        /*002a*/ 	.short	(.L_227 - .L_226)
.L_226:
        /*002c*/ 	.word	0x00000000
        /*0030*/ 	.short	0x0003
        /*0032*/ 	.short	0x0014
        /*0034*/ 	.byte	0x00, 0xf0, 0x11, 0x00


	//----- nvinfo : EIATTR_KPARAM_INFO
	.align		4
.L_227:
        /*0038*/ 	.byte	0x04, 0x17
        /*003a*/ 	.short	(.L_229 - .L_228)
.L_228:
        /*003c*/ 	.word	0x00000000
        /*0040*/ 	.short	0x0002
        /*0042*/ 	.short	0x0010
        /*0044*/ 	.byte	0x00, 0xf0, 0x11, 0x00


	//----- nvinfo : EIATTR_KPARAM_INFO
	.align		4
.L_229:
        /*0048*/ 	.byte	0x04, 0x17
        /*004a*/ 	.short	(.L_231 - .L_230)
.L_230:
        /*004c*/ 	.word	0x00000000
        /*0050*/ 	.short	0x0001
        /*0052*/ 	.short	0x0008
        /*0054*/ 	.byte	0x00, 0xf5, 0x21, 0x00


	//----- nvinfo : EIATTR_KPARAM_INFO
	.align		4
.L_231:
        /*0058*/ 	.byte	0x04, 0x17
        /*005a*/ 	.short	(.L_233 - .L_232)
.L_232:
        /*005c*/ 	.word	0x00000000
        /*0060*/ 	.short	0x0000
        /*0062*/ 	.short	0x0000
        /*0064*/ 	.byte	0x00, 0xf5, 0x21, 0x00


	//----- nvinfo : EIATTR_SPARSE_MMA_MASK
	.align		4
.L_233:
        /*0068*/ 	.byte	0x03, 0x50
        /*006a*/ 	.short	0x0000


	//----- nvinfo : EIATTR_MAXREG_COUNT
	.align		4
        /*006c*/ 	.byte	0x03, 0x1b
        /*006e*/ 	.short	0x00ff


	//----- nvinfo : EIATTR_MERCURY_ISA_VERSION
	.align		4
        /*0070*/ 	.byte	0x03, 0x5f
        /*0072*/ 	.short	0x0101


	//----- nvinfo : EIATTR_VRC_CTA_INIT_COUNT
	.align		4
        /*0074*/ 	.byte	0x02, 0x4a
	.zero		1
	.zero		1


	//----- nvinfo : EIATTR_EXIT_INSTR_OFFSETS
	.align		4
        /*0078*/ 	.byte	0x04, 0x1c
        /*007a*/ 	.short	(.L_235 - .L_234)


	//   ....[0]....
.L_234:
        /*007c*/ 	.word	0x00000070


	//   ....[1]....
        /*0080*/ 	.word	0x000004a0


	//   ....[2]....
        /*0084*/ 	.word	0x000004f0


	//----- nvinfo : EIATTR_CRS_STACK_SIZE
	.align		4
.L_235:
        /*0088*/ 	.byte	0x04, 0x1e
        /*008a*/ 	.short	(.L_237 - .L_236)
.L_236:
        /*008c*/ 	.word	0x00000000


	//----- nvinfo : EIATTR_CBANK_PARAM_SIZE
	.align		4
.L_237:
        /*0090*/ 	.byte	0x03, 0x19
        /*0092*/ 	.short	0x0020


	//----- nvinfo : EIATTR_PARAM_CBANK
	.align		4
        /*0094*/ 	.byte	0x04, 0x0a
        /*0096*/ 	.short	(.L_239 - .L_238)
	.align		4
.L_238:
        /*0098*/ 	.word	index@(.nv.constant0._ZN16lidar_processing4cuda25ringBasedGroundExtractionEPKNS0_9CudaPointEPbifii)
        /*009c*/ 	.short	0x0380
        /*009e*/ 	.short	0x0020


	//----- nvinfo : EIATTR_SW_WAR
	.align		4
.L_239:
        /*00a0*/ 	.byte	0x04, 0x36
        /*00a2*/ 	.short	(.L_241 - .L_240)
.L_240:
        /*00a4*/ 	.word	0x00000008
.L_241:


//--------------------- .nv.info._ZN16lidar_processing4cuda20classifyGroundPointsEPKNS0_9CudaPointEPbPfiNS0_17PlaneCoefficientsEf --------------------------
	.section	.nv.info._ZN16lidar_processing4cuda20classifyGroundPointsEPKNS0_9CudaPointEPbPfiNS0_17PlaneCoefficientsEf,"",@"SHT_CUDA_INFO"
	.sectionflags	@""
	.align	4


	//----- nvinfo : EIATTR_CUDA_API_VERSION
	.align		4
        /*0000*/ 	.byte	0x04, 0x37
        /*0002*/ 	.short	(.L_243 - .L_242)
.L_242:
        /*0004*/ 	.word	0x00000082


	//----- nvinfo : EIATTR_KPARAM_INFO
	.align		4
.L_243:
        /*0008*/ 	.byte	0x04, 0x17
        /*000a*/ 	.short	(.L_245 - .L_244)
.L_244:
        /*000c*/ 	.word	0x00000000
        /*0010*/ 	.short	0x0005
        /*0012*/ 	.short	0x002c
        /*0014*/ 	.byte	0x00, 0xf0, 0x11, 0x00


	//----- nvinfo : EIATTR_KPARAM_INFO
	.align		4
.L_245:
        /*0018*/ 	.byte	0x04, 0x17
        /*001a*/ 	.short	(.L_247 - .L_246)
.L_246:
        /*001c*/ 	.word	0x00000000
        /*0020*/ 	.short	0x0004
        /*0022*/ 	.short	0x001c
        /*0024*/ 	.byte	0x00, 0xf0, 0x41, 0x00


	//----- nvinfo : EIATTR_KPARAM_INFO
	.align		4
.L_247:
        /*0028*/ 	.byte	0x04, 0x17
        /*002a*/ 	.short	(.L_249 - .L_248)
.L_248:
        /*002c*/ 	.word	0x00000000
        /*0030*/ 	.short	0x0003
        /*0032*/ 	.short	0x0018
        /*0034*/ 	.byte	0x00, 0xf0, 0x11, 0x00


	//----- nvinfo : EIATTR_KPARAM_INFO
	.align		4
.L_249:
        /*0038*/ 	.byte	0x04, 0x17
        /*003a*/ 	.short	(.L_251 - .L_250)
.L_250:
        /*003c*/ 	.word	0x00000000
        /*0040*/ 	.short	0x0002
        /*0042*/ 	.short	0x0010
        /*0044*/ 	.byte	0x00, 0xf5, 0x21, 0x00


	//----- nvinfo : EIATTR_KPARAM_INFO
	.align		4
.L_251:
        /*0048*/ 	.byte	0x04, 0x17
        /*004a*/ 	.short	(.L_253 - .L_252)
.L_252:
        /*004c*/ 	.word	0x00000000
        /*0050*/ 	.short	0x0001
        /*0052*/ 	.short	0x0008
        /*0054*/ 	.byte	0x00, 0xf5, 0x21, 0x00


	//----- nvinfo : EIATTR_KPARAM_INFO
	.align		4
.L_253:
        /*0058*/ 	.byte	0x04, 0x17
        /*005a*/ 	.short	(.L_255 - .L_254)
.L_254:
        /*005c*/ 	.word	0x00000000
        /*0060*/ 	.short	0x0000
        /*0062*/ 	.short	0x0000
        /*0064*/ 	.byte	0x00, 0xf5, 0x21, 0x00


	//----- nvinfo : EIATTR_SPARSE_MMA_MASK
	.align		4
.L_255:
        /*0068*/ 	.byte	0x03, 0x50
        /*006a*/ 	.short	0x0000


	//----- nvinfo : EIATTR_MAXREG_COUNT
	.align		4
        /*006c*/ 	.byte	0x03, 0x1b
        /*006e*/ 	.short	0x00ff


	//----- nvinfo : EIATTR_MERCURY_ISA_VERSION
	.align		4
        /*0070*/ 	.byte	0x03, 0x5f
        /*0072*/ 	.short	0x0101


	//----- nvinfo : EIATTR_VRC_CTA_INIT_COUNT
	.align		4
        /*0074*/ 	.byte	0x02, 0x4a
	.zero		1
	.zero		1


	//----- nvinfo : EIATTR_EXIT_INSTR_OFFSETS
	.align		4
        /*0078*/ 	.byte	0x04, 0x1c
        /*007a*/ 	.short	(.L_257 - .L_256)


	//   ....[0]....
.L_256:
        /*007c*/ 	.word	0x00000070


	//   ....[1]....
        /*0080*/ 	.word	0x000003d0


	//----- nvinfo : EIATTR_CRS_STACK_SIZE
	.align		4
.L_257:
        /*0084*/ 	.byte	0x04, 0x1e
        /*0086*/ 	.short	(.L_259 - .L_258)
.L_258:
        /*0088*/ 	.word	0x00000000


	//----- nvinfo : EIATTR_CBANK_PARAM_SIZE
	.align		4
.L_259:
        /*008c*/ 	.byte	0x03, 0x19
        /*008e*/ 	.short	0x0030


	//----- nvinfo : EIATTR_PARAM_CBANK
	.align		4
        /*0090*/ 	.byte	0x04, 0x0a
        /*0092*/ 	.short	(.L_261 - .L_260)
	.align		4
.L_260:
        /*0094*/ 	.word	index@(.nv.constant0._ZN16lidar_processing4cuda20classifyGroundPointsEPKNS0_9CudaPointEPbPfiNS0_17PlaneCoefficientsEf)
        /*0098*/ 	.short	0x0380
        /*009a*/ 	.short	0x0030


	//----- nvinfo : EIATTR_SW_WAR
	.align		4
.L_261:
        /*009c*/ 	.byte	0x04, 0x36
        /*009e*/ 	.short	(.L_263 - .L_262)
.L_262:
        /*00a0*/ 	.word	0x00000008
.L_263:


//--------------------- .nv.info._ZN16lidar_processing4cuda17ransacPlaneKernelEPKNS0_9CudaPointEiPNS0_17PlaneCoefficientsEPfifP17curandStateXORWOW --------------------------
	.section	.nv.info._ZN16lidar_processing4cuda17ransacPlaneKernelEPKNS0_9CudaPointEiPNS0_17PlaneCoefficientsEPfifP17curandStateXORWOW,"",@"SHT_CUDA_INFO"
	.sectionflags	@""
	.align	4


	//----- nvinfo : EIATTR_CUDA_API_VERSION
	.align		4
        /*0000*/ 	.byte	0x04, 0x37
        /*0002*/ 	.short	(.L_265 - .L_264)
.L_264:
        /*0004*/ 	.word	0x00000082


	//----- nvinfo : EIATTR_KPARAM_INFO
	.align		4
.L_265:
        /*0008*/ 	.byte	0x04, 0x17
        /*000a*/ 	.short	(.L_267 - .L_266)
.L_266:
        /*000c*/ 	.word	0x00000000
        /*0010*/ 	.short	0x0006
        /*0012*/ 	.short	0x0028
        /*0014*/ 	.byte	0x00, 0xf5, 0x21, 0x00


	//----- nvinfo : EIATTR_KPARAM_INFO
	.align		4
.L_267:
        /*0018*/ 	.byte	0x04, 0x17
        /*001a*/ 	.short	(.L_269 - .L_268)
.L_268:
        /*001c*/ 	.word	0x00000000
        /*0020*/ 	.short	0x0005
        /*0022*/ 	.short	0x0024
        /*0024*/ 	.byte	0x00, 0xf0, 0x11, 0x00


	//----- nvinfo : EIATTR_KPARAM_INFO
	.align		4
.L_269:
        /*0028*/ 	.byte	0x04, 0x17
        /*002a*/ 	.short	(.L_271 - .L_270)
.L_270:
        /*002c*/ 	.word	0x00000000
        /*0030*/ 	.short	0x0004
        /*0032*/ 	.short	0x0020
        /*0034*/ 	.byte	0x00, 0xf0, 0x11, 0x00


	//----- nvinfo : EIATTR_KPARAM_INFO
	.align		4
.L_271:
        /*0038*/ 	.byte	0x04, 0x17
        /*003a*/ 	.short	(.L_273 - .L_272)
.L_272:
        /*003c*/ 	.word	0x00000000
        /*0040*/ 	.short	0x0003
        /*0042*/ 	.short	0x0018
        /*0044*/ 	.byte	0x00, 0xf5, 0x21, 0x00


	//----- nvinfo : EIATTR_KPARAM_INFO
	.align		4
.L_273:
        /*0048*/ 	.byte	0x04, 0x17
        /*004a*/ 	.short	(.L_275 - .L_274)
.L_274:
        /*004c*/ 	.word	0x00000000
        /*0050*/ 	.short	0x0002
        /*0052*/ 	.short	0x0010
        /*0054*/ 	.byte	0x00, 0xf5, 0x21, 0x00


	//----- nvinfo : EIATTR_KPARAM_INFO
	.align		4
.L_275:
        /*0058*/ 	.byte	0x04, 0x17
        /*005a*/ 	.short	(.L_277 - .L_276)
.L_276:
        /*005c*/ 	.word	0x00000000
        /*0060*/ 	.short	0x0001
        /*0062*/ 	.short	0x0008
        /*0064*/ 	.byte	0x00, 0xf0, 0x11, 0x00


	//----- nvinfo : EIATTR_KPARAM_INFO
	.align		4
.L_277:
        /*0068*/ 	.byte	0x04, 0x17
        /*006a*/ 	.short	(.L_279 - .L_278)
.L_278:
        /*006c*/ 	.word	0x00000000
        /*0070*/ 	.short	0x0000
        /*0072*/ 	.short	0x0000
        /*0074*/ 	.byte	0x00, 0xf5, 0x21, 0x00


	//----- nvinfo : EIATTR_SPARSE_MMA_MASK
	.align		4
.L_279:
        /*0078*/ 	.byte	0x03, 0x50
        /*007a*/ 	.short	0x0000


	//----- nvinfo : EIATTR_MAXREG_COUNT
	.align		4
        /*007c*/ 	.byte	0x03, 0x1b
        /*007e*/ 	.short	0x00ff


	//----- nvinfo : EIATTR_NUM_BARRIERS
	.align		4
        /*0080*/ 	.byte	0x02, 0x4c
        /*0082*/ 	.byte	0x01
	.zero		1


	//----- nvinfo : EIATTR_MERCURY_ISA_VERSION
	.align		4
        /*0084*/ 	.byte	0x03, 0x5f
        /*0086*/ 	.short	0x0101


	//----- nvinfo : EIATTR_VRC_CTA_INIT_COUNT
	.align		4
        /*0088*/ 	.byte	0x02, 0x4a
	.zero		1
	.zero		1


	//----- nvinfo : EIATTR_EXIT_INSTR_OFFSETS
	.align		4
        /*008c*/ 	.byte	0x04, 0x1c
        /*008e*/ 	.short	(.L_281 - .L_280)


	//   ....[0]....
.L_280:
        /*0090*/ 	.word	0x00002fa0


	//   ....[1]....
        /*0094*/ 	.word	0x00002ff0


	//   ....[2]....
        /*0098*/ 	.word	0x00003070


	//----- nvinfo : EIATTR_CRS_STACK_SIZE
	.align		4
.L_281:
        /*009c*/ 	.byte	0x04, 0x1e
        /*009e*/ 	.short	(.L_283 - .L_282)
.L_282:
        /*00a0*/ 	.word	0x00000000


	//----- nvinfo : EIATTR_CBANK_PARAM_SIZE
	.align		4
.L_283:
        /*00a4*/ 	.byte	0x03, 0x19
        /*00a6*/ 	.short	0x0030


	//----- nvinfo : EIATTR_PARAM_CBANK
	.align		4
        /*00a8*/ 	.byte	0x04, 0x0a
        /*00aa*/ 	.short	(.L_285 - .L_284)
	.align		4
.L_284:
        /*00ac*/ 	.word	index@(.nv.constant0._ZN16lidar_processing4cuda17ransacPlaneKernelEPKNS0_9CudaPointEiPNS0_17PlaneCoefficientsEPfifP17curandStateXORWOW)
        /*00b0*/ 	.short	0x0380
        /*00b2*/ 	.short	0x0030


	//----- nvinfo : EIATTR_SW_WAR
	.align		4
.L_285:
        /*00b4*/ 	.byte	0x04, 0x36
        /*00b6*/ 	.short	(.L_287 - .L_286)
.L_286:
        /*00b8*/ 	.word	0x00000008
.L_287:


//--------------------- .nv.info._ZN16lidar_processing4cuda11rangeFilterEPKNS0_9CudaPointEPS1_Pbiffff --------------------------
	.section	.nv.info._ZN16lidar_processing4cuda11rangeFilterEPKNS0_9CudaPointEPS1_Pbiffff,"",@"SHT_CUDA_INFO"
	.sectionflags	@""
	.align	4


	//----- nvinfo : EIATTR_CUDA_API_VERSION
	.align		4
        /*0000*/ 	.byte	0x04, 0x37
        /*0002*/ 	.short	(.L_289 - .L_288)
.L_288:
        /*0004*/ 	.word	0x00000082


	//----- nvinfo : EIATTR_KPARAM_INFO
	.align		4
.L_289:
        /*0008*/ 	.byte	0x04, 0x17
        /*000a*/ 	.short	(.L_291 - .L_290)
.L_290:
        /*000c*/ 	.word	0x00000000
        /*0010*/ 	.short	0x0007
        /*0012*/ 	.short	0x0028
        /*0014*/ 	.byte	0x00, 0xf0, 0x11, 0x00


	//----- nvinfo : EIATTR_KPARAM_INFO
	.align		4
.L_291:
        /*0018*/ 	.byte	0x04, 0x17
        /*001a*/ 	.short	(.L_293 - .L_292)
.L_292:
        /*001c*/ 	.word	0x00000000
        /*0020*/ 	.short	0x0006
        /*0022*/ 	.short	0x0024
        /*0024*/ 	.byte	0x00, 0xf0, 0x11, 0x00


	//----- nvinfo : EIATTR_KPARAM_INFO
	.align		4
.L_293:
        /*0028*/ 	.byte	0x04, 0x17
        /*002a*/ 	.short	(.L_295 - .L_294)
.L_294:
        /*002c*/ 	.word	0x00000000
        /*0030*/ 	.short	0x0005
        /*0032*/ 	.short	0x0020
        /*0034*/ 	.byte	0x00, 0xf0, 0x11, 0x00


	//----- nvinfo : EIATTR_KPARAM_INFO
	.align		4
.L_295:
        /*0038*/ 	.byte	0x04, 0x17
        /*003a*/ 	.short	(.L_297 - .L_296)
.L_296:
        /*003c*/ 	.word	0x00000000
        /*0040*/ 	.short	0x0004
        /*0042*/ 	.short	0x001c
        /*0044*/ 	.byte	0x00, 0xf0, 0x11, 0x00


	//----- nvinfo : EIATTR_KPARAM_INFO
	.align		4
.L_297:
        /*0048*/ 	.byte	0x04, 0x17
        /*004a*/ 	.short	(.L_299 - .L_298)
.L_298:
        /*004c*/ 	.word	0x00000000
        /*0050*/ 	.short	0x0003
        /*0052*/ 	.short	0x0018
        /*0054*/ 	.byte	0x00, 0xf0, 0x11, 0x00


	//----- nvinfo : EIATTR_KPARAM_INFO
	.align		4
.L_299:
        /*0058*/ 	.byte	0x04, 0x17
        /*005a*/ 	.short	(.L_301 - .L_300)
.L_300:
        /*005c*/ 	.word	0x00000000
        /*0060*/ 	.short	0x0002
        /*0062*/ 	.short	0x0010
        /*0064*/ 	.byte	0x00, 0xf5, 0x21, 0x00


	//----- nvinfo : EIATTR_KPARAM_INFO
	.align		4
.L_301:
        /*0068*/ 	.byte	0x04, 0x17
        /*006a*/ 	.short	(.L_303 - .L_302)
.L_302:
        /*006c*/ 	.word	0x00000000
        /*0070*/ 	.short	0x0001
        /*0072*/ 	.short	0x0008
        /*0074*/ 	.byte	0x00, 0xf5, 0x21, 0x00


	//----- nvinfo : EIATTR_KPARAM_INFO
	.align		4
.L_303:
        /*0078*/ 	.byte	0x04, 0x17
        /*007a*/ 	.short	(.L_305 - .L_304)
.L_304:
        /*007c*/ 	.word	0x00000000
        /*0080*/ 	.short	0x0000
        /*0082*/ 	.short	0x0000
        /*0084*/ 	.byte	0x00, 0xf5, 0x21, 0x00


	//----- nvinfo : EIATTR_SPARSE_MMA_MASK
	.align		4
.L_305:
        /*0088*/ 	.byte	0x03, 0x50
        /*008a*/ 	.short	0x0000


	//----- nvinfo : EIATTR_MAXREG_COUNT
	.align		4
        /*008c*/ 	.byte	0x03, 0x1b
        /*008e*/ 	.short	0x00ff


	//----- nvinfo : EIATTR_MERCURY_ISA_VERSION
	.align		4
        /*0090*/ 	.byte	0x03, 0x5f
        /*0092*/ 	.short	0x0101


	//----- nvinfo : EIATTR_UNUSED_LOAD_BYTE_OFFSET
	.align		4
        /*0094*/ 	.byte	0x04, 0x44
        /*0096*/ 	.short	(.L_307 - .L_306)


	//   ....[0]....
.L_306:
        /*0098*/ 	.word	0x000002b0
        /*009c*/ 	.word	0x00000003


	//----- nvinfo : EIATTR_VRC_CTA_INIT_COUNT
	.align		4
.L_307:
        /*00a0*/ 	.byte	0x02, 0x4a
	.zero		1
	.zero		1


	//----- nvinfo : EIATTR_EXIT_INSTR_OFFSETS
	.align		4
        /*00a4*/ 	.byte	0x04, 0x1c
        /*00a6*/ 	.short	(.L_309 - .L_308)


	//   ....[0]....
.L_308:
        /*00a8*/ 	.word	0x00000070


	//   ....[1]....
        /*00ac*/ 	.word	0x00000250


	//   ....[2]....
        /*00b0*/ 	.word	0x00000360


	//----- nvinfo : EIATTR_CRS_STACK_SIZE
	.align		4
.L_309:
        /*00b4*/ 	.byte	0x04, 0x1e
        /*00b6*/ 	.short	(.L_311 - .L_310)
.L_310:
        /*00b8*/ 	.word	0x00000000


	//----- nvinfo : EIATTR_CBANK_PARAM_SIZE
	.align		4
.L_311:
        /*00bc*/ 	.byte	0x03, 0x19
        /*00be*/ 	.short	0x002c


	//----- nvinfo : EIATTR_PARAM_CBANK
	.align		4
        /*00c0*/ 	.byte	0x04, 0x0a
        /*00c2*/ 	.short	(.L_313 - .L_312)
	.align		4
.L_312:
        /*00c4*/ 	.word	index@(.nv.constant0._ZN16lidar_processing4cuda11rangeFilterEPKNS0_9CudaPointEPS1_Pbiffff)
        /*00c8*/ 	.short	0x0380
        /*00ca*/ 	.short	0x002c


	//----- nvinfo : EIATTR_SW_WAR
	.align		4
.L_313:
        /*00cc*/ 	.byte	0x04, 0x36
        /*00ce*/ 	.short	(.L_315 - .L_314)
.L_314:
        /*00d0*/ 	.word	0x00000008
.L_315:


//--------------------- .nv.info._ZN16lidar_processing4cuda21calculatePointMetricsEPNS0_9CudaPointEi --------------------------
	.section	.nv.info._ZN16lidar_processing4cuda21calculatePointMetricsEPNS0_9CudaPointEi,"",@"SHT_CUDA_INFO"
	.sectionflags	@""
	.align	4


	//----- nvinfo : EIATTR_CUDA_API_VERSION
	.align		4
        /*0000*/ 	.byte	0x04, 0x37
        /*0002*/ 	.short	(.L_317 - .L_316)
.L_316:
        /*0004*/ 	.word	0x00000082


	//----- nvinfo : EIATTR_KPARAM_INFO
	.align		4
.L_317:
        /*0008*/ 	.byte	0x04, 0x17
        /*000a*/ 	.short	(.L_319 - .L_318)
.L_318:
        /*000c*/ 	.word	0x00000000
        /*0010*/ 	.short	0x0001
        /*0012*/ 	.short	0x0008
        /*0014*/ 	.byte	0x00, 0xf0, 0x11, 0x00


	//----- nvinfo : EIATTR_KPARAM_INFO
	.align		4
.L_319:
        /*0018*/ 	.byte	0x04, 0x17
        /*001a*/ 	.short	(.L_321 - .L_320)
.L_320:
        /*001c*/ 	.word	0x00000000
        /*0020*/ 	.short	0x0000
        /*0022*/ 	.short	0x0000
        /*0024*/ 	.byte	0x00, 0xf5, 0x21, 0x00


	//----- nvinfo : EIATTR_SPARSE_MMA_MASK
	.align		4
.L_321:
        /*0028*/ 	.byte	0x03, 0x50
        /*002a*/ 	.short	0x0000


	//----- nvinfo : EIATTR_MAXREG_COUNT
	.align		4
        /*002c*/ 	.byte	0x03, 0x1b
        /*002e*/ 	.short	0x00ff


	//----- nvinfo : EIATTR_MERCURY_ISA_VERSION
	.align		4
        /*0030*/ 	.byte	0x03, 0x5f
        /*0032*/ 	.short	0x0101


	//----- nvinfo : EIATTR_VRC_CTA_INIT_COUNT
	.align		4
        /*0034*/ 	.byte	0x02, 0x4a
	.zero		1
	.zero		1


	//----- nvinfo : EIATTR_EXIT_INSTR_OFFSETS
	.align		4
        /*0038*/ 	.byte	0x04, 0x1c
        /*003a*/ 	.short	(.L_323 - .L_322)


	//   ....[0]....
.L_322:
        /*003c*/ 	.word	0x00000070


	//   ....[1]....
        /*0040*/ 	.word	0x00000b00


	//----- nvinfo : EIATTR_CRS_STACK_SIZE
	.align		4
.L_323:
        /*0044*/ 	.byte	0x04, 0x1e
        /*0046*/ 	.short	(.L_325 - .L_324)
.L_324:
        /*0048*/ 	.word	0x00000000


	//----- nvinfo : EIATTR_CBANK_PARAM_SIZE
	.align		4
.L_325:
        /*004c*/ 	.byte	0x03, 0x19
        /*004e*/ 	.short	0x000c


	//----- nvinfo : EIATTR_PARAM_CBANK
	.align		4
        /*0050*/ 	.byte	0x04, 0x0a
        /*0052*/ 	.short	(.L_327 - .L_326)
	.align		4
.L_326:
        /*0054*/ 	.word	index@(.nv.constant0._ZN16lidar_processing4cuda21calculatePointMetricsEPNS0_9CudaPointEi)
        /*0058*/ 	.short	0x0380
        /*005a*/ 	.short	0x000c


	//----- nvinfo : EIATTR_SW_WAR
	.align		4
.L_327:
        /*005c*/ 	.byte	0x04, 0x36
        /*005e*/ 	.short	(.L_329 - .L_328)
.L_328:
        /*0060*/ 	.word	0x00000008
.L_329:


//--------------------- .nv.info._ZN16lidar_processing4cuda26strictGroundClassificationEPKNS0_9CudaPointEPbPfiNS0_17PlaneCoefficientsEffff --------------------------
	.section	.nv.info._ZN16lidar_processing4cuda26strictGroundClassificationEPKNS0_9CudaPointEPbPfiNS0_17PlaneCoefficientsEffff,"",@"SHT_CUDA_INFO"
	.sectionflags	@""
	.align	4


	//----- nvinfo : EIATTR_CUDA_API_VERSION
	.align		4
        /*0000*/ 	.byte	0x04, 0x37
        /*0002*/ 	.short	(.L_331 - .L_330)
.L_330:
        /*0004*/ 	.word	0x00000082


	//----- nvinfo : EIATTR_KPARAM_INFO
	.align		4
.L_331:
        /*0008*/ 	.byte	0x04, 0x17
        /*000a*/ 	.short	(.L_333 - .L_332)
.L_332:
        /*000c*/ 	.word	0x00000000
        /*0010*/ 	.short	0x0008
        /*0012*/ 	.short	0x0038
        /*0014*/ 	.byte	0x00, 0xf0, 0x11, 0x00


	//----- nvinfo : EIATTR_KPARAM_INFO
	.align		4
.L_333:
        /*0018*/ 	.byte	0x04, 0x17
        /*001a*/ 	.short	(.L_335 - .L_334)
.L_334:
        /*001c*/ 	.word	0x00000000
        /*0020*/ 	.short	0x0007
        /*0022*/ 	.short	0x0034
        /*0024*/ 	.byte	0x00, 0xf0, 0x11, 0x00


	//----- nvinfo : EIATTR_KPARAM_INFO
	.align		4
.L_335:
        /*0028*/ 	.byte	0x04, 0x17
        /*002a*/ 	.short	(.L_337 - .L_336)
.L_336:
        /*002c*/ 	.word	0x00000000
        /*0030*/ 	.short	0x0006
        /*0032*/ 	.short	0x0030
        /*0034*/ 	.byte	0x00, 0xf0, 0x11, 0x00


	//----- nvinfo : EIATTR_KPARAM_INFO
	.align		4
.L_337:
        /*0038*/ 	.byte	0x04, 0x17
        /*003a*/ 	.short	(.L_339 - .L_338)
.L_338:
        /*003c*/ 	.word	0x00000000
        /*0040*/ 	.short	0x0005
        /*0042*/ 	.short	0x002c
        /*0044*/ 	.byte	0x00, 0xf0, 0x11, 0x00


	//----- nvinfo : EIATTR_KPARAM_INFO
	.align		4
.L_339:
        /*0048*/ 	.byte	0x04, 0x17
        /*004a*/ 	.short	(.L_341 - .L_340)
.L_340:
        /*004c*/ 	.word	0x00000000
        /*0050*/ 	.short	0x0004
        /*0052*/ 	.short	0x001c
        /*0054*/ 	.byte	0x00, 0xf0, 0x41, 0x00


	//----- nvinfo : EIATTR_KPARAM_INFO
	.align		4
.L_341:
        /*0058*/ 	.byte	0x04, 0x17
        /*005a*/ 	.short	(.L_343 - .L_342)
.L_342:
        /*005c*/ 	.word	0x00000000
        /*0060*/ 	.short	0x0003
        /*0062*/ 	.short	0x0018
        /*0064*/ 	.byte	0x00, 0xf0, 0x11, 0x00


	//----- nvinfo : EIATTR_KPARAM_INFO
	.align		4
.L_343:
        /*0068*/ 	.byte	0x04, 0x17
        /*006a*/ 	.short	(.L_345 - .L_344)
.L_344:
        /*006c*/ 	.word	0x00000000
        /*0070*/ 	.short	0x0002
        /*0072*/ 	.short	0x0010
        /*0074*/ 	.byte	0x00, 0xf5, 0x21, 0x00


	//----- nvinfo : EIATTR_KPARAM_INFO
	.align		4
.L_345:
        /*0078*/ 	.byte	0x04, 0x17
        /*007a*/ 	.short	(.L_347 - .L_346)
.L_346:
        /*007c*/ 	.word	0x00000000
        /*0080*/ 	.short	0x0001
        /*0082*/ 	.short	0x0008
        /*0084*/ 	.byte	0x00, 0xf5, 0x21, 0x00


	//----- nvinfo : EIATTR_KPARAM_INFO
	.align		4
.L_347:
        /*0088*/ 	.byte	0x04, 0x17
        /*008a*/ 	.short	(.L_349 - .L_348)
.L_348:
        /*008c*/ 	.word	0x00000000
        /*0090*/ 	.short	0x0000
        /*0092*/ 	.short	0x0000
        /*0094*/ 	.byte	0x00, 0xf5, 0x21, 0x00


	//----- nvinfo : EIATTR_SPARSE_MMA_MASK
	.align		4
.L_349:
        /*0098*/ 	.byte	0x03, 0x50
        /*009a*/ 	.short	0x0000


	//----- nvinfo : EIATTR_MAXREG_COUNT
	.align		4
        /*009c*/ 	.byte	0x03, 0x1b
        /*009e*/ 	.short	0x00ff


	//----- nvinfo : EIATTR_MERCURY_ISA_VERSION
	.align		4
        /*00a0*/ 	.byte	0x03, 0x5f
        /*00a2*/ 	.short	0x0101


	//----- nvinfo : EIATTR_VRC_CTA_INIT_COUNT
	.align		4
        /*00a4*/ 	.byte	0x02, 0x4a
	.zero		1
	.zero		1


	//----- nvinfo : EIATTR_EXIT_INSTR_OFFSETS
	.align		4
        /*00a8*/ 	.byte	0x04, 0x1c
        /*00aa*/ 	.short	(.L_351 - .L_350)


	//   ....[0]....
.L_350:
        /*00ac*/ 	.word	0x00000070


	//   ....[1]....
        /*00b0*/ 	.word	0x00000140


	//   ....[2]....
        /*00b4*/ 	.word	0x00000b90


	//----- nvinfo : EIATTR_CRS_STACK_SIZE
	.align		4
.L_351:
        /*00b8*/ 	.byte	0x04, 0x1e
        /*00ba*/ 	.short	(.L_353 - .L_352)
.L_352:
        /*00bc*/ 	.word	0x00000000


	//----- nvinfo : EIATTR_CBANK_PARAM_SIZE
	.align		4
.L_353:
        /*00c0*/ 	.byte	0x03, 0x19
        /*00c2*/ 	.short	0x003c


	//----- nvinfo : EIATTR_PARAM_CBANK
	.align		4
        /*00c4*/ 	.byte	0x04, 0x0a
        /*00c6*/ 	.short	(.L_355 - .L_354)
	.align		4
.L_354:
        /*00c8*/ 	.word	index@(.nv.constant0._ZN16lidar_processing4cuda26strictGroundClassificationEPKNS0_9CudaPointEPbPfiNS0_17PlaneCoefficientsEffff)
        /*00cc*/ 	.short	0x0380
        /*00ce*/ 	.short	0x003c


	//----- nvinfo : EIATTR_SW_WAR
	.align		4
.L_355:
        /*00d0*/ 	.byte	0x04, 0x36
        /*00d2*/ 	.short	(.L_357 - .L_356)
.L_356:
        /*00d4*/ 	.word	0x00000008
.L_357:


//--------------------- .nv.info._ZN16lidar_processing4cuda28gridBasedGroundPreprocessingEPKNS0_9CudaPointEiffffiiPNS0_8GridCellEPbffff --------------------------
	.section	.nv.info._ZN16lidar_processing4cuda28gridBasedGroundPreprocessingEPKNS0_9CudaPointEiffffiiPNS0_8GridCellEPbffff,"",@"SHT_CUDA_INFO"
	.sectionflags	@""
	.align	4


	//----- nvinfo : EIATTR_CUDA_API_VERSION
	.align		4
        /*0000*/ 	.byte	0x04, 0x37
        /*0002*/ 	.short	(.L_359 - .L_358)
.L_358:
        /*0004*/ 	.word	0x00000082


	//----- nvinfo : EIATTR_KPARAM_INFO
	.align		4
.L_359:
        /*0008*/ 	.byte	0x04, 0x17
        /*000a*/ 	.short	(.L_361 - .L_360)
.L_360:
        /*000c*/ 	.word	0x00000000
        /*0010*/ 	.short	0x000d
        /*0012*/ 	.short	0x0044
        /*0014*/ 	.byte	0x00, 0xf0, 0x11, 0x00


	//----- nvinfo : EIATTR_KPARAM_INFO
	.align		4
.L_361:
        /*0018*/ 	.byte	0x04, 0x17
        /*001a*/ 	.short	(.L_363 - .L_362)
.L_362:
        /*001c*/ 	.word	0x00000000
        /*0020*/ 	.short	0x000c
        /*0022*/ 	.short	0x0040
        /*0024*/ 	.byte	0x00, 0xf0, 0x11, 0x00


	//----- nvinfo : EIATTR_KPARAM_INFO
	.align		4
.L_363:
        /*0028*/ 	.byte	0x04, 0x17
        /*002a*/ 	.short	(.L_365 - .L_364)
.L_364:
        /*002c*/ 	.word	0x00000000
        /*0030*/ 	.short	0x000b
        /*0032*/ 	.short	0x003c
        /*0034*/ 	.byte	0x00, 0xf0, 0x11, 0x00


	//----- nvinfo : EIATTR_KPARAM_INFO
	.align		4
.L_365:
        /*0038*/ 	.byte	0x04, 0x17
        /*003a*/ 	.short	(.L_367 - .L_366)
.L_366:
        /*003c*/ 	.word	0x00000000
        /*0040*/ 	.short	0x000a
        /*0042*/ 	.short	0x0038
        /*0044*/ 	.byte	0x00, 0xf0, 0x11, 0x00


	//----- nvinfo : EIATTR_KPARAM_INFO
	.align		4
.L_367:
        /*0048*/ 	.byte	0x04, 0x17
        /*004a*/ 	.short	(.L_369 - .L_368)
.L_368:
        /*004c*/ 	.word	0x00000000
        /*0050*/ 	.short	0x0009
        /*0052*/ 	.short	0x0030
        /*0054*/ 	.byte	0x00, 0xf5, 0x21, 0x00


	//----- nvinfo : EIATTR_KPARAM_INFO
	.align		4
.L_369:
        /*0058*/ 	.byte	0x04, 0x17
        /*005a*/ 	.short	(.L_371 - .L_370)
.L_370:
        /*005c*/ 	.word	0x00000000
        /*0060*/ 	.short	0x0008
        /*0062*/ 	.short	0x0028
        /*0064*/ 	.byte	0x00, 0xf5, 0x21, 0x00


	//----- nvinfo : EIATTR_KPARAM_INFO
	.align		4
.L_371:
        /*0068*/ 	.byte	0x04, 0x17
        /*006a*/ 	.short	(.L_373 - .L_372)
.L_372:
        /*006c*/ 	.word	0x00000000
        /*0070*/ 	.short	0x0007
        /*0072*/ 	.short	0x0020
        /*0074*/ 	.byte	0x00, 0xf0, 0x11, 0x00


	//----- nvinfo : EIATTR_KPARAM_INFO
	.align		4
.L_373:
        /*0078*/ 	.byte	0x04, 0x17
        /*007a*/ 	.short	(.L_375 - .L_374)
.L_374:
        /*007c*/ 	.word	0x00000000
        /*0080*/ 	.short	0x0006
        /*0082*/ 	.short	0x001c
        /*0084*/ 	.byte	0x00, 0xf0, 0x11, 0x00


	//----- nvinfo : EIATTR_KPARAM_INFO
	.align		4
.L_375:
        /*0088*/ 	.byte	0x04, 0x17
        /*008a*/ 	.short	(.L_377 - .L_376)
.L_376:
        /*008c*/ 	.word	0x00000000
        /*0090*/ 	.short	0x0005
        /*0092*/ 	.short	0x0018
        /*0094*/ 	.byte	0x00, 0xf0, 0x11, 0x00


	//----- nvinfo : EIATTR_KPARAM_INFO
	.align		4
.L_377:
        /*0098*/ 	.byte	0x04, 0x17
        /*009a*/ 	.short	(.L_379 - .L_378)
.L_378:
        /*009c*/ 	.word	0x00000000
        /*00a0*/ 	.short	0x0004
        /*00a2*/ 	.short	0x0014
        /*00a4*/ 	.byte	0x00, 0xf0, 0x11, 0x00


	//----- nvinfo : EIATTR_KPARAM_INFO
	.align		4
.L_379:
        /*00a8*/ 	.byte	0x04, 0x17
        /*00aa*/ 	.short	(.L_381 - .L_380)
.L_380:
        /*00ac*/ 	.word	0x00000000
        /*00b0*/ 	.short	0x0003
        /*00b2*/ 	.short	0x0010
        /*00b4*/ 	.byte	0x00, 0xf0, 0x11, 0x00


	//----- nvinfo : EIATTR_KPARAM_INFO
	.align		4
.L_381:
        /*00b8*/ 	.byte	0x04, 0x17
        /*00ba*/ 	.short	(.L_383 - .L_382)
.L_382:
        /*00bc*/ 	.word	0x00000000
        /*00c0*/ 	.short	0x0002
        /*00c2*/ 	.short	0x000c
        /*00c4*/ 	.byte	0x00, 0xf0, 0x11, 0x00


	//----- nvinfo : EIATTR_KPARAM_INFO
	.align		4
.L_383:
        /*00c8*/ 	.byte	0x04, 0x17
        /*00ca*/ 	.short	(.L_385 - .L_384)
.L_384:
        /*00cc*/ 	.word	0x00000000
        /*00d0*/ 	.short	0x0001
        /*00d2*/ 	.short	0x0008
        /*00d4*/ 	.byte	0x00, 0xf0, 0x11, 0x00


	//----- nvinfo : EIATTR_KPARAM_INFO
	.align		4
.L_385:
        /*00d8*/ 	.byte	0x04, 0x17
        /*00da*/ 	.short	(.L_387 - .L_386)
.L_386:
        /*00dc*/ 	.word	0x00000000
        /*00e0*/ 	.short	0x0000
        /*00e2*/ 	.short	0x0000
        /*00e4*/ 	.byte	0x00, 0xf5, 0x21, 0x00


	//----- nvinfo : EIATTR_SPARSE_MMA_MASK
	.align		4
.L_387:
        /*00e8*/ 	.byte	0x03, 0x50
        /*00ea*/ 	.short	0x0000


	//----- nvinfo : EIATTR_MAXREG_COUNT
	.align		4
        /*00ec*/ 	.byte	0x03, 0x1b
        /*00ee*/ 	.short	0x00ff


	//----- nvinfo : EIATTR_NUM_BARRIERS
	.align		4
        /*00f0*/ 	.byte	0x02, 0x4c
        /*00f2*/ 	.byte	0x01
	.zero		1


	//----- nvinfo : EIATTR_MERCURY_ISA_VERSION
	.align		4
        /*00f4*/ 	.byte	0x03, 0x5f
        /*00f6*/ 	.short	0x0101


	//----- nvinfo : EIATTR_VRC_CTA_INIT_COUNT
	.align		4
        /*00f8*/ 	.byte	0x02, 0x4a
	.zero		1
	.zero		1


	//----- nvinfo : EIATTR_EXIT_INSTR_OFFSETS
	.align		4
        /*00fc*/ 	.byte	0x04, 0x1c
        /*00fe*/ 	.short	(.L_389 - .L_388)


	//   ....[0]....
.L_388:
        /*0100*/ 	.word	0x00000070


	//   ....[1]....
        /*0104*/ 	.word	0x00000140


	//   ....[2]....
        /*0108*/ 	.word	0x00000480


	//   ....[3]....
        /*010c*/ 	.word	0x000007a0


	//----- nvinfo : EIATTR_CRS_STACK_SIZE
	.align		4
.L_389:
        /*0110*/ 	.byte	0x04, 0x1e
        /*0112*/ 	.short	(.L_391 - .L_390)
.L_390:
        /*0114*/ 	.word	0x00000000


	//----- nvinfo : EIATTR_CBANK_PARAM_SIZE
	.align		4
.L_391:
        /*0118*/ 	.byte	0x03, 0x19
        /*011a*/ 	.short	0x0048


	//----- nvinfo : EIATTR_PARAM_CBANK
	.align		4
        /*011c*/ 	.byte	0x04, 0x0a
        /*011e*/ 	.short	(.L_393 - .L_392)
	.align		4
.L_392:
        /*0120*/ 	.word	index@(.nv.constant0._ZN16lidar_processing4cuda28gridBasedGroundPreprocessingEPKNS0_9CudaPointEiffffiiPNS0_8GridCellEPbffff)
        /*0124*/ 	.short	0x0380
        /*0126*/ 	.short	0x0048


	//----- nvinfo : EIATTR_SW_WAR
	.align		4
.L_393:
        /*0128*/ 	.byte	0x04, 0x36
        /*012a*/ 	.short	(.L_395 - .L_394)
.L_394:
        /*012c*/ 	.word	0x00000008
.L_395:


//--------------------- .nv.info._ZN3cub18CUB_300001_SM_10006detail11EmptyKernelIvEEvv --------------------------
	.section	.nv.info._ZN3cub18CUB_300001_SM_10006detail11EmptyKernelIvEEvv,"",@"SHT_CUDA_INFO"
	.sectionflags	@""
	.align	4


	//----- nvinfo : EIATTR_CUDA_API_VERSION
	.align		4
        /*0000*/ 	.byte	0x04, 0x37
        /*0002*/ 	.short	(.L_397 - .L_396)
.L_396:
        /*0004*/ 	.word	0x00000082


	//----- nvinfo : EIATTR_SPARSE_MMA_MASK
	.align		4
.L_397:
        /*0008*/ 	.byte	0x03, 0x50
        /*000a*/ 	.short	0x0000


	//----- nvinfo : EIATTR_MAXREG_COUNT
	.align		4
        /*000c*/ 	.byte	0x03, 0x1b
        /*000e*/ 	.short	0x00ff


	//----- nvinfo : EIATTR_MERCURY_ISA_VERSION
	.align		4
        /*0010*/ 	.byte	0x03, 0x5f
        /*0012*/ 	.short	0x0101


	//----- nvinfo : EIATTR_VRC_CTA_INIT_COUNT
	.align		4
        /*0014*/ 	.byte	0x02, 0x4a
	.zero		1
	.zero		1


	//----- nvinfo : EIATTR_EXIT_INSTR_OFFSETS
	.align		4
        /*0018*/ 	.byte	0x04, 0x1c
        /*001a*/ 	.short	(.L_399 - .L_398)


	//   ....[0]....
.L_398:
        /*001c*/ 	.word	0x00000010


	//----- nvinfo : EIATTR_SW_WAR
	.align		4
.L_399:
        /*0020*/ 	.byte	0x04, 0x36
        /*0022*/ 	.short	(.L_401 - .L_400)
.L_400:
        /*0024*/ 	.word	0x00000008
.L_401:


//--------------------- .nv.callgraph             --------------------------
	.section	.nv.callgraph,"",@"SHT_CUDA_CALLGRAPH"
	.align	4
	.sectionentsize	8
	.align		4
        /*0000*/ 	.word	0x00000000
	.align		4
        /*0004*/ 	.word	0xffffffff
	.align		4
        /*0008*/ 	.word	0x00000000
	.align		4
        /*000c*/ 	.word	0xfffffffe
	.align		4
        /*0010*/ 	.word	0x00000000
	.align		4
        /*0014*/ 	.word	0xfffffffd
	.align		4
        /*0018*/ 	.word	0x00000000
	.align		4
        /*001c*/ 	.word	0xfffffffc


//--------------------- .nv.constant4             --------------------------
	.section	.nv.constant4,"a",@progbits
	.align	8
	.align		8
.nv.constant4:
        /*0000*/ 	.dword	precalc_xorwow_matrix
	.align		8
        /*0008*/ 	.dword	precalc_xorwow_offset_matrix
	.align		8
        /*0010*/ 	.dword	mrg32k3aM1
	.align		8
        /*0018*/ 	.dword	mrg32k3aM2
	.align		8
        /*0020*/ 	.dword	mrg32k3aM1SubSeq
	.align		8
        /*0028*/ 	.dword	mrg32k3aM2SubSeq
	.align		8
        /*0030*/ 	.dword	mrg32k3aM1Seq
	.align		8
        /*0038*/ 	.dword	mrg32k3aM2Seq
	.align		8
        /*0040*/ 	.dword	_ZN34_INTERNAL_70eb3d80_4_k_cu_b18c0e084cuda3std3__45__cpo5beginE
	.align		8
        /*0048*/ 	.dword	_ZN34_INTERNAL_70eb3d80_4_k_cu_b18c0e084cuda3std3__45__cpo3endE
	.align		8
        /*0050*/ 	.dword	_ZN34_INTERNAL_70eb3d80_4_k_cu_b18c0e084cuda3std3__45__cpo6cbeginE
	.align		8
        /*0058*/ 	.dword	_ZN34_INTERNAL_70eb3d80_4_k_cu_b18c0e084cuda3std3__45__cpo4cendE
	.align		8
        /*0060*/ 	.dword	_ZN34_INTERNAL_70eb3d80_4_k_cu_b18c0e084cuda3std3__45__cpo6rbeginE
	.align		8
        /*0068*/ 	.dword	_ZN34_INTERNAL_70eb3d80_4_k_cu_b18c0e084cuda3std3__45__cpo4rendE
	.align		8
        /*0070*/ 	.dword	_ZN34_INTERNAL_70eb3d80_4_k_cu_b18c0e084cuda3std3__45__cpo7crbeginE
	.align		8
        /*0078*/ 	.dword	_ZN34_INTERNAL_70eb3d80_4_k_cu_b18c0e084cuda3std3__45__cpo5crendE
	.align		8
        /*0080*/ 	.dword	_ZN34_INTERNAL_70eb3d80_4_k_cu_b18c0e084cuda3std3__436_GLOBAL__N__70eb3d80_4_k_cu_b18c0e086ignoreE
	.align		8
        /*0088*/ 	.dword	_ZN34_INTERNAL_70eb3d80_4_k_cu_b18c0e084cuda3std3__419piecewise_constructE
	.align		8
        /*0090*/ 	.dword	_ZN34_INTERNAL_70eb3d80_4_k_cu_b18c0e084cuda3std3__48in_placeE
	.align		8
        /*0098*/ 	.dword	_ZN34_INTERNAL_70eb3d80_4_k_cu_b18c0e084cuda3std3__420unreachable_sentinelE
	.align		8
        /*00a0*/ 	.dword	_ZN34_INTERNAL_70eb3d80_4_k_cu_b18c0e084cuda3std3__47nulloptE
	.align		8
        /*00a8*/ 	.dword	_ZN34_INTERNAL_70eb3d80_4_k_cu_b18c0e084cuda3std3__48unexpectE
	.align		8
        /*00b0*/ 	.dword	_ZN34_INTERNAL_70eb3d80_4_k_cu_b18c0e084cuda3std6ranges3__45__cpo4swapE
	.align		8
        /*00b8*/ 	.dword	_ZN34_INTERNAL_70eb3d80_4_k_cu_b18c0e084cuda3std6ranges3__45__cpo9iter_moveE
	.align		8
        /*00c0*/ 	.dword	_ZN34_INTERNAL_70eb3d80_4_k_cu_b18c0e084cuda3std6ranges3__45__cpo5beginE
	.align		8
        /*00c8*/ 	.dword	_ZN34_INTERNAL_70eb3d80_4_k_cu_b18c0e084cuda3std6ranges3__45__cpo3endE
	.align		8
        /*00d0*/ 	.dword	_ZN34_INTERNAL_70eb3d80_4_k_cu_b18c0e084cuda3std6ranges3__45__cpo6cbeginE
	.align		8
        /*00d8*/ 	.dword	_ZN34_INTERNAL_70eb3d80_4_k_cu_b18c0e084cuda3std6ranges3__45__cpo4cendE
	.align		8
        /*00e0*/ 	.dword	_ZN34_INTERNAL_70eb3d80_4_k_cu_b18c0e084cuda3std6ranges3__45__cpo7advanceE
	.align		8
        /*00e8*/ 	.dword	_ZN34_INTERNAL_70eb3d80_4_k_cu_b18c0e084cuda3std6ranges3__45__cpo9iter_swapE
	.align		8
        /*00f0*/ 	.dword	_ZN34_INTERNAL_70eb3d80_4_k_cu_b18c0e084cuda3std6ranges3__45__cpo4nextE
	.align		8
        /*00f8*/ 	.dword	_ZN34_INTERNAL_70eb3d80_4_k_cu_b18c0e084cuda3std6ranges3__45__cpo4prevE
	.align		8
        /*0100*/ 	.dword	_ZN34_INTERNAL_70eb3d80_4_k_cu_b18c0e084cuda3std6ranges3__45__cpo4dataE
	.align		8
        /*0108*/ 	.dword	_ZN34_INTERNAL_70eb3d80_4_k_cu_b18c0e084cuda3std6ranges3__45__cpo5cdataE
	.align		8
        /*0110*/ 	.dword	_ZN34_INTERNAL_70eb3d80_4_k_cu_b18c0e084cuda3std6ranges3__45__cpo4sizeE
	.align		8
        /*0118*/ 	.dword	_ZN34_INTERNAL_70eb3d80_4_k_cu_b18c0e084cuda3std6ranges3__45__cpo5ssizeE
	.align		8
        /*0120*/ 	.dword	_ZN34_INTERNAL_70eb3d80_4_k_cu_b18c0e084cuda3std6ranges3__45__cpo8distanceE
	.align		8
        /*0128*/ 	.dword	_ZN34_INTERNAL_70eb3d80_4_k_cu_b18c0e086thrust24THRUST_300001_SM_1000_NS8cuda_cub3parE
	.align		8
        /*0130*/ 	.dword	_ZN34_INTERNAL_70eb3d80_4_k_cu_b18c0e086thrust24THRUST_300001_SM_1000_NS8cuda_cub10par_nosyncE
	.align		8
        /*0138*/ 	.dword	_ZN34_INTERNAL_70eb3d80_4_k_cu_b18c0e086thrust24THRUST_300001_SM_1000_NS6system6detail10sequential3seqE
	.align		8
        /*0140*/ 	.dword	_ZN34_INTERNAL_70eb3d80_4_k_cu_b18c0e086thrust24THRUST_300001_SM_1000_NS6system3cpp3parE
	.align		8
        /*0148*/ 	.dword	_ZN34_INTERNAL_70eb3d80_4_k_cu_b18c0e086thrust24THRUST_300001_SM_1000_NS12placeholders2_1E
	.align		8
        /*0150*/ 	.dword	_ZN34_INTERNAL_70eb3d80_4_k_cu_b18c0e086thrust24THRUST_300001_SM_1000_NS12placeholders2_2E
	.align		8
        /*0158*/ 	.dword	_ZN34_INTERNAL_70eb3d80_4_k_cu_b18c0e086thrust24THRUST_300001_SM_1000_NS12placeholders2_3E
	.align		8
        /*0160*/ 	.dword	_ZN34_INTERNAL_70eb3d80_4_k_cu_b18c0e086thrust24THRUST_300001_SM_1000_NS12placeholders2_4E
	.align		8
        /*0168*/ 	.dword	_ZN34_INTERNAL_70eb3d80_4_k_cu_b18c0e086thrust24THRUST_300001_SM_1000_NS12placeholders2_5E
	.align		8
        /*0170*/ 	.dword	_ZN34_INTERNAL_70eb3d80_4_k_cu_b18c0e086thrust24THRUST_300001_SM_1000_NS12placeholders2_6E
	.align		8
        /*0178*/ 	.dword	_ZN34_INTERNAL_70eb3d80_4_k_cu_b18c0e086thrust24THRUST_300001_SM_1000_NS12placeholders2_7E
	.align		8
        /*0180*/ 	.dword	_ZN34_INTERNAL_70eb3d80_4_k_cu_b18c0e086thrust24THRUST_300001_SM_1000_NS12placeholders2_8E
	.align		8
        /*0188*/ 	.dword	_ZN34_INTERNAL_70eb3d80_4_k_cu_b18c0e086thrust24THRUST_300001_SM_1000_NS12placeholders2_9E
	.align		8
        /*0190*/ 	.dword	_ZN34_INTERNAL_70eb3d80_4_k_cu_b18c0e086thrust24THRUST_300001_SM_1000_NS12placeholders3_10E
	.align		8
        /*0198*/ 	.dword	_ZN34_INTERNAL_70eb3d80_4_k_cu_b18c0e086thrust24THRUST_300001_SM_1000_NS3seqE
	.align		8
        /*01a0*/ 	.dword	_ZN34_INTERNAL_70eb3d80_4_k_cu_b18c0e086thrust24THRUST_300001_SM_1000_NS6deviceE


//--------------------- .nv.constant3             --------------------------
	.section	.nv.constant3,"a",@progbits
	.align	8
.nv.constant3:
	.type		__cr_lgamma_table,@object
	.size		__cr_lgamma_table,(.L_8 - __cr_lgamma_table)
__cr_lgamma_table:
        /*0000*/ 	.byte	0x00, 0x00, 0x00, 0x00, 0x00, 0x00, 0x00, 0x00, 0x00, 0x00, 0x00, 0x00, 0x00, 0x00, 0x00, 0x00
        /*0010*/ 	.byte	0xef, 0x39, 0xfa, 0xfe, 0x42, 0x2e, 0xe6, 0x3f, 0x02, 0x20, 0x2a, 0xfa, 0x0b, 0xab, 0xfc, 0x3f
        /*0020*/ 	.byte	0xf9, 0x2c, 0x92, 0x7c, 0xa7, 0x6c, 0x09, 0x40, 0xc9, 0x79, 0x44, 0x3c, 0x64, 0x26, 0x13, 0x40
        /*0030*/ 	.byte	0xca, 0x01, 0xcf, 0x3a, 0x27, 0x51, 0x1a, 0x40, 0x30, 0xcc, 0x2d, 0xf3, 0xe1, 0x0c, 0x21, 0x40
        /*0040*/ 	.byte	0x0d, 0xb7, 0xfc, 0x82, 0x8e, 0x35, 0x25, 0x40
.L_8:


//--------------------- .text._ZN16lidar_processing4cuda16initRandomStatesEP17curandStateXORWOWmi --------------------------
	.section	.text._ZN16lidar_processing4cuda16initRandomStatesEP17curandStateXORWOWmi,"ax",@progbits
	.align	128
        .global         _ZN16lidar_processing4cuda16initRandomStatesEP17curandStateXORWOWmi
        .type           _ZN16lidar_processing4cuda16initRandomStatesEP17curandStateXORWOWmi,@function
        .size           _ZN16lidar_processing4cuda16initRandomStatesEP17curandStateXORWOWmi,(.L_x_306 - _ZN16lidar_processing4cuda16initRandomStatesEP17curandStateXORWOWmi)
        .other          _ZN16lidar_processing4cuda16initRandomStatesEP17curandStateXORWOWmi,@"STO_CUDA_ENTRY STV_DEFAULT"
_ZN16lidar_processing4cuda16initRandomStatesEP17curandStateXORWOWmi:
.text._ZN16lidar_processing4cuda16initRandomStatesEP17curandStateXORWOWmi:
[----:B------:R-:W-:Y:S01]  /*0000*/  LDC R1, c[0x0][0x37c] ;  /* 0x0000df00ff017b82 */ /* 0x000fe20000000800 */
[----:B------:R-:W0:Y:S07]  /*0010*/  S2R R0, SR_TID.X ;  /* 0x0000000000007919 */ /* 0x000e2e0000002100 */
[----:B------:R-:W0:Y:S01]  /*0020*/  S2UR UR4, SR_CTAID.X ;  /* 0x00000000000479c3 */ /* 0x000e220000002500 */
[----:B------:R-:W1:Y:S07]  /*0030*/  LDCU UR5, c[0x0][0x390] ;  /* 0x00007200ff0577ac */ /* 0x000e6e0008000800 */
[----:B------:R-:W0:Y:S02]  /*0040*/  LDC R13, c[0x0][0x360] ;  /* 0x0000d800ff0d7b82 */ /* 0x000e240000000800 */
[----:B0-----:R-:W-:-:S05]  /*0050*/  IMAD R13, R13, UR4, R0 ;  /* 0x000000040d0d7c24 */ /* 0x001fca000f8e0200 */
[----:B-1----:R-:W-:-:S13]  /*0060*/  ISETP.GE.AND P0, PT, R13, UR5, PT ;  /* 0x000000050d007c0c */ /* 0x002fda000bf06270 */
[----:B------:R-:W-:Y:S05]  /*0070*/  @P0 EXIT ;  /* 0x000000000000094d */ /* 0x000fea0003800000 */
[----:B------:R-:W0:Y:S01]  /*0080*/  LDC.64 R2, c[0x0][0x388] ;  /* 0x0000e200ff027b82 */ /* 0x000e220000000a00 */
[----:B------:R-:W1:Y:S01]  /*0090*/  LDCU.64 UR4, c[0x0][0x358] ;  /* 0x00006b00ff0477ac */ /* 0x000e620008000a00 */
[----:B------:R-:W-:Y:S01]  /*00a0*/  ISETP.NE.AND P0, PT, R13, RZ, PT ;  /* 0x000000ff0d00720c */ /* 0x000fe20003f05270 */
[----:B------:R-:W-:Y:S05]  /*00b0*/  BSSY.RECONVERGENT B0, `(.L_x_0) ;  /* 0x00000e1000007945 */ /* 0x000fea0003800200 */
[----:B------:R-:W2:Y:S01]  /*00c0*/  LDC.64 R6, c[0x0][0x380] ;  /* 0x0000e000ff067b82 */ /* 0x000ea20000000a00 */
[----:B0-----:R-:W-:Y:S02]  /*00d0*/  LOP3.LUT R0, R2, 0xaad26b49, RZ, 0x3c, !PT ;  /* 0xaad26b4902007812 */ /* 0x001fe400078e3cff */
[----:B------:R-:W-:-:S03]  /*00e0*/  LOP3.LUT R2, R3, 0xf7dcefdd, RZ, 0x3c, !PT ;  /* 0xf7dcefdd03027812 */ /* 0x000fc600078e3cff */
[----:B------:R-:W-:Y:S02]  /*00f0*/  IMAD R0, R0, 0x4182bed5, RZ ;  /* 0x4182bed500007824 */ /* 0x000fe400078e02ff */
[----:B------:R-:W-:Y:S02]  /*0100*/  IMAD R3, R2, -0x658354e5, RZ ;  /* 0x9a7cab1b02037824 */ /* 0x000fe400078e02ff */
[----:B--2---:R-:W-:Y:S01]  /*0110*/  IMAD.WIDE R6, R13, 0x30, R6 ;  /* 0x000000300d067825 */ /* 0x004fe200078e0206 */
[C---:B------:R-:W-:Y:S02]  /*0120*/  LOP3.LUT R8, R0.reuse, 0x159a55e5, RZ, 0x3c, !PT ;  /* 0x159a55e500087812 */ /* 0x040fe400078e3cff */
[C---:B------:R-:W-:Y:S01]  /*0130*/  IADD3 R4, PT, PT, R0.reuse, 0x64f0c9, R3 ;  /* 0x0064f0c900047810 */ /* 0x040fe20007ffe003 */
[C---:B------:R-:W-:Y:S01]  /*0140*/  VIADD R5, R0.reuse, 0x75bcd15 ;  /* 0x075bcd1500057836 */ /* 0x040fe20000000000 */
[----:B------:R-:W-:Y:S01]  /*0150*/  LOP3.LUT R10, R3, 0x5491333, RZ, 0x3c, !PT ;  /* 0x05491333030a7812 */ /* 0x000fe200078e3cff */
[----:B------:R-:W-:-:S02]  /*0160*/  VIADD R11, R0, 0x583f19 ;  /* 0x00583f19000b7836 */ /* 0x000fc40000000000 */
[----:B------:R-:W-:Y:S01]  /*0170*/  VIADD R9, R3, 0x1f123bb5 ;  /* 0x1f123bb503097836 */ /* 0x000fe20000000000 */
[----:B-1----:R0:W-:Y:S04]  /*0180*/  STG.E.64 desc[UR4][R6.64], R4 ;  /* 0x0000000406007986 */ /* 0x0021e8000c101b04 */
[----:B------:R0:W-:Y:S04]  /*0190*/  STG.E.64 desc[UR4][R6.64+0x8], R8 ;  /* 0x0000080806007986 */ /* 0x0001e8000c101b04 */
[----:B------:R0:W-:Y:S01]  /*01a0*/  STG.E.64 desc[UR4][R6.64+0x10], R10 ;  /* 0x0000100a06007986 */ /* 0x0001e2000c101b04 */
[----:B------:R-:W-:Y:S05]  /*01b0*/  @!P0 BRA `(.L_x_1) ;  /* 0x0000000c00408947 */ /* 0x000fea0003800000 */
[----:B------:R-:W-:Y:S01]  /*01c0*/  SHF.R.S32.HI R0, RZ, 0x1f, R13 ;  /* 0x0000001fff007819 */ /* 0x000fe2000001140d */
[----:B------:R-:W-:-:S07]  /*01d0*/  IMAD.MOV.U32 R12, RZ, RZ, RZ ;  /* 0x000000ffff0c7224 */ /* 0x000fce00078e00ff */
.L_x_7:
[----:B-1----:R-:W-:Y:S01]  /*01e0*/  LOP3.LUT R2, R13, 0x3, RZ, 0xc0, !PT ;  /* 0x000000030d027812 */ /* 0x002fe200078ec0ff */
[----:B------:R-:W-:Y:S03]  /*01f0*/  BSSY.RECONVERGENT B1, `(.L_x_2) ;  /* 0x00000c6000017945 */ /* 0x000fe60003800200 */
[----:B------:R-:W-:-:S04]  /*0200*/  ISETP.NE.U32.AND P0, PT, R2, RZ, PT ;  /* 0x000000ff0200720c */ /* 0x000fc80003f05070 */
[----:B------:R-:W-:-:S13]  /*0210*/  ISETP.NE.AND.EX P0, PT, RZ, RZ, PT, P0 ;  /* 0x000000ffff00720c */ /* 0x000fda0003f05300 */
[----:B------:R-:W-:Y:S05]  /*0220*/  @!P0 BRA `(.L_x_3) ;  /* 0x0000000c00088947 */ /* 0x000fea0003800000 */
[----:B0-----:R-:W0:Y:S01]  /*0230*/  LDC.64 R8, c[0x4][RZ] ;  /* 0x01000000ff087b82 */ /* 0x001e220000000a00 */
[----:B------:R-:W-:Y:S02]  /*0240*/  IMAD.MOV.U32 R14, RZ, RZ, RZ ;  /* 0x000000ffff0e7224 */ /* 0x000fe400078e00ff */
[----:B0-----:R-:W-:-:S07]  /*0250*/  IMAD.WIDE.U32 R8, R12, 0xc80, R8 ;  /* 0x00000c800c087825 */ /* 0x001fce00078e0008 */
.L_x_6:
[----:B-1----:R-:W-:Y:S01]  /*0260*/  IMAD.MOV.U32 R15, RZ, RZ, RZ ;  /* 0x000000ffff0f7224 */ /* 0x002fe200078e00ff */
[----:B------:R-:W-:Y:S01]  /*0270*/  CS2R R2, SRZ ;  /* 0x0000000000027805 */ /* 0x000fe2000001ff00 */
[----:B------:R-:W-:Y:S01]  /*0280*/  IMAD.MOV.U32 R17, RZ, RZ, RZ ;  /* 0x000000ffff117224 */ /* 0x000fe200078e00ff */
[----:B------:R-:W-:-:S07]  /*0290*/  CS2R R4, SRZ ;  /* 0x0000000000047805 */ /* 0x000fce000001ff00 */
.L_x_5:
[----:B------:R-:W-:-:S05]  /*02a0*/  IMAD.WIDE.U32 R10, R17, 0x4, R6 ;  /* 0x00000004110a7825 */ /* 0x000fca00078e0006 */
[----:B------:R0:W5:Y:S01]  /*02b0*/  LDG.E R16, desc[UR4][R10.64+0x4] ;  /* 0x000004040a107981 */ /* 0x000162000c1e1900 */
[----:B------:R-:W-:-:S07]  /*02c0*/  IMAD.MOV.U32 R19, RZ, RZ, RZ ;  /* 0x000000ffff137224 */ /* 0x000fce00078e00ff */
.L_x_4:
[----:B-----5:R-:W-:Y:S01]  /*02d0*/  SHF.R.U32.HI R24, RZ, R19, R16 ;  /* 0x00000013ff187219 */ /* 0x020fe20000011610 */
[----:B0-----:R-:W-:-:S03]  /*02e0*/  IMAD.SHL.U32 R10, R17, 0x20, RZ ;  /* 0x00000020110a7824 */ /* 0x001fc600078e00ff */
[----:B------:R-:W-:Y:S01]  /*02f0*/  LOP3.LUT R11, R24, 0x1, RZ, 0xc0, !PT ;  /* 0x00000001180b7812 */ /* 0x000fe200078ec0ff */
[----:B------:R-:W-:-:S03]  /*0300*/  IMAD.IADD R10, R10, 0x1, R19 ;  /* 0x000000010a0a7824 */ /* 0x000fc600078e0213 */
[----:B------:R-:W-:Y:S01]  /*0310*/  ISETP.NE.U32.AND P0, PT, R11, 0x1, PT ;  /* 0x000000010b00780c */ /* 0x000fe20003f05070 */
[----:B------:R-:W-:-:S03]  /*0320*/  IMAD R11, R10, 0x5, RZ ;  /* 0x000000050a0b7824 */ /* 0x000fc600078e02ff */
[----:B------:R-:W-:Y:S01]  /*0330*/  R2P PR, R24, 0x7e ;  /* 0x0000007e18007804 */ /* 0x000fe20000000000 */
[----:B------:R-:W-:-:S08]  /*0340*/  IMAD.WIDE.U32 R10, R11, 0x4, R8 ;  /* 0x000000040b0a7825 */ /* 0x000fd000078e0008 */
[----:B------:R-:W2:Y:S04]  /*0350*/  @!P0 LDG.E R18, desc[UR4][R10.64] ;  /* 0x000000040a128981 */ /* 0x000ea8000c1e1900 */
[----:B------:R-:W3:Y:S04]  /*0360*/  @!P0 LDG.E R20, desc[UR4][R10.64+0x10] ;  /* 0x000010040a148981 */ /* 0x000ee8000c1e1900 */
[----:B------:R-:W4:Y:S04]  /*0370*/  @P1 LDG.E R22, desc[UR4][R10.64+0x14] ;  /* 0x000014040a161981 */ /* 0x000f28000c1e1900 */
[----:B------:R-:W4:Y:S04]  /*0380*/  @P2 LDG.E R26, desc[UR4][R10.64+0x28] ;  /* 0x000028040a1a2981 */ /* 0x000f28000c1e1900 */
[----:B------:R-:W4:Y:S04]  /*0390*/  @!P0 LDG.E R21, desc[UR4][R10.64+0x4] ;  /* 0x000004040a158981 */ /* 0x000f28000c1e1900 */
[----:B------:R-:W4:Y:S04]  /*03a0*/  @!P0 LDG.E R23, desc[UR4][R10.64+0xc] ;  /* 0x00000c040a178981 */ /* 0x000f28000c1e1900 */
[----:B------:R-:W4:Y:S04]  /*03b0*/  @P1 LDG.E R25, desc[UR4][R10.64+0x18] ;  /* 0x000018040a191981 */ /* 0x000f28000c1e1900 */
[----:B------:R-:W4:Y:S04]  /*03c0*/  @P3 LDG.E R28, desc[UR4][R10.64+0x3c] ;  /* 0x00003c040a1c3981 */ /* 0x000f28000c1e1900 */
[----:B------:R-:W4:Y:S01]  /*03d0*/  @P6 LDG.E R27, desc[UR4][R10.64+0x7c] ;  /* 0x00007c040a1b6981 */ /* 0x000f22000c1e1900 */
[----:B--2---:R-:W-:-:S03]  /*03e0*/  @!P0 LOP3.LUT R15, R15, R18, RZ, 0x3c, !PT ;  /* 0x000000120f0f8212 */ /* 0x004fc600078e3cff */
[----:B------:R-:W2:Y:S01]  /*03f0*/  @!P0 LDG.E R18, desc[UR4][R10.64+0x8] ;  /* 0x000008040a128981 */ /* 0x000ea2000c1e1900 */
[----:B---3--:R-:W-:-:S03]  /*0400*/  @!P0 LOP3.LUT R3, R3, R20, RZ, 0x3c, !PT ;  /* 0x0000001403038212 */ /* 0x008fc600078e3cff */
[----:B------:R-:W3:Y:S01]  /*0410*/  @P1 LDG.E R20, desc[UR4][R10.64+0x24] ;  /* 0x000024040a141981 */ /* 0x000ee2000c1e1900 */
[----:B----4-:R-:W-:-:S03]  /*0420*/  @P1 LOP3.LUT R15, R15, R22, RZ, 0x3c, !PT ;  /* 0x000000160f0f1212 */ /* 0x010fc600078e3cff */
[----:B------:R-:W4:Y:S01]  /*0430*/  @P2 LDG.E R22, desc[UR4][R10.64+0x38] ;  /* 0x000038040a162981 */ /* 0x000f22000c1e1900 */
[----:B------:R-:W-:-:S03]  /*0440*/  @P2 LOP3.LUT R15, R15, R26, RZ, 0x3c, !PT ;  /* 0x0000001a0f0f2212 */ /* 0x000fc600078e3cff */
[----:B------:R-:W4:Y:S01]  /*0450*/  @P4 LDG.E R26, desc[UR4][R10.64+0x50] ;  /* 0x000050040a1a4981 */ /* 0x000f22000c1e1900 */
[----:B------:R-:W-:-:S03]  /*0460*/  @!P0 LOP3.LUT R4, R4, R21, RZ, 0x3c, !PT ;  /* 0x0000001504048212 */ /* 0x000fc600078e3cff */
[----:B------:R-:W4:Y:S01]  /*0470*/  @P1 LDG.E R21, desc[UR4][R10.64+0x20] ;  /* 0x000020040a151981 */ /* 0x000f22000c1e1900 */
[----:B------:R-:W-:-:S03]  /*0480*/  @!P0 LOP3.LUT R2, R2, R23, RZ, 0x3c, !PT ;  /* 0x0000001702028212 */ /* 0x000fc600078e3cff */
[----:B------:R-:W4:Y:S01]  /*0490*/  @P2 LDG.E R23, desc[UR4][R10.64+0x2c] ;  /* 0x00002c040a172981 */ /* 0x000f22000c1e1900 */
[----:B------:R-:W-:-:S03]  /*04a0*/  @P1 LOP3.LUT R4, R4, R25, RZ, 0x3c, !PT ;  /* 0x0000001904041212 */ /* 0x000fc600078e3cff */
[----:B------:R-:W4:Y:S01]  /*04b0*/  @P2 LDG.E R25, desc[UR4][R10.64+0x34] ;  /* 0x000034040a192981 */ /* 0x000f22000c1e1900 */
[----:B--2---:R-:W-:-:S03]  /*04c0*/  @!P0 LOP3.LUT R5, R5, R18, RZ, 0x3c, !PT ;  /* 0x0000001205058212 */ /* 0x004fc600078e3cff */
[----:B------:R-:W2:Y:S01]  /*04d0*/  @P1 LDG.E R18, desc[UR4][R10.64+0x1c] ;  /* 0x00001c040a121981 */ /* 0x000ea2000c1e1900 */
[----:B---3--:R-:W-:-:S03]  /*04e0*/  @P1 LOP3.LUT R3, R3, R20, RZ, 0x3c, !PT ;  /* 0x0000001403031212 */ /* 0x008fc600078e3cff */
[----:B------:R-:W3:Y:S01]  /*04f0*/  @P2 LDG.E R20, desc[UR4][R10.64+0x30] ;  /* 0x000030040a142981 */ /* 0x000ee2000c1e1900 */
[----:B----4-:R-:W-:-:S03]  /*0500*/  @P2 LOP3.LUT R3, R3, R22, RZ, 0x3c, !PT ;  /* 0x0000001603032212 */ /* 0x010fc600078e3cff */
[----:B------:R-:W4:Y:S01]  /*0510*/  @P3 LDG.E R22, desc[UR4][R10.64+0x4c] ;  /* 0x00004c040a163981 */ /* 0x000f22000c1e1900 */
[----:B------:R-:W-:-:S04]  /*0520*/  @P3 LOP3.LUT R15, R15, R28, RZ, 0x3c, !PT ;  /* 0x0000001c0f0f3212 */ /* 0x000fc800078e3cff */
[----:B------:R-:W-:Y:S02]  /*0530*/  @P4 LOP3.LUT R15, R15, R26, RZ, 0x3c, !PT ;  /* 0x0000001a0f0f4212 */ /* 0x000fe400078e3cff */
[----:B------:R-:W-:Y:S01]  /*0540*/  @P1 LOP3.LUT R2, R2, R21, RZ, 0x3c, !PT ;  /* 0x0000001502021212 */ /* 0x000fe200078e3cff */
[----:B------:R-:W4:Y:S04]  /*0550*/  @P5 LDG.E R26, desc[UR4][R10.64+0x64] ;  /* 0x000064040a1a5981 */ /* 0x000f28000c1e1900 */
[----:B------:R-:W4:Y:S01]  /*0560*/  @P3 LDG.E R21, desc[UR4][R10.64+0x40] ;  /* 0x000040040a153981 */ /* 0x000f22000c1e1900 */
[----:B------:R-:W-:Y:S02]  /*0570*/  @P2 LOP3.LUT R4, R4, R23, RZ, 0x3c, !PT ;  /* 0x0000001704042212 */ /* 0x000fe400078e3cff */
[----:B------:R-:W-:Y:S01]  /*0580*/  @P2 LOP3.LUT R2, R2, R25, RZ, 0x3c, !PT ;  /* 0x0000001902022212 */ /* 0x000fe200078e3cff */
[----:B------:R-:W4:Y:S04]  /*0590*/  @P3 LDG.E R23, desc[UR4][R10.64+0x48] ;  /* 0x000048040a173981 */ /* 0x000f28000c1e1900 */
[----:B------:R-:W4:Y:S01]  /*05a0*/  @P4 LDG.E R25, desc[UR4][R10.64+0x54] ;  /* 0x000054040a194981 */ /* 0x000f22000c1e1900 */
[----:B--2---:R-:W-:-:S03]  /*05b0*/  @P1 LOP3.LUT R5, R5, R18, RZ, 0x3c, !PT ;  /* 0x0000001205051212 */ /* 0x004fc600078e3cff */
[----:B------:R-:W2:Y:S01]  /*05c0*/  @P3 LDG.E R18, desc[UR4][R10.64+0x44] ;  /* 0x000044040a123981 */ /* 0x000ea2000c1e1900 */
[----:B---3--:R-:W-:-:S03]  /*05d0*/  @P2 LOP3.LUT R5, R5, R20, RZ, 0x3c, !PT ;  /* 0x0000001405052212 */ /* 0x008fc600078e3cff */
[----:B------:R-:W3:Y:S01]  /*05e0*/  @P4 LDG.E R20, desc[UR4][R10.64+0x58] ;  /* 0x000058040a144981 */ /* 0x000ee2000c1e1900 */
[----:B----4-:R-:W-:-:S03]  /*05f0*/  @P3 LOP3.LUT R3, R3, R22, RZ, 0x3c, !PT ;  /* 0x0000001603033212 */ /* 0x010fc600078e3cff */
[----:B------:R-:W4:Y:S01]  /*0600*/  @P4 LDG.E R22, desc[UR4][R10.64+0x60] ;  /* 0x000060040a164981 */ /* 0x000f22000c1e1900 */
[----:B------:R-:W-:Y:S02]  /*0610*/  LOP3.LUT P0, RZ, R24, 0x80, RZ, 0xc0, !PT ;  /* 0x0000008018ff7812 */ /* 0x000fe4000780c0ff */
[----:B------:R-:W-:Y:S02]  /*0620*/  @P5 LOP3.LUT R15, R15, R26, RZ, 0x3c, !PT ;  /* 0x0000001a0f0f5212 */ /* 0x000fe400078e3cff */
[----:B------:R-:W4:Y:S01]  /*0630*/  @P6 LDG.E R26, desc[UR4][R10.64+0x78] ;  /* 0x000078040a1a6981 */ /* 0x000f22000c1e1900 */
[----:B------:R-:W-:-:S03]  /*0640*/  @P3 LOP3.LUT R4, R4, R21, RZ, 0x3c, !PT ;  /* 0x0000001504043212 */ /* 0x000fc600078e3cff */
[----:B------:R-:W4:Y:S01]  /*0650*/  @P4 LDG.E R21, desc[UR4][R10.64+0x5c] ;  /* 0x00005c040a154981 */ /* 0x000f22000c1e1900 */
[----:B------:R-:W-:-:S03]  /*0660*/  @P3 LOP3.LUT R2, R2, R23, RZ, 0x3c, !PT ;  /* 0x0000001702023212 */ /* 0x000fc600078e3cff */
[----:B------:R-:W4:Y:S01]  /*0670*/  @P5 LDG.E R23, desc[UR4][R10.64+0x68] ;  /* 0x000068040a175981 */ /* 0x000f22000c1e1900 */
[----:B------:R-:W-:-:S03]  /*0680*/  @P4 LOP3.LUT R4, R4, R25, RZ, 0x3c, !PT ;  /* 0x0000001904044212 */ /* 0x000fc600078e3cff */
[----:B------:R-:W4:Y:S01]  /*0690*/  @P5 LDG.E R25, desc[UR4][R10.64+0x70] ;  /* 0x000070040a195981 */ /* 0x000f22000c1e1900 */
[----:B--2---:R-:W-:-:S03]  /*06a0*/  @P3 LOP3.LUT R5, R5, R18, RZ, 0x3c, !PT ;  /* 0x0000001205053212 */ /* 0x004fc600078e3cff */
[----:B------:R-:W2:Y:S01]  /*06b0*/  @P5 LDG.E R18, desc[UR4][R10.64+0x6c] ;  /* 0x00006c040a125981 */ /* 0x000ea2000c1e1900 */
[----:B---3--:R-:W-:-:S03]  /*06c0*/  @P4 LOP3.LUT R5, R5, R20, RZ, 0x3c, !PT ;  /* 0x0000001405054212 */ /* 0x008fc600078e3cff */
[----:B------:R-:W3:Y:S01]  /*06d0*/  @P5 LDG.E R20, desc[UR4][R10.64+0x74] ;  /* 0x000074040a145981 */ /* 0x000ee2000c1e1900 */
[----:B----4-:R-:W-:-:S03]  /*06e0*/  @P4 LOP3.LUT R3, R3, R22, RZ, 0x3c, !PT ;  /* 0x0000001603034212 */ /* 0x010fc600078e3cff */
[----:B------:R-:W4:Y:S01]  /*06f0*/  @P0 LDG.E R22, desc[UR4][R10.64+0x8c] ;  /* 0x00008c040a160981 */ /* 0x000f22000c1e1900 */
[----:B------:R-:W-:-:S03]  /*0700*/  @P6 LOP3.LUT R15, R15, R26, RZ, 0x3c, !PT ;  /* 0x0000001a0f0f6212 */ /* 0x000fc600078e3cff */
        /* <DEDUP_REMOVED lines=13> */
[----:B------:R-:W-:Y:S02]  /*07e0*/  @P6 LOP3.LUT R4, R4, R27, RZ, 0x3c, !PT ;  /* 0x0000001b04046212 */ /* 0x000fe400078e3cff */
[----:B------:R-:W-:Y:S02]  /*07f0*/  @P6 LOP3.LUT R2, R2, R21, RZ, 0x3c, !PT ;  /* 0x0000001502026212 */ /* 0x000fe400078e3cff */
[----:B------:R-:W-:Y:S02]  /*0800*/  @P0 LOP3.LUT R4, R4, R23, RZ, 0x3c, !PT ;  /* 0x0000001704040212 */ /* 0x000fe400078e3cff */
[----:B------:R-:W-:Y:S02]  /*0810*/  @P0 LOP3.LUT R2, R2, R25, RZ, 0x3c, !PT ;  /* 0x0000001902020212 */ /* 0x000fe400078e3cff */
[----:B--2---:R-:W-:Y:S02]  /*0820*/  @P6 LOP3.LUT R5, R5, R18, RZ, 0x3c, !PT ;  /* 0x0000001205056212 */ /* 0x004fe400078e3cff */
[----:B---3--:R-:W-:-:S02]  /*0830*/  @P6 LOP3.LUT R3, R3, R20, RZ, 0x3c, !PT ;  /* 0x0000001403036212 */ /* 0x008fc400078e3cff */
[----:B----4-:R-:W-:Y:S02]  /*0840*/  @P0 LOP3.LUT R5, R5, R22, RZ, 0x3c, !PT ;  /* 0x0000001605050212 */ /* 0x010fe400078e3cff */
[----:B------:R-:W-:Y:S02]  /*0850*/  @P0 LOP3.LUT R3, R3, R26, RZ, 0x3c, !PT ;  /* 0x0000001a03030212 */ /* 0x000fe400078e3cff */
[----:B------:R-:W-:-:S13]  /*0860*/  R2P PR, R24.B1, 0x7f ;  /* 0x0000007f18007804 */ /* 0x000fda0000001000 */
[----:B------:R-:W2:Y:S04]  /*0870*/  @P0 LDG.E R18, desc[UR4][R10.64+0xa0] ;  /* 0x0000a0040a120981 */ /* 0x000ea8000c1e1900 */
[----:B------:R-:W3:Y:S04]  /*0880*/  @P1 LDG.E R22, desc[UR4][R10.64+0xb4] ;  /* 0x0000b4040a161981 */ /* 0x000ee8000c1e1900 */
[----:B------:R-:W4:Y:S04]  /*0890*/  @P2 LDG.E R26, desc[UR4][R10.64+0xc8] ;  /* 0x0000c8040a1a2981 */ /* 0x000f28000c1e1900 */
[----:B------:R-:W4:Y:S04]  /*08a0*/  @P3 LDG.E R28, desc[UR4][R10.64+0xdc] ;  /* 0x0000dc040a1c3981 */ /* 0x000f28000c1e1900 */
[----:B------:R-:W4:Y:S04]  /*08b0*/  @P0 LDG.E R23, desc[UR4][R10.64+0xa4] ;  /* 0x0000a4040a170981 */ /* 0x000f28000c1e1900 */
[----:B------:R-:W4:Y:S04]  /*08c0*/  @P0 LDG.E R20, desc[UR4][R10.64+0xa8] ;  /* 0x0000a8040a140981 */ /* 0x000f28000c1e1900 */
[----:B------:R-:W4:Y:S04]  /*08d0*/  @P4 LDG.E R25, desc[UR4][R10.64+0xf0] ;  /* 0x0000f0040a194981 */ /* 0x000f28000c1e1900 */
        /* <DEDUP_REMOVED lines=21> */
[----:B------:R-:W-:Y:S02]  /*0a30*/  LOP3.LUT P0, RZ, R24, 0x8000, RZ, 0xc0, !PT ;  /* 0x0000800018ff7812 */ /* 0x000fe4000780c0ff */
[----:B----4-:R-:W-:Y:S01]  /*0a40*/  @P5 LOP3.LUT R15, R15, R26, RZ, 0x3c, !PT ;  /* 0x0000001a0f0f5212 */ /* 0x010fe200078e3cff */
[----:B------:R-:W4:Y:S04]  /*0a50*/  @P3 LDG.E R24, desc[UR4][R10.64+0xe4] ;  /* 0x0000e4040a183981 */ /* 0x000f28000c1e1900 */
[----:B------:R-:W2:Y:S01]  /*0a60*/  @P6 LDG.E R26, desc[UR4][R10.64+0x118] ;  /* 0x000118040a1a6981 */ /* 0x000ea2000c1e1900 */
        /* <DEDUP_REMOVED lines=8> */
[----:B---3--:R-:W-:-:S03]  /*0af0*/  @P2 LOP3.LUT R3, R3, R22, RZ, 0x3c, !PT ;  /* 0x0000001603032212 */ /* 0x008fc600078e3cff */
[----:B------:R-:W3:Y:S01]  /*0b00*/  @P4 LDG.E R22, desc[UR4][R10.64+0x100] ;  /* 0x000100040a164981 */ /* 0x000ee2000c1e1900 */
[----:B--2---:R-:W-:-:S03]  /*0b10*/  @P6 LOP3.LUT R15, R15, R26, RZ, 0x3c, !PT ;  /* 0x0000001a0f0f6212 */ /* 0x004fc600078e3cff */
[----:B------:R-:W2:Y:S01]  /*0b20*/  @P0 LDG.E R26, desc[UR4][R10.64+0x12c] ;  /* 0x00012c040a1a0981 */ /* 0x000ea2000c1e1900 */
[----:B----4-:R-:W-:-:S03]  /*0b30*/  @P2 LOP3.LUT R2, R2, R23, RZ, 0x3c, !PT ;  /* 0x0000001702022212 */ /* 0x010fc600078e3cff */
[----:B------:R-:W4:Y:S01]  /*0b40*/  @P4 LDG.E R23, desc[UR4][R10.64+0xfc] ;  /* 0x0000fc040a174981 */ /* 0x000f22000c1e1900 */
[----:B------:R-:W-:-:S03]  /*0b50*/  @P2 LOP3.LUT R5, R5, R20, RZ, 0x3c, !PT ;  /* 0x0000001405052212 */ /* 0x000fc600078e3cff */
[----:B------:R-:W4:Y:S01]  /*0b60*/  @P4 LDG.E R20, desc[UR4][R10.64+0xf8] ;  /* 0x0000f8040a144981 */ /* 0x000f22000c1e1900 */
[----:B------:R-:W-:Y:S02]  /*0b70*/  @P3 LOP3.LUT R2, R2, R27, RZ, 0x3c, !PT ;  /* 0x0000001b02023212 */ /* 0x000fe400078e3cff */
[----:B------:R-:W-:Y:S01]  /*0b80*/  @P3 LOP3.LUT R4, R4, R25, RZ, 0x3c, !PT ;  /* 0x0000001904043212 */ /* 0x000fe200078e3cff */
[----:B------:R-:W4:Y:S01]  /*0b90*/  @P5 LDG.E R27, desc[UR4][R10.64+0x110] ;  /* 0x000110040a1b5981 */ /* 0x000f22000c1e1900 */
[----:B------:R-:W-:-:S03]  /*0ba0*/  @P3 LOP3.LUT R5, R5, R24, RZ, 0x3c, !PT ;  /* 0x0000001805053212 */ /* 0x000fc600078e3cff */
[----:B------:R-:W4:Y:S04]  /*0bb0*/  @P5 LDG.E R25, desc[UR4][R10.64+0x108] ;  /* 0x000108040a195981 */ /* 0x000f28000c1e1900 */
        /* <DEDUP_REMOVED lines=19> */
[----:B------:R-:W-:-:S05]  /*0cf0*/  VIADD R19, R19, 0x10 ;  /* 0x0000001013137836 */ /* 0x000fca0000000000 */
[----:B------:R-:W-:Y:S02]  /*0d00*/  ISETP.NE.AND P1, PT, R19, 0x20, PT ;  /* 0x000000201300780c */ /* 0x000fe40003f25270 */
[----:B------:R-:W-:Y:S02]  /*0d10*/  @P5 LOP3.LUT R3, R3, R18, RZ, 0x3c, !PT ;  /* 0x0000001203035212 */ /* 0x000fe400078e3cff */
[----:B------:R-:W-:Y:S02]  /*0d20*/  @P6 LOP3.LUT R4, R4, R21, RZ, 0x3c, !PT ;  /* 0x0000001504046212 */ /* 0x000fe400078e3cff */
[----:B---3--:R-:W-:-:S04]  /*0d30*/  @P6 LOP3.LUT R3, R3, R22, RZ, 0x3c, !PT ;  /* 0x0000001603036212 */ /* 0x008fc800078e3cff */
[----:B--2---:R-:W-:Y:S02]  /*0d40*/  @P0 LOP3.LUT R3, R3, R26, RZ, 0x3c, !PT ;  /* 0x0000001a03030212 */ /* 0x004fe400078e3cff */
[----:B----4-:R-:W-:Y:S02]  /*0d50*/  @P6 LOP3.LUT R2, R2, R23, RZ, 0x3c, !PT ;  /* 0x0000001702026212 */ /* 0x010fe400078e3cff */
[----:B------:R-:W-:Y:S02]  /*0d60*/  @P6 LOP3.LUT R5, R5, R20, RZ, 0x3c, !PT ;  /* 0x0000001405056212 */ /* 0x000fe400078e3cff */
[----:B------:R-:W-:Y:S02]  /*0d70*/  @P0 LOP3.LUT R2, R2, R27, RZ, 0x3c, !PT ;  /* 0x0000001b02020212 */ /* 0x000fe400078e3cff */
[----:B------:R-:W-:Y:S02]  /*0d80*/  @P0 LOP3.LUT R4, R4, R25, RZ, 0x3c, !PT ;  /* 0x0000001904040212 */ /* 0x000fe400078e3cff */
[----:B------:R-:W-:Y:S01]  /*0d90*/  @P0 LOP3.LUT R5, R5, R24, RZ, 0x3c, !PT ;  /* 0x0000001805050212 */ /* 0x000fe200078e3cff */
[----:B------:R-:W-:Y:S06]  /*0da0*/  @P1 BRA `(.L_x_4) ;  /* 0xfffffff400481947 */ /* 0x000fec000383ffff */
[----:B------:R-:W-:-:S05]  /*0db0*/  VIADD R17, R17, 0x1 ;  /* 0x0000000111117836 */ /* 0x000fca0000000000 */
[----:B------:R-:W-:-:S13]  /*0dc0*/  ISETP.NE.AND P0, PT, R17, 0x5, PT ;  /* 0x000000051100780c */ /* 0x000fda0003f05270 */
[----:B------:R-:W-:Y:S05]  /*0dd0*/  @P0 BRA `(.L_x_5) ;  /* 0xfffffff400300947 */ /* 0x000fea000383ffff */
[----:B------:R1:W-:Y:S01]  /*0de0*/  STG.E.64 desc[UR4][R6.64+0x8], R4 ;  /* 0x0000080406007986 */ /* 0x0003e2000c101b04 */
[----:B------:R-:W-:Y:S01]  /*0df0*/  VIADD R14, R14, 0x1 ;  /* 0x000000010e0e7836 */ /* 0x000fe20000000000 */
[----:B------:R-:W-:Y:S02]  /*0e00*/  LOP3.LUT R11, R13, 0x3, RZ, 0xc0, !PT ;  /* 0x000000030d0b7812 */ /* 0x000fe400078ec0ff */
[----:B------:R1:W-:Y:S02]  /*0e10*/  STG.E.64 desc[UR4][R6.64+0x10], R2 ;  /* 0x0000100206007986 */ /* 0x0003e4000c101b04 */
[----:B------:R-:W-:Y:S02]  /*0e20*/  ISETP.GE.U32.AND P0, PT, R14, R11, PT ;  /* 0x0000000b0e00720c */ /* 0x000fe40003f06070 */
[----:B------:R1:W-:Y:S11]  /*0e30*/  STG.E desc[UR4][R6.64+0x4], R15 ;  /* 0x0000040f06007986 */ /* 0x0003f6000c101904 */
[----:B------:R-:W-:Y:S05]  /*0e40*/  @!P0 BRA `(.L_x_6) ;  /* 0xfffffff400048947 */ /* 0x000fea000383ffff */
.L_x_3:
[----:B------:R-:W-:Y:S05]  /*0e50*/  BSYNC.RECONVERGENT B1 ;  /* 0x0000000000017941 */ /* 0x000fea0003800200 */
.L_x_2:
[C---:B------:R-:W-:Y:S01]  /*0e60*/  ISETP.GT.U32.AND P0, PT, R13.reuse, 0x3, PT ;  /* 0x000000030d00780c */ /* 0x040fe20003f04070 */
[----:B------:R-:W-:Y:S01]  /*0e70*/  VIADD R12, R12, 0x1 ;  /* 0x000000010c0c7836 */ /* 0x000fe20000000000 */
[--C-:B------:R-:W-:Y:S02]  /*0e80*/  SHF.R.U64 R13, R13, 0x2, R0.reuse ;  /* 0x000000020d0d7819 */ /* 0x100fe40000001200 */
[----:B------:R-:W-:Y:S02]  /*0e90*/  ISETP.GT.U32.AND.EX P0, PT, R0, RZ, PT, P0 ;  /* 0x000000ff0000720c */ /* 0x000fe40003f04100 */
[----:B------:R-:W-:-:S11]  /*0ea0*/  SHF.R.U32.HI R0, RZ, 0x2, R0 ;  /* 0x00000002ff007819 */ /* 0x000fd60000011600 */
[----:B------:R-:W-:Y:S05]  /*0eb0*/  @P0 BRA `(.L_x_7) ;  /* 0xfffffff000c80947 */ /* 0x000fea000383ffff */
.L_x_1:
[----:B------:R-:W-:Y:S05]  /*0ec0*/  BSYNC.RECONVERGENT B0 ;  /* 0x0000000000007941 */ /* 0x000fea0003800200 */
.L_x_0:
[----:B------:R-:W-:Y:S04]  /*0ed0*/  STG.E.64 desc[UR4][R6.64+0x18], RZ ;  /* 0x000018ff06007986 */ /* 0x000fe8000c101b04 */
[----:B------:R-:W-:Y:S04]  /*0ee0*/  STG.E desc[UR4][R6.64+0x20], RZ ;  /* 0x000020ff06007986 */ /* 0x000fe8000c101904 */
[----:B------:R-:W-:Y:S01]  /*0ef0*/  STG.E.64 desc[UR4][R6.64+0x28], RZ ;  /* 0x000028ff06007986 */ /* 0x000fe2000c101b04 */
[----:B------:R-:W-:Y:S05]  /*0f00*/  EXIT ;  /* 0x000000000000794d */ /* 0x000fea0003800000 */
.L_x_8:
[----:B------:R-:W-:-:S00]  /*0f10*/  BRA `(.L_x_8) ;  /* 0xfffffffc00fc7947 */ /* 0x000fc0000383ffff */
[----:B------:R-:W-:-:S00]  /*0f20*/  NOP ;  /* 0x0000000000007918 */ /* 0x000fc00000000000 */
        /* <DEDUP_REMOVED lines=13> */
.L_x_306:


//--------------------- .text._ZN16lidar_processing4cuda19voxelGridDownsampleEPKNS0_9CudaPointEPS1_PiifS5_iiifff --------------------------
	.section	.text._ZN16lidar_processing4cuda19voxelGridDownsampleEPKNS0_9CudaPointEPS1_PiifS5_iiifff,"ax",@progbits
	.align	128
        .global         _ZN16lidar_processing4cuda19voxelGridDownsampleEPKNS0_9CudaPointEPS1_PiifS5_iiifff
        .type           _ZN16lidar_processing4cuda19voxelGridDownsampleEPKNS0_9CudaPointEPS1_PiifS5_iiifff,@function
        .size           _ZN16lidar_processing4cuda19voxelGridDownsampleEPKNS0_9CudaPointEPS1_PiifS5_iiifff,(.L_x_293 - _ZN16lidar_processing4cuda19voxelGridDownsampleEPKNS0_9CudaPointEPS1_PiifS5_iiifff)
        .other          _ZN16lidar_processing4cuda19voxelGridDownsampleEPKNS0_9CudaPointEPS1_PiifS5_iiifff,@"STO_CUDA_ENTRY STV_DEFAULT"
_ZN16lidar_processing4cuda19voxelGridDownsampleEPKNS0_9CudaPointEPS1_PiifS5_iiifff:
.text._ZN16lidar_processing4cuda19voxelGridDownsampleEPKNS0_9CudaPointEPS1_PiifS5_iiifff:
        /* <DEDUP_REMOVED lines=10> */
[----:B------:R-:W2:Y:S06]  /*00a0*/  LDCU UR6, c[0x0][0x3b4] ;  /* 0x00007680ff0677ac */ /* 0x000eac0008000800 */
[----:B------:R-:W3:Y:S01]  /*00b0*/  LDC R9, c[0x0][0x39c] ;  /* 0x0000e700ff097b82 */ /* 0x000ee20000000800 */
[----:B0-----:R-:W-:-:S05]  /*00c0*/  IMAD.WIDE R4, R3, 0x1c, R4 ;  /* 0x0000001c03047825 */ /* 0x001fca00078e0204 */
[----:B-1----:R-:W2:Y:S02]  /*00d0*/  LDG.E R2, desc[UR4][R4.64] ;  /* 0x0000000404027981 */ /* 0x002ea4000c1e1900 */
[----:B------:R-:W0:Y:S01]  /*00e0*/  LDC R0, c[0x0][0x39c] ;  /* 0x0000e700ff007b82 */ /* 0x000e220000000800 */
[----:B------:R-:W-:Y:S01]  /*00f0*/  BSSY.RECONVERGENT B0, `(.L_x_9) ;  /* 0x000000d000007945 */ /* 0x000fe20003800200 */
[----:B---3--:R-:W1:Y:S02]  /*0100*/  MUFU.RCP R6, R9 ;  /* 0x0000000900067308 */ /* 0x008e640000001000 */
[----:B-1----:R-:W-:-:S04]  /*0110*/  FFMA R7, R6, -R9, 1 ;  /* 0x3f80000006077423 */ /* 0x002fc80000000809 */
[----:B------:R-:W-:Y:S01]  /*0120*/  FFMA R7, R6, R7, R6 ;  /* 0x0000000706077223 */ /* 0x000fe20000000006 */
[----:B--2---:R-:W-:-:S04]  /*0130*/  FADD R2, R2, -UR6 ;  /* 0x8000000602027e21 */ /* 0x004fc80008000000 */
[----:B------:R-:W1:Y:S01]  /*0140*/  FCHK P0, R2, R9 ;  /* 0x0000000902007302 */ /* 0x000e620000000000 */
[----:B------:R-:W-:-:S04]  /*0150*/  FFMA R6, R2, R7, RZ ;  /* 0x0000000702067223 */ /* 0x000fc800000000ff */
[----:B------:R-:W-:-:S04]  /*0160*/  FFMA R8, R6, -R9, R2 ;  /* 0x8000000906087223 */ /* 0x000fc80000000002 */
[----:B------:R-:W-:Y:S01]  /*0170*/  FFMA R6, R7, R8, R6 ;  /* 0x0000000807067223 */ /* 0x000fe20000000006 */
[----:B01----:R-:W-:Y:S06]  /*0180*/  @!P0 BRA `(.L_x_10) ;  /* 0x00000000000c8947 */ /* 0x003fec0003800000 */
[----:B------:R-:W-:-:S07]  /*0190*/  MOV R8, 0x1b0 ;  /* 0x000001b000087802 */ /* 0x000fce0000000f00 */
[----:B------:R-:W-:Y:S05]  /*01a0*/  CALL.REL.NOINC `($__internal_0_$__cuda_sm3x_div_rn_noftz_f32_slowpath) ;  /* 0x00000004005c7944 */ /* 0x000fea0003c00000 */
[----:B------:R-:W-:-:S07]  /*01b0*/  IMAD.MOV.U32 R6, RZ, RZ, R2 ;  /* 0x000000ffff067224 */ /* 0x000fce00078e0002 */
.L_x_10:
[----:B------:R-:W-:Y:S05]  /*01c0*/  BSYNC.RECONVERGENT B0 ;  /* 0x0000000000007941 */ /* 0x000fea0003800200 */
.L_x_9:
[----:B------:R-:W2:Y:S01]  /*01d0*/  LDG.E R2, desc[UR4][R4.64+0x4] ;  /* 0x0000040404027981 */ /* 0x000ea2000c1e1900 */
[----:B------:R-:W0:Y:S01]  /*01e0*/  LDC R10, c[0x0][0x39c] ;  /* 0x0000e700ff0a7b82 */ /* 0x000e220000000800 */
[----:B------:R-:W2:Y:S01]  /*01f0*/  LDCU UR6, c[0x0][0x3b8] ;  /* 0x00007700ff0677ac */ /* 0x000ea20008000800 */
[----:B------:R-:W-:Y:S01]  /*0200*/  F2I.TRUNC.NTZ R6, R6 ;  /* 0x0000000600067305 */ /* 0x000fe2000020f100 */
[----:B------:R-:W-:Y:S07]  /*0210*/  BSSY.RECONVERGENT B0, `(.L_x_11) ;  /* 0x000000e000007945 */ /* 0x000fee0003800200 */
[----:B0-----:R-:W0:Y:S02]  /*0220*/  MUFU.RCP R9, R10 ;  /* 0x0000000a00097308 */ /* 0x001e240000001000 */
[----:B0-----:R-:W-:Y:S01]  /*0230*/  FFMA R8, R9, -R10, 1 ;  /* 0x3f80000009087423 */ /* 0x001fe2000000080a */
[----:B--2---:R-:W-:-:S03]  /*0240*/  FADD R7, R2, -UR6 ;  /* 0x8000000602077e21 */ /* 0x004fc60008000000 */
[----:B------:R-:W-:Y:S02]  /*0250*/  FFMA R2, R9, R8, R9 ;  /* 0x0000000809027223 */ /* 0x000fe40000000009 */
[----:B------:R-:W0:Y:S02]  /*0260*/  FCHK P0, R7, R10 ;  /* 0x0000000a07007302 */ /* 0x000e240000000000 */
[----:B------:R-:W-:-:S04]  /*0270*/  FFMA R8, R2, R7, RZ ;  /* 0x0000000702087223 */ /* 0x000fc800000000ff */
[----:B------:R-:W-:-:S04]  /*0280*/  FFMA R9, R8, -R10, R7 ;  /* 0x8000000a08097223 */ /* 0x000fc80000000007 */
[----:B------:R-:W-:Y:S01]  /*0290*/  FFMA R8, R2, R9, R8 ;  /* 0x0000000902087223 */ /* 0x000fe20000000008 */
[----:B0-----:R-:W-:Y:S06]  /*02a0*/  @!P0 BRA `(.L_x_12) ;  /* 0x0000000000108947 */ /* 0x001fec0003800000 */
[----:B------:R-:W-:Y:S01]  /*02b0*/  IMAD.MOV.U32 R2, RZ, RZ, R7 ;  /* 0x000000ffff027224 */ /* 0x000fe200078e0007 */
[----:B------:R-:W-:-:S07]  /*02c0*/  MOV R8, 0x2e0 ;  /* 0x000002e000087802 */ /* 0x000fce0000000f00 */
[----:B------:R-:W-:Y:S05]  /*02d0*/  CALL.REL.NOINC `($__internal_0_$__cuda_sm3x_div_rn_noftz_f32_slowpath) ;  /* 0x0000000400107944 */ /* 0x000fea0003c00000 */
[----:B------:R-:W-:-:S07]  /*02e0*/  IMAD.MOV.U32 R8, RZ, RZ, R2 ;  /* 0x000000ffff087224 */ /* 0x000fce00078e0002 */
.L_x_12:
[----:B------:R-:W-:Y:S05]  /*02f0*/  BSYNC.RECONVERGENT B0 ;  /* 0x0000000000007941 */ /* 0x000fea0003800200 */
.L_x_11:
        /* <DEDUP_REMOVED lines=17> */
.L_x_14:
[----:B------:R-:W-:Y:S05]  /*0410*/  BSYNC.RECONVERGENT B0 ;  /* 0x0000000000007941 */ /* 0x000fea0003800200 */
.L_x_13:
[----:B------:R-:W0:Y:S01]  /*0420*/  LDCU.64 UR6, c[0x0][0x3a8] ;  /* 0x00007500ff0677ac */ /* 0x000e220008000a00 */
[----:B------:R-:W1:Y:S01]  /*0430*/  F2I.TRUNC.NTZ R2, R2 ;  /* 0x0000000200027305 */ /* 0x000e62000020f100 */
[----:B------:R-:W1:Y:S01]  /*0440*/  LDCU UR8, c[0x0][0x3b0] ;  /* 0x00007600ff0877ac */ /* 0x000e620008000800 */
[----:B0-----:R-:W-:Y:S02]  /*0450*/  ISETP.GE.AND P0, PT, R6, UR6, PT ;  /* 0x0000000606007c0c */ /* 0x001fe4000bf06270 */
[C---:B------:R-:W-:Y:S02]  /*0460*/  ISETP.GE.AND P2, PT, R7.reuse, UR7, PT ;  /* 0x0000000707007c0c */ /* 0x040fe4000bf46270 */
[----:B-1----:R-:W-:Y:S02]  /*0470*/  ISETP.GE.AND P1, PT, R2, UR8, PT ;  /* 0x0000000802007c0c */ /* 0x002fe4000bf26270 */
[----:B------:R-:W-:Y:S02]  /*0480*/  ISETP.LT.OR P0, PT, R6, RZ, P0 ;  /* 0x000000ff0600720c */ /* 0x000fe40000701670 */
[----:B------:R-:W-:-:S02]  /*0490*/  ISETP.LT.OR P2, PT, R7, RZ, P2 ;  /* 0x000000ff0700720c */ /* 0x000fc40001741670 */
[----:B------:R-:W-:-:S04]  /*04a0*/  ISETP.LT.OR P1, PT, R2, RZ, P1 ;  /* 0x000000ff0200720c */ /* 0x000fc80000f21670 */
[----:B------:R-:W-:-:S13]  /*04b0*/  PLOP3.LUT P0, PT, P1, P0, P2, 0xfe, 0x0 ;  /* 0x000000000000781c */ /* 0x000fda0000f01f26 */
[----:B------:R-:W-:Y:S05]  /*04c0*/  @P0 EXIT ;  /* 0x000000000000094d */ /* 0x000fea0003800000 */
[----:B------:R-:W0:Y:S01]  /*04d0*/  LDC.64 R8, c[0x0][0x3a0] ;  /* 0x0000e800ff087b82 */ /* 0x000e220000000a00 */
[----:B------:R-:W-:Y:S02]  /*04e0*/  IMAD R7, R2, UR7, R7 ;  /* 0x0000000702077c24 */ /* 0x000fe4000f8e0207 */
[----:B------:R-:W-:Y:S02]  /*04f0*/  IMAD.MOV.U32 R2, RZ, RZ, -0x1 ;  /* 0xffffffffff027424 */ /* 0x000fe400078e00ff */
[----:B------:R-:W-:-:S04]  /*0500*/  IMAD R7, R7, UR6, R6 ;  /* 0x0000000607077c24 */ /* 0x000fc8000f8e0206 */
[----:B0-----:R-:W-:-:S05]  /*0510*/  IMAD.WIDE R6, R7, 0x4, R8 ;  /* 0x0000000407067825 */ /* 0x001fca00078e0208 */
[----:B------:R-:W2:Y:S02]  /*0520*/  ATOMG.E.CAS.STRONG.GPU PT, R2, [R6], R2, R3 ;  /* 0x00000002060273a9 */ /* 0x000ea400001ee103 */
[----:B--2---:R-:W-:-:S13]  /*0530*/  ISETP.NE.AND P0, PT, R2, -0x1, PT ;  /* 0xffffffff0200780c */ /* 0x004fda0003f05270 */
[----:B------:R-:W-:Y:S05]  /*0540*/  @P0 EXIT ;  /* 0x000000000000094d */ /* 0x000fea0003800000 */
[----:B------:R-:W0:Y:S01]  /*0550*/  S2R R7, SR_LANEID ;  /* 0x0000000000077919 */ /* 0x000e220000000000 */
[----:B------:R-:W-:Y:S01]  /*0560*/  VOTEU.ANY UR6, UPT, PT ;  /* 0x0000000000067886 */ /* 0x000fe200038e0100 */
[----:B------:R-:W1:Y:S01]  /*0570*/  LDC.64 R2, c[0x0][0x390] ;  /* 0x0000e400ff027b82 */ /* 0x000e620000000a00 */
[----:B------:R-:W0:Y:S08]  /*0580*/  FLO.U32 R0, UR6 ;  /* 0x0000000600007d00 */ /* 0x000e3000080e0000 */
[----:B------:R-:W1:Y:S01]  /*0590*/  POPC R23, UR6 ;  /* 0x0000000600177d09 */ /* 0x000e620008000000 */
[----:B0-----:R-:W-:Y:S01]  /*05a0*/  ISETP.EQ.U32.AND P0, PT, R0, R7, PT ;  /* 0x000000070000720c */ /* 0x001fe20003f02070 */
[----:B------:R-:W0:Y:S01]  /*05b0*/  S2R R8, SR_LTMASK ;  /* 0x0000000000087919 */ /* 0x000e220000003900 */
[----:B------:R-:W2:Y:S11]  /*05c0*/  LDC.64 R6, c[0x0][0x388] ;  /* 0x0000e200ff067b82 */ /* 0x000eb60000000a00 */
[----:B-1----:R1:W3:Y:S04]  /*05d0*/  @P0 ATOMG.E.ADD.STRONG.GPU PT, R23, desc[UR4][R2.64], R23 ;  /* 0x80000017021709a8 */ /* 0x0022e800081ef104 */
[----:B------:R-:W4:Y:S04]  /*05e0*/  LDG.E R9, desc[UR4][R4.64] ;  /* 0x0000000404097981 */ /* 0x000f28000c1e1900 */
[----:B------:R-:W5:Y:S04]  /*05f0*/  LDG.E R11, desc[UR4][R4.64+0x4] ;  /* 0x00000404040b7981 */ /* 0x000f68000c1e1900 */
[----:B------:R-:W5:Y:S04]  /*0600*/  LDG.E R13, desc[UR4][R4.64+0x8] ;  /* 0x00000804040d7981 */ /* 0x000f68000c1e1900 */
[----:B------:R-:W5:Y:S04]  /*0610*/  LDG.E R15, desc[UR4][R4.64+0xc] ;  /* 0x00000c04040f7981 */ /* 0x000f68000c1e1900 */
[----:B------:R-:W5:Y:S04]  /*0620*/  LDG.E R17, desc[UR4][R4.64+0x10] ;  /* 0x0000100404117981 */ /* 0x000f68000c1e1900 */
[----:B------:R-:W5:Y:S04]  /*0630*/  LDG.E R19, desc[UR4][R4.64+0x14] ;  /* 0x0000140404137981 */ /* 0x000f68000c1e1900 */
[----:B------:R-:W5:Y:S01]  /*0640*/  LDG.E R21, desc[UR4][R4.64+0x18] ;  /* 0x0000180404157981 */ /* 0x000f62000c1e1900 */
[----:B0-----:R-:W-:-:S04]  /*0650*/  LOP3.LUT R8, R8, UR6, RZ, 0xc0, !PT ;  /* 0x0000000608087c12 */ /* 0x001fc8000f8ec0ff */
[----:B-1----:R-:W0:Y:S01]  /*0660*/  POPC R3, R8 ;  /* 0x0000000800037309 */ /* 0x002e220000000000 */
[----:B---3--:R-:W0:Y:S02]  /*0670*/  SHFL.IDX PT, R0, R23, R0, 0x1f ;  /* 0x00001f0017007589 */ /* 0x008e2400000e0000 */
[----:B0-----:R-:W-:-:S04]  /*0680*/  IMAD.IADD R3, R0, 0x1, R3 ;  /* 0x0000000100037824 */ /* 0x001fc800078e0203 */
[----:B--2---:R-:W-:-:S05]  /*0690*/  IMAD.WIDE R2, R3, 0x1c, R6 ;  /* 0x0000001c03027825 */ /* 0x004fca00078e0206 */
[----:B----4-:R-:W-:Y:S04]  /*06a0*/  STG.E desc[UR4][R2.64], R9 ;  /* 0x0000000902007986 */ /* 0x010fe8000c101904 */
[----:B-----5:R-:W-:Y:S04]  /*06b0*/  STG.E desc[UR4][R2.64+0x4], R11 ;  /* 0x0000040b02007986 */ /* 0x020fe8000c101904 */
[----:B------:R-:W-:Y:S04]  /*06c0*/  STG.E desc[UR4][R2.64+0x8], R13 ;  /* 0x0000080d02007986 */ /* 0x000fe8000c101904 */
[----:B------:R-:W-:Y:S04]  /*06d0*/  STG.E desc[UR4][R2.64+0xc], R15 ;  /* 0x00000c0f02007986 */ /* 0x000fe8000c101904 */
[----:B------:R-:W-:Y:S04]  /*06e0*/  STG.E desc[UR4][R2.64+0x10], R17 ;  /* 0x0000101102007986 */ /* 0x000fe8000c101904 */
[----:B------:R-:W-:Y:S04]  /*06f0*/  STG.E desc[UR4][R2.64+0x14], R19 ;  /* 0x0000141302007986 */ /* 0x000fe8000c101904 */
[----:B------:R-:W-:Y:S01]  /*0700*/  STG.E desc[UR4][R2.64+0x18], R21 ;  /* 0x0000181502007986 */ /* 0x000fe2000c101904 */
[----:B------:R-:W-:Y:S05]  /*0710*/  EXIT ;  /* 0x000000000000794d */ /* 0x000fea0003800000 */
        .weak           $__internal_0_$__cuda_sm3x_div_rn_noftz_f32_slowpath
        .type           $__internal_0_$__cuda_sm3x_div_rn_noftz_f32_slowpath,@function
        .size           $__internal_0_$__cuda_sm3x_div_rn_noftz_f32_slowpath,(.L_x_293 - $__internal_0_$__cuda_sm3x_div_rn_noftz_f32_slowpath)
$__internal_0_$__cuda_sm3x_div_rn_noftz_f32_slowpath:
[----:B------:R-:W-:Y:S01]  /*0720*/  SHF.R.U32.HI R10, RZ, 0x17, R0 ;  /* 0x00000017ff0a7819 */ /* 0x000fe20000011600 */
[----:B------:R-:W-:Y:S01]  /*0730*/  BSSY.RECONVERGENT B1, `(.L_x_15) ;  /* 0x0000063000017945 */ /* 0x000fe20003800200 */
[----:B------:R-:W-:Y:S01]  /*0740*/  SHF.R.U32.HI R9, RZ, 0x17, R2 ;  /* 0x00000017ff097819 */ /* 0x000fe20000011602 */
[----:B------:R-:W-:Y:S01]  /*0750*/  IMAD.MOV.U32 R11, RZ, RZ, R0 ;  /* 0x000000ffff0b7224 */ /* 0x000fe200078e0000 */
[----:B------:R-:W-:Y:S02]  /*0760*/  LOP3.LUT R10, R10, 0xff, RZ, 0xc0, !PT ;  /* 0x000000ff0a0a7812 */ /* 0x000fe400078ec0ff */
[----:B------:R-:W-:-:S03]  /*0770*/  LOP3.LUT R14, R9, 0xff, RZ, 0xc0, !PT ;  /* 0x000000ff090e7812 */ /* 0x000fc600078ec0ff */
[----:B------:R-:W-:Y:S02]  /*0780*/  VIADD R12, R10, 0xffffffff ;  /* 0xffffffff0a0c7836 */ /* 0x000fe40000000000 */
[----:B------:R-:W-:-:S03]  /*0790*/  VIADD R13, R14, 0xffffffff ;  /* 0xffffffff0e0d7836 */ /* 0x000fc60000000000 */
[----:B------:R-:W-:-:S04]  /*07a0*/  ISETP.GT.U32.AND P0, PT, R12, 0xfd, PT ;  /* 0x000000fd0c00780c */ /* 0x000fc80003f04070 */
[----:B------:R-:W-:-:S13]  /*07b0*/  ISETP.GT.U32.OR P0, PT, R13, 0xfd, P0 ;  /* 0x000000fd0d00780c */ /* 0x000fda0000704470 */
[----:B------:R-:W-:Y:S01]  /*07c0*/  @!P0 IMAD.MOV.U32 R9, RZ, RZ, RZ ;  /* 0x000000ffff098224 */ /* 0x000fe200078e00ff */
[----:B------:R-:W-:Y:S06]  /*07d0*/  @!P0 BRA `(.L_x_16) ;  /* 0x00000000005c8947 */ /* 0x000fec0003800000 */
[----:B------:R-:W-:Y:S02]  /*07e0*/  FSETP.GTU.FTZ.AND P0, PT, |R2|, +INF , PT ;  /* 0x7f8000000200780b */ /* 0x000fe40003f1c200 */
[----:B------:R-:W-:-:S04]  /*07f0*/  FSETP.GTU.FTZ.AND P1, PT, |R0|, +INF , PT ;  /* 0x7f8000000000780b */ /* 0x000fc80003f3c200 */
[----:B------:R-:W-:-:S13]  /*0800*/  PLOP3.LUT P0, PT, P0, P1, PT, 0xf8, 0x8f ;  /* 0x00000000008f781c */ /* 0x000fda0000703f70 */
[----:B------:R-:W-:Y:S05]  /*0810*/  @P0 BRA `(.L_x_17) ;  /* 0x00000004004c0947 */ /* 0x000fea0003800000 */
[----:B------:R-:W-:-:S13]  /*0820*/  LOP3.LUT P0, RZ, R11, 0x7fffffff, R2, 0xc8, !PT ;  /* 0x7fffffff0bff7812 */ /* 0x000fda000780c802 */
[----:B------:R-:W-:Y:S05]  /*0830*/  @!P0 BRA `(.L_x_18) ;  /* 0x00000004003c8947 */ /* 0x000fea0003800000 */
[----:B------:R-:W-:Y:S02]  /*0840*/  FSETP.NEU.FTZ.AND P2, PT, |R2|, +INF , PT ;  /* 0x7f8000000200780b */ /* 0x000fe40003f5d200 */
[----:B------:R-:W-:Y:S02]  /*0850*/  FSETP.NEU.FTZ.AND P1, PT, |R0|, +INF , PT ;  /* 0x7f8000000000780b */ /* 0x000fe40003f3d200 */
[----:B------:R-:W-:-:S11]  /*0860*/  FSETP.NEU.FTZ.AND P0, PT, |R2|, +INF , PT ;  /* 0x7f8000000200780b */ /* 0x000fd60003f1d200 */
[----:B------:R-:W-:Y:S05]  /*0870*/  @!P1 BRA !P2, `(.L_x_18) ;  /* 0x00000004002c9947 */ /* 0x000fea0005000000 */
[----:B------:R-:W-:-:S04]  /*0880*/  LOP3.LUT P2, RZ, R2, 0x7fffffff, RZ, 0xc0, !PT ;  /* 0x7fffffff02ff7812 */ /* 0x000fc8000784c0ff */
[----:B------:R-:W-:-:S13]  /*0890*/  PLOP3.LUT P1, PT, P1, P2, PT, 0x2f, 0xf2 ;  /* 0x0000000000f2781c */ /* 0x000fda0000f24577 */
[----:B------:R-:W-:Y:S05]  /*08a0*/  @P1 BRA `(.L_x_19) ;  /* 0x0000000400181947 */ /* 0x000fea0003800000 */
[----:B------:R-:W-:-:S04]  /*08b0*/  LOP3.LUT P1, RZ, R11, 0x7fffffff, RZ, 0xc0, !PT ;  /* 0x7fffffff0bff7812 */ /* 0x000fc8000782c0ff */
[----:B------:R-:W-:-:S13]  /*08c0*/  PLOP3.LUT P0, PT, P0, P1, PT, 0x2f, 0xf2 ;  /* 0x0000000000f2781c */ /* 0x000fda0000702577 */
[----:B------:R-:W-:Y:S05]  /*08d0*/  @P0 BRA `(.L_x_20) ;  /* 0x0000000400000947 */ /* 0x000fea0003800000 */
[----:B------:R-:W-:Y:S02]  /*08e0*/  ISETP.GE.AND P0, PT, R13, RZ, PT ;  /* 0x000000ff0d00720c */ /* 0x000fe40003f06270 */
[----:B------:R-:W-:-:S11]  /*08f0*/  ISETP.GE.AND P1, PT, R12, RZ, PT ;  /* 0x000000ff0c00720c */ /* 0x000fd60003f26270 */
[----:B------:R-:W-:Y:S02]  /*0900*/  @P0 IMAD.MOV.U32 R9, RZ, RZ, RZ ;  /* 0x000000ffff090224 */ /* 0x000fe400078e00ff */
[----:B------:R-:W-:Y:S01]  /*0910*/  @!P0 FFMA R2, R2, 1.84467440737095516160e+19, RZ ;  /* 0x5f80000002028823 */ /* 0x000fe200000000ff */
[----:B------:R-:W-:Y:S02]  /*0920*/  @!P0 IMAD.MOV.U32 R9, RZ, RZ, -0x40 ;  /* 0xffffffc0ff098424 */ /* 0x000fe400078e00ff */
[----:B------:R-:W-:Y:S02]  /*0930*/  @!P1 FFMA R11, R0, 1.84467440737095516160e+19, RZ ;  /* 0x5f800000000b9823 */ /* 0x000fe400000000ff */
[----:B------:R-:W-:-:S07]  /*0940*/  @!P1 VIADD R9, R9, 0x40 ;  /* 0x0000004009099836 */ /* 0x000fce0000000000 */
.L_x_16:
[----:B------:R-:W-:Y:S01]  /*0950*/  LEA R12, R10, 0xc0800000, 0x17 ;  /* 0xc08000000a0c7811 */ /* 0x000fe200078eb8ff */
[----:B------:R-:W-:Y:S04]  /*0960*/  BSSY.RECONVERGENT B2, `(.L_x_21) ;  /* 0x0000036000027945 */ /* 0x000fe80003800200 */
[----:B------:R-:W-:Y:S02]  /*0970*/  IMAD.IADD R12, R11, 0x1, -R12 ;  /* 0x000000010b0c7824 */ /* 0x000fe400078e0a0c */
[----:B------:R-:W-:Y:S02]  /*0980*/  VIADD R11, R14, 0xffffff81 ;  /* 0xffffff810e0b7836 */ /* 0x000fe40000000000 */
[----:B------:R0:W1:Y:S01]  /*0990*/  MUFU.RCP R13, R12 ;  /* 0x0000000c000d7308 */ /* 0x0000620000001000 */
[----:B------:R-:W-:Y:S01]  /*09a0*/  FADD.FTZ R15, -R12, -RZ ;  /* 0x800000ff0c0f7221 */ /* 0x000fe20000010100 */
[C---:B------:R-:W-:Y:S01]  /*09b0*/  IMAD R2, R11.reuse, -0x800000, R2 ;  /* 0xff8000000b027824 */ /* 0x040fe200078e0202 */
[----:B0-----:R-:W-:-:S05]  /*09c0*/  IADD3 R12, PT, PT, R11, 0x7f, -R10 ;  /* 0x0000007f0b0c7810 */ /* 0x001fca0007ffe80a */
[----:B------:R-:W-:Y:S02]  /*09d0*/  IMAD.IADD R9, R12, 0x1, R9 ;  /* 0x000000010c097824 */ /* 0x000fe400078e0209 */
[----:B-1----:R-:W-:-:S04]  /*09e0*/  FFMA R14, R13, R15, 1 ;  /* 0x3f8000000d0e7423 */ /* 0x002fc8000000000f */
[----:B------:R-:W-:-:S04]  /*09f0*/  FFMA R16, R13, R14, R13 ;  /* 0x0000000e0d107223 */ /* 0x000fc8000000000d */
[----:B------:R-:W-:-:S04]  /*0a00*/  FFMA R13, R2, R16, RZ ;  /* 0x00000010020d7223 */ /* 0x000fc800000000ff */
[----:B------:R-:W-:-:S04]  /*0a10*/  FFMA R14, R15, R13, R2 ;  /* 0x0000000d0f0e7223 */ /* 0x000fc80000000002 */
[----:B------:R-:W-:-:S04]  /*0a20*/  FFMA R13, R16, R14, R13 ;  /* 0x0000000e100d7223 */ /* 0x000fc8000000000d */
[----:B------:R-:W-:-:S04]  /*0a30*/  FFMA R14, R15, R13, R2 ;  /* 0x0000000d0f0e7223 */ /* 0x000fc80000000002 */
[----:B------:R-:W-:-:S05]  /*0a40*/  FFMA R2, R16, R14, R13 ;  /* 0x0000000e10027223 */ /* 0x000fca000000000d */
[----:B------:R-:W-:-:S04]  /*0a50*/  SHF.R.U32.HI R10, RZ, 0x17, R2 ;  /* 0x00000017ff0a7819 */ /* 0x000fc80000011602 */
[----:B------:R-:W-:-:S05]  /*0a60*/  LOP3.LUT R10, R10, 0xff, RZ, 0xc0, !PT ;  /* 0x000000ff0a0a7812 */ /* 0x000fca00078ec0ff */
[----:B------:R-:W-:-:S04]  /*0a70*/  IMAD.IADD R15, R10, 0x1, R9 ;  /* 0x000000010a0f7824 */ /* 0x000fc800078e0209 */
[----:B------:R-:W-:-:S05]  /*0a80*/  VIADD R10, R15, 0xffffffff ;  /* 0xffffffff0f0a7836 */ /* 0x000fca0000000000 */
[----:B------:R-:W-:-:S13]  /*0a90*/  ISETP.GE.U32.AND P0, PT, R10, 0xfe, PT ;  /* 0x000000fe0a00780c */ /* 0x000fda0003f06070 */
[----:B------:R-:W-:Y:S05]  /*0aa0*/  @!P0 BRA `(.L_x_22) ;  /* 0x0000000000808947 */ /* 0x000fea0003800000 */
[----:B------:R-:W-:-:S13]  /*0ab0*/  ISETP.GT.AND P0, PT, R15, 0xfe, PT ;  /* 0x000000fe0f00780c */ /* 0x000fda0003f04270 */
[----:B------:R-:W-:Y:S05]  /*0ac0*/  @P0 BRA `(.L_x_23) ;  /* 0x00000000006c0947 */ /* 0x000fea0003800000 */
[----:B------:R-:W-:-:S13]  /*0ad0*/  ISETP.GE.AND P0, PT, R15, 0x1, PT ;  /* 0x000000010f00780c */ /* 0x000fda0003f06270 */
[----:B------:R-:W-:Y:S05]  /*0ae0*/  @P0 BRA `(.L_x_24) ;  /* 0x0000000000740947 */ /* 0x000fea0003800000 */
[----:B------:R-:W-:Y:S02]  /*0af0*/  ISETP.GE.AND P0, PT, R15, -0x18, PT ;  /* 0xffffffe80f00780c */ /* 0x000fe40003f06270 */
[----:B------:R-:W-:-:S11]  /*0b00*/  LOP3.LUT R2, R2, 0x80000000, RZ, 0xc0, !PT ;  /* 0x8000000002027812 */ /* 0x000fd600078ec0ff */
[----:B------:R-:W-:Y:S05]  /*0b10*/  @!P0 BRA `(.L_x_24) ;  /* 0x0000000000688947 */ /* 0x000fea0003800000 */
[CCC-:B------:R-:W-:Y:S01]  /*0b20*/  FFMA.RZ R9, R16.reuse, R14.reuse, R13.reuse ;  /* 0x0000000e10097223 */ /* 0x1c0fe2000000c00d */
[C---:B------:R-:W-:Y:S02]  /*0b30*/  VIADD R12, R15.reuse, 0x20 ;  /* 0x000000200f0c7836 */ /* 0x040fe40000000000 */
[CCC-:B------:R-:W-:Y:S01]  /*0b40*/  FFMA.RM R10, R16.reuse, R14.reuse, R13.reuse ;  /* 0x0000000e100a7223 */ /* 0x1c0fe2000000400d */
[----:B------:R-:W-:Y:S02]  /*0b50*/  ISETP.NE.AND P2, PT, R15, RZ, PT ;  /* 0x000000ff0f00720c */ /* 0x000fe40003f45270 */
[----:B------:R-:W-:Y:S01]  /*0b60*/  LOP3.LUT R11, R9, 0x7fffff, RZ, 0xc0, !PT ;  /* 0x007fffff090b7812 */ /* 0x000fe200078ec0ff */
[----:B------:R-:W-:Y:S01]  /*0b70*/  FFMA.RP R9, R16, R14, R13 ;  /* 0x0000000e10097223 */ /* 0x000fe2000000800d */
[----:B------:R-:W-:Y:S01]  /*0b80*/  IMAD.MOV R13, RZ, RZ, -R15 ;  /* 0x000000ffff0d7224 */ /* 0x000fe200078e0a0f */
[----:B------:R-:W-:Y:S02]  /*0b90*/  ISETP.NE.AND P1, PT, R15, RZ, PT ;  /* 0x000000ff0f00720c */ /* 0x000fe40003f25270 */
[----:B------:R-:W-:-:S02]  /*0ba0*/  LOP3.LUT R11, R11, 0x800000, RZ, 0xfc, !PT ;  /* 0x008000000b0b7812 */ /* 0x000fc400078efcff */
[----:B------:R-:W-:Y:S02]  /*0bb0*/  FSETP.NEU.FTZ.AND P0, PT, R9, R10, PT ;  /* 0x0000000a0900720b */ /* 0x000fe40003f1d000 */
[----:B------:R-:W-:Y:S02]  /*0bc0*/  SHF.L.U32 R12, R11, R12, RZ ;  /* 0x0000000c0b0c7219 */ /* 0x000fe400000006ff */
[----:B------:R-:W-:Y:S02]  /*0bd0*/  SEL R10, R13, RZ, P2 ;  /* 0x000000ff0d0a7207 */ /* 0x000fe40001000000 */
[----:B------:R-:W-:Y:S02]  /*0be0*/  ISETP.NE.AND P1, PT, R12, RZ, P1 ;  /* 0x000000ff0c00720c */ /* 0x000fe40000f25270 */
[----:B------:R-:W-:Y:S02]  /*0bf0*/  SHF.R.U32.HI R10, RZ, R10, R11 ;  /* 0x0000000aff0a7219 */ /* 0x000fe4000001160b */
[----:B------:R-:W-:-:S02]  /*0c00*/  PLOP3.LUT P0, PT, P0, P1, PT, 0xf8, 0x8f ;  /* 0x00000000008f781c */ /* 0x000fc40000703f70 */
[----:B------:R-:W-:Y:S02]  /*0c10*/  SHF.R.U32.HI R12, RZ, 0x1, R10 ;  /* 0x00000001ff0c7819 */ /* 0x000fe4000001160a */
[----:B------:R-:W-:-:S04]  /*0c20*/  SEL R9, RZ, 0x1, !P0 ;  /* 0x00000001ff097807 */ /* 0x000fc80004000000 */
[----:B------:R-:W-:-:S04]  /*0c30*/  LOP3.LUT R9, R9, 0x1, R12, 0xf8, !PT ;  /* 0x0000000109097812 */ /* 0x000fc800078ef80c */
[----:B------:R-:W-:-:S05]  /*0c40*/  LOP3.LUT R9, R9, R10, RZ, 0xc0, !PT ;  /* 0x0000000a09097212 */ /* 0x000fca00078ec0ff */
[----:B------:R-:W-:-:S05]  /*0c50*/  IMAD.IADD R9, R12, 0x1, R9 ;  /* 0x000000010c097824 */ /* 0x000fca00078e0209 */
[----:B------:R-:W-:Y:S01]  /*0c60*/  LOP3.LUT R2, R9, R2, RZ, 0xfc, !PT ;  /* 0x0000000209027212 */ /* 0x000fe200078efcff */
[----:B------:R-:W-:Y:S06]  /*0c70*/  BRA `(.L_x_24) ;  /* 0x0000000000107947 */ /* 0x000fec0003800000 */
.L_x_23:
[----:B------:R-:W-:-:S04]  /*0c80*/  LOP3.LUT R2, R2, 0x80000000, RZ, 0xc0, !PT ;  /* 0x8000000002027812 */ /* 0x000fc800078ec0ff */
[----:B------:R-:W-:Y:S01]  /*0c90*/  LOP3.LUT R2, R2, 0x7f800000, RZ, 0xfc, !PT ;  /* 0x7f80000002027812 */ /* 0x000fe200078efcff */
[----:B------:R-:W-:Y:S06]  /*0ca0*/  BRA `(.L_x_24) ;  /* 0x0000000000047947 */ /* 0x000fec0003800000 */
.L_x_22:
[----:B------:R-:W-:-:S07]  /*0cb0*/  IMAD R2, R9, 0x800000, R2 ;  /* 0x0080000009027824 */ /* 0x000fce00078e0202 */
.L_x_24:
[----:B------:R-:W-:Y:S05]  /*0cc0*/  BSYNC.RECONVERGENT B2 ;  /* 0x0000000000027941 */ /* 0x000fea0003800200 */
.L_x_21:
[----:B------:R-:W-:Y:S05]  /*0cd0*/  BRA `(.L_x_25) ;  /* 0x0000000000207947 */ /* 0x000fea0003800000 */
.L_x_20:
[----:B------:R-:W-:-:S04]  /*0ce0*/  LOP3.LUT R2, R11, 0x80000000, R2, 0x48, !PT ;  /* 0x800000000b027812 */ /* 0x000fc800078e4802 */
[----:B------:R-:W-:Y:S01]  /*0cf0*/  LOP3.LUT R2, R2, 0x7f800000, RZ, 0xfc, !PT ;  /* 0x7f80000002027812 */ /* 0x000fe200078efcff */
[----:B------:R-:W-:Y:S06]  /*0d00*/  BRA `(.L_x_25) ;  /* 0x0000000000147947 */ /* 0x000fec0003800000 */
.L_x_19:
[----:B------:R-:W-:Y:S01]  /*0d10*/  LOP3.LUT R2, R11, 0x80000000, R2, 0x48, !PT ;  /* 0x800000000b027812 */ /* 0x000fe200078e4802 */
[----:B------:R-:W-:Y:S06]  /*0d20*/  BRA `(.L_x_25) ;  /* 0x00000000000c7947 */ /* 0x000fec0003800000 */
.L_x_18:
[----:B------:R-:W0:Y:S01]  /*0d30*/  MUFU.RSQ R2, -QNAN ;  /* 0xffc0000000027908 */ /* 0x000e220000001400 */
[----:B------:R-:W-:Y:S05]  /*0d40*/  BRA `(.L_x_25) ;  /* 0x0000000000047947 */ /* 0x000fea0003800000 */
.L_x_17:
[----:B------:R-:W-:-:S07]  /*0d50*/  FADD.FTZ R2, R2, R0 ;  /* 0x0000000002027221 */ /* 0x000fce0000010000 */
.L_x_25:
[----:B------:R-:W-:Y:S05]  /*0d60*/  BSYNC.RECONVERGENT B1 ;  /* 0x0000000000017941 */ /* 0x000fea0003800200 */
.L_x_15:
[----:B------:R-:W-:-:S04]  /*0d70*/  IMAD.MOV.U32 R9, RZ, RZ, 0x0 ;  /* 0x00000000ff097424 */ /* 0x000fc800078e00ff */
[----:B0-----:R-:W-:Y:S05]  /*0d80*/  RET.REL.NODEC R8 `(_ZN16lidar_processing4cuda19voxelGridDownsampleEPKNS0_9CudaPointEPS1_PiifS5_iiifff) ;  /* 0xfffffff0089c7950 */ /* 0x001fea0003c3ffff */
.L_x_26:
        /* <DEDUP_REMOVED lines=15> */
.L_x_293:


//--------------------- .text._ZN16lidar_processing4cuda19morphologicalFilterEPKNS0_9CudaPointEPKbPbif --------------------------
	.section	.text._ZN16lidar_processing4cuda19morphologicalFilterEPKNS0_9CudaPointEPKbPbif,"ax",@progbits
	.align	128
        .global         _ZN16lidar_processing4cuda19morphologicalFilterEPKNS0_9CudaPointEPKbPbif
        .type           _ZN16lidar_processing4cuda19morphologicalFilterEPKNS0_9CudaPointEPKbPbif,@function
        .size           _ZN16lidar_processing4cuda19morphologicalFilterEPKNS0_9CudaPointEPKbPbif,(.L_x_294 - _ZN16lidar_processing4cuda19morphologicalFilterEPKNS0_9CudaPointEPKbPbif)
        .other          _ZN16lidar_processing4cuda19morphologicalFilterEPKNS0_9CudaPointEPKbPbif,@"STO_CUDA_ENTRY STV_DEFAULT"
_ZN16lidar_processing4cuda19morphologicalFilterEPKNS0_9CudaPointEPKbPbif:
.text._ZN16lidar_processing4cuda19morphologicalFilterEPKNS0_9CudaPointEPKbPbif:
        /* <DEDUP_REMOVED lines=8> */
[----:B------:R-:W0:Y:S01]  /*0080*/  LDCU.64 UR10, c[0x0][0x388] ;  /* 0x00007100ff0a77ac */ /* 0x000e220008000a00 */
[----:B------:R-:W-:Y:S01]  /*0090*/  SHF.R.S32.HI R6, RZ, 0x1f, R5 ;  /* 0x0000001fff067819 */ /* 0x000fe20000011405 */
[----:B------:R-:W1:Y:S01]  /*00a0*/  LDCU.64 UR6, c[0x0][0x358] ;  /* 0x00006b00ff0677ac */ /* 0x000e620008000a00 */
[----:B0-----:R-:W-:-:S04]  /*00b0*/  IADD3 R2, P0, PT, R5, UR10, RZ ;  /* 0x0000000a05027c10 */ /* 0x001fc8000ff1e0ff */
[----:B------:R-:W-:-:S05]  /*00c0*/  IADD3.X R3, PT, PT, R6, UR11, RZ, P0, !PT ;  /* 0x0000000b06037c10 */ /* 0x000fca00087fe4ff */
[----:B-1----:R-:W2:Y:S02]  /*00d0*/  LDG.E.U8 R2, desc[UR6][R2.64] ;  /* 0x0000000602027981 */ /* 0x002ea4000c1e1100 */
[----:B--2---:R-:W-:-:S13]  /*00e0*/  ISETP.NE.AND P0, PT, R2, RZ, PT ;  /* 0x000000ff0200720c */ /* 0x004fda0003f05270 */
[----:B------:R-:W0:Y:S02]  /*00f0*/  @!P0 LDC.64 R8, c[0x0][0x390] ;  /* 0x0000e400ff088b82 */ /* 0x000e240000000a00 */
[----:B0-----:R-:W-:-:S04]  /*0100*/  @!P0 IADD3 R8, P1, PT, R5, R8, RZ ;  /* 0x0000000805088210 */ /* 0x001fc80007f3e0ff */
[----:B------:R-:W-:-:S05]  /*0110*/  @!P0 IADD3.X R9, PT, PT, R6, R9, RZ, P1, !PT ;  /* 0x0000000906098210 */ /* 0x000fca0000ffe4ff */
[----:B------:R0:W-:Y:S01]  /*0120*/  @!P0 STG.E.U8 desc[UR6][R8.64], RZ ;  /* 0x000000ff08008986 */ /* 0x0001e2000c101106 */
[----:B------:R-:W-:Y:S05]  /*0130*/  @!P0 EXIT ;  /* 0x000000000000894d */ /* 0x000fea0003800000 */
[----:B------:R-:W1:Y:S01]  /*0140*/  LDC.64 R2, c[0x0][0x380] ;  /* 0x0000e000ff027b82 */ /* 0x000e620000000a00 */
[----:B------:R-:W-:Y:S01]  /*0150*/  VIMNMX R19, PT, PT, R5, UR5, PT ;  /* 0x0000000505137c48 */ /* 0x000fe2000bfe0100 */
[----:B------:R-:W2:Y:S01]  /*0160*/  LDCU UR12, c[0x0][0x39c] ;  /* 0x00007380ff0c77ac */ /* 0x000ea20008000800 */
[----:B------:R-:W-:Y:S01]  /*0170*/  BSSY.RECONVERGENT B0, `(.L_x_27) ;  /* 0x000012e000007945 */ /* 0x000fe20003800200 */
[----:B------:R-:W-:Y:S01]  /*0180*/  HFMA2 R20, -RZ, RZ, 0, 0 ;  /* 0x00000000ff147431 */ /* 0x000fe200000001ff */
[----:B------:R-:W-:Y:S02]  /*0190*/  ISETP.GE.AND P0, PT, R19, 0x1, PT ;  /* 0x000000011300780c */ /* 0x000fe40003f06270 */
[----:B------:R-:W-:Y:S01]  /*01a0*/  MOV R4, RZ ;  /* 0x000000ff00047202 */ /* 0x000fe20000000f00 */
[----:B-1----:R-:W-:-:S10]  /*01b0*/  IMAD.WIDE R2, R5, 0x1c, R2 ;  /* 0x0000001c05027825 */ /* 0x002fd400078e0202 */
[----:B--2---:R-:W-:Y:S05]  /*01c0*/  @!P0 BRA `(.L_x_28) ;  /* 0x0000001000a08947 */ /* 0x004fea0003800000 */
[C---:B------:R-:W-:Y:S01]  /*01d0*/  ISETP.GE.U32.AND P0, PT, R19.reuse, 0x4, PT ;  /* 0x000000041300780c */ /* 0x040fe20003f06070 */
[----:B------:R-:W-:Y:S01]  /*01e0*/  BSSY.RECONVERGENT B1, `(.L_x_29) ;  /* 0x00000a4000017945 */ /* 0x000fe20003800200 */
[----:B------:R-:W-:Y:S01]  /*01f0*/  LOP3.LUT R21, R19, 0x3, RZ, 0xc0, !PT ;  /* 0x0000000313157812 */ /* 0x000fe200078ec0ff */
[----:B------:R-:W-:Y:S01]  /*0200*/  IMAD.MOV.U32 R17, RZ, RZ, RZ ;  /* 0x000000ffff117224 */ /* 0x000fe200078e00ff */
[----:B------:R-:W-:-:S09]  /*0210*/  MOV R4, RZ ;  /* 0x000000ff00047202 */ /* 0x000fd20000000f00 */
[----:B------:R-:W-:Y:S05]  /*0220*/  @!P0 BRA `(.L_x_30) ;  /* 0x00000008007c8947 */ /* 0x000fea0003800000 */
[----:B------:R-:W1:Y:S01]  /*0230*/  LDCU.64 UR4, c[0x0][0x380] ;  /* 0x00007000ff0477ac */ /* 0x000e620008000a00 */
[----:B------:R-:W-:Y:S01]  /*0240*/  LOP3.LUT R17, R19, 0x7ffffffc, RZ, 0xc0, !PT ;  /* 0x7ffffffc13117812 */ /* 0x000fe200078ec0ff */
[----:B------:R-:W-:Y:S01]  /*0250*/  HFMA2 R4, -RZ, RZ, 0, 0 ;  /* 0x00000000ff047431 */ /* 0x000fe200000001ff */
[----:B------:R-:W-:Y:S02]  /*0260*/  UIADD3 UR8, UP0, UPT, UR10, 0x1, URZ ;  /* 0x000000010a087890 */ /* 0x000fe4000ff1e0ff */
[----:B------:R-:W-:Y:S02]  /*0270*/  IADD3 R20, PT, PT, -R17, RZ, RZ ;  /* 0x000000ff11147210 */ /* 0x000fe40007ffe1ff */
[----:B------:R-:W-:Y:S02]  /*0280*/  UIADD3.X UR9, UPT, UPT, URZ, UR11, URZ, UP0, !UPT ;  /* 0x0000000bff097290 */ /* 0x000fe400087fe4ff */
[----:B0-----:R-:W-:-:S04]  /*0290*/  IMAD.U32 R8, RZ, RZ, UR8 ;  /* 0x00000008ff087e24 */ /* 0x001fc8000f8e00ff */
[----:B------:R-:W-:Y:S01]  /*02a0*/  MOV R9, UR9 ;  /* 0x0000000900097c02 */ /* 0x000fe20008000f00 */
[----:B-1----:R-:W-:-:S04]  /*02b0*/  UIADD3 UR4, UP1, UPT, UR4, 0x38, URZ ;  /* 0x0000003804047890 */ /* 0x002fc8000ff3e0ff */
[----:B------:R-:W-:Y:S02]  /*02c0*/  UIADD3.X UR5, UPT, UPT, URZ, UR5, URZ, UP1, !UPT ;  /* 0x00000005ff057290 */ /* 0x000fe40008ffe4ff */
[----:B------:R-:W-:-:S04]  /*02d0*/  MOV R10, UR4 ;  /* 0x00000004000a7c02 */ /* 0x000fc80008000f00 */
[----:B------:R-:W-:-:S07]  /*02e0*/  MOV R11, UR5 ;  /* 0x00000005000b7c02 */ /* 0x000fce0008000f00 */
.L_x_51:
[----:B------:R-:W2:Y:S01]  /*02f0*/  LDG.E.U8 R0, desc[UR6][R8.64+-0x1] ;  /* 0xffffff0608007981 */ /* 0x000ea2000c1e1100 */
[----:B------:R-:W-:Y:S01]  /*0300*/  VIADD R20, R20, 0x4 ;  /* 0x0000000414147836 */ /* 0x000fe20000000000 */
[----:B------:R-:W-:Y:S04]  /*0310*/  BSSY.RECONVERGENT B2, `(.L_x_31) ;  /* 0x0000022000027945 */ /* 0x000fe80003800200 */
[----:B------:R-:W-:Y:S02]  /*0320*/  ISETP.NE.AND P0, PT, R20, RZ, PT ;  /* 0x000000ff1400720c */ /* 0x000fe40003f05270 */
[----:B--2---:R-:W-:-:S13]  /*0330*/  ISETP.NE.AND P1, PT, R0, RZ, PT ;  /* 0x000000ff0000720c */ /* 0x004fda0003f25270 */
[----:B------:R-:W-:Y:S05]  /*0340*/  @!P1 BRA `(.L_x_32) ;  /* 0x0000000000789947 */ /* 0x000fea0003800000 */
[----:B------:R-:W2:Y:S04]  /*0350*/  LDG.E R12, desc[UR6][R2.64+0x4] ;  /* 0x00000406020c7981 */ /* 0x000ea8000c1e1900 */
[----:B------:R-:W2:Y:S04]  /*0360*/  LDG.E R13, desc[UR6][R10.64+-0x34] ;  /* 0xffffcc060a0d7981 */ /* 0x000ea8000c1e1900 */
[----:B------:R-:W3:Y:S04]  /*0370*/  LDG.E R0, desc[UR6][R2.64] ;  /* 0x0000000602007981 */ /* 0x000ee8000c1e1900 */
[----:B------:R-:W3:Y:S04]  /*0380*/  LDG.E R7, desc[UR6][R10.64+-0x38] ;  /* 0xffffc8060a077981 */ /* 0x000ee8000c1e1900 */
[----:B------:R-:W4:Y:S04]  /*0390*/  LDG.E R14, desc[UR6][R2.64+0x8] ;  /* 0x00000806020e7981 */ /* 0x000f28000c1e1900 */
[----:B------:R-:W4:Y:S01]  /*03a0*/  LDG.E R15, desc[UR6][R10.64+-0x30] ;  /* 0xffffd0060a0f7981 */ /* 0x000f22000c1e1900 */
[----:B------:R-:W-:Y:S01]  /*03b0*/  BSSY.RECONVERGENT B3, `(.L_x_33) ;  /* 0x0000013000037945 */ /* 0x000fe20003800200 */
[----:B--2---:R-:W-:Y:S01]  /*03c0*/  FADD R12, R12, -R13 ;  /* 0x8000000d0c0c7221 */ /* 0x004fe20000000000 */
[----:B---3--:R-:W-:-:S03]  /*03d0*/  FADD R0, R0, -R7 ;  /* 0x8000000700007221 */ /* 0x008fc60000000000 */
[----:B------:R-:W-:-:S04]  /*03e0*/  FMUL R7, R12, R12 ;  /* 0x0000000c0c077220 */ /* 0x000fc80000400000 */
[----:B------:R-:W-:Y:S01]  /*03f0*/  FFMA R7, R0, R0, R7 ;  /* 0x0000000000077223 */ /* 0x000fe20000000007 */
[----:B----4-:R-:W-:-:S04]  /*0400*/  FADD R14, R14, -R15 ;  /* 0x8000000f0e0e7221 */ /* 0x010fc80000000000 */
[----:B------:R-:W-:-:S04]  /*0410*/  FFMA R7, R14, R14, R7 ;  /* 0x0000000e0e077223 */ /* 0x000fc80000000007 */
[----:B------:R0:W1:Y:S01]  /*0420*/  MUFU.RSQ R12, R7 ;  /* 0x00000007000c7308 */ /* 0x0000620000001400 */
[----:B------:R-:W-:-:S04]  /*0430*/  IADD3 R0, PT, PT, R7, -0xd000000, RZ ;  /* 0xf300000007007810 */ /* 0x000fc80007ffe0ff */
[----:B------:R-:W-:-:S13]  /*0440*/  ISETP.GT.U32.AND P1, PT, R0, 0x727fffff, PT ;  /* 0x727fffff0000780c */ /* 0x000fda0003f24070 */
[----:B01----:R-:W-:Y:S05]  /*0450*/  @!P1 BRA `(.L_x_34) ;  /* 0x0000000000109947 */ /* 0x003fea0003800000 */
[----:B------:R-:W-:Y:S02]  /*0460*/  MOV R0, R7 ;  /* 0x0000000700007202 */ /* 0x000fe40000000f00 */
[----:B------:R-:W-:-:S07]  /*0470*/  MOV R12, 0x490 ;  /* 0x00000490000c7802 */ /* 0x000fce0000000f00 */
[----:B------:R-:W-:Y:S05]  /*0480*/  CALL.REL.NOINC `($__internal_1_$__cuda_sm20_sqrt_rn_f32_slowpath) ;  /* 0x00000024007c7944 */ /* 0x000fea0003c00000 */
[----:B------:R-:W-:Y:S05]  /*0490*/  BRA `(.L_x_35) ;  /* 0x0000000000107947 */ /* 0x000fea0003800000 */
.L_x_34:
[----:B------:R-:W-:Y:S01]  /*04a0*/  FMUL.FTZ R0, R7, R12 ;  /* 0x0000000c07007220 */ /* 0x000fe20000410000 */
[----:B------:R-:W-:-:S03]  /*04b0*/  FMUL.FTZ R12, R12, 0.5 ;  /* 0x3f0000000c0c7820 */ /* 0x000fc60000410000 */
[----:B------:R-:W-:-:S04]  /*04c0*/  FFMA R7, -R0, R0, R7 ;  /* 0x0000000000077223 */ /* 0x000fc80000000107 */
[----:B------:R-:W-:-:S07]  /*04d0*/  FFMA R0, R7, R12, R0 ;  /* 0x0000000c07007223 */ /* 0x000fce0000000000 */
.L_x_35:
[----:B------:R-:W-:Y:S05]  /*04e0*/  BSYNC.RECONVERGENT B3 ;  /* 0x0000000000037941 */ /* 0x000fea0003800200 */
.L_x_33:
[----:B------:R-:W-:Y:S02]  /*04f0*/  FSETP.GEU.AND P1, PT, R0, UR12, PT ;  /* 0x0000000c00007c0b */ /* 0x000fe4000bf2e000 */
[----:B------:R-:W-:-:S11]  /*0500*/  IADD3 R0, PT, PT, R4, 0x1, RZ ;  /* 0x0000000104007810 */ /* 0x000fd60007ffe0ff */
[----:B------:R-:W-:-:S05]  /*0510*/  @P1 IMAD.MOV R0, RZ, RZ, R4 ;  /* 0x000000ffff001224 */ /* 0x000fca00078e0204 */
[----:B------:R-:W-:-:S07]  /*0520*/  MOV R4, R0 ;  /* 0x0000000000047202 */ /* 0x000fce0000000f00 */
.L_x_32:
[----:B------:R-:W-:Y:S05]  /*0530*/  BSYNC.RECONVERGENT B2 ;  /* 0x0000000000027941 */ /* 0x000fea0003800200 */
.L_x_31:
[----:B------:R-:W2:Y:S01]  /*0540*/  LDG.E.U8 R0, desc[UR6][R8.64] ;  /* 0x0000000608007981 */ /* 0x000ea2000c1e1100 */
[----:B------:R-:W-:Y:S01]  /*0550*/  BSSY.RECONVERGENT B2, `(.L_x_36) ;  /* 0x0000021000027945 */ /* 0x000fe20003800200 */
        /* <DEDUP_REMOVED lines=23> */
.L_x_39:
[----:B------:R-:W-:Y:S01]  /*06d0*/  FMUL.FTZ R0, R7, R12 ;  /* 0x0000000c07007220 */ /* 0x000fe20000410000 */
[----:B------:R-:W-:-:S03]  /*06e0*/  FMUL.FTZ R12, R12, 0.5 ;  /* 0x3f0000000c0c7820 */ /* 0x000fc60000410000 */
[----:B------:R-:W-:-:S04]  /*06f0*/  FFMA R7, -R0, R0, R7 ;  /* 0x0000000000077223 */ /* 0x000fc80000000107 */
[----:B------:R-:W-:-:S07]  /*0700*/  FFMA R0, R7, R12, R0 ;  /* 0x0000000c07007223 */ /* 0x000fce0000000000 */
.L_x_40:
[----:B------:R-:W-:Y:S05]  /*0710*/  BSYNC.RECONVERGENT B3 ;  /* 0x0000000000037941 */ /* 0x000fea0003800200 */
.L_x_38:
[----:B------:R-:W-:Y:S01]  /*0720*/  FSETP.GEU.AND P1, PT, R0, UR12, PT ;  /* 0x0000000c00007c0b */ /* 0x000fe2000bf2e000 */
[----:B------:R-:W-:-:S12]  /*0730*/  VIADD R0, R4, 0x1 ;  /* 0x0000000104007836 */ /* 0x000fd80000000000 */
[----:B------:R-:W-:-:S04]  /*0740*/  @P1 IADD3 R0, PT, PT, R4, RZ, RZ ;  /* 0x000000ff04001210 */ /* 0x000fc80007ffe0ff */
[----:B------:R-:W-:-:S07]  /*0750*/  MOV R4, R0 ;  /* 0x0000000000047202 */ /* 0x000fce0000000f00 */
.L_x_37:
[----:B------:R-:W-:Y:S05]  /*0760*/  BSYNC.RECONVERGENT B2 ;  /* 0x0000000000027941 */ /* 0x000fea0003800200 */
.L_x_36:
        /* <DEDUP_REMOVED lines=21> */
[----:B------:R-:W-:Y:S01]  /*08c0*/  IMAD.MOV.U32 R0, RZ, RZ, R7 ;  /* 0x000000ffff007224 */ /* 0x000fe200078e0007 */
[----:B------:R-:W-:-:S07]  /*08d0*/  MOV R12, 0x8f0 ;  /* 0x000008f0000c7802 */ /* 0x000fce0000000f00 */
[----:B------:R-:W-:Y:S05]  /*08e0*/  CALL.REL.NOINC `($__internal_1_$__cuda_sm20_sqrt_rn_f32_slowpath) ;  /* 0x0000002000647944 */ /* 0x000fea0003c00000 */
[----:B------:R-:W-:Y:S05]  /*08f0*/  BRA `(.L_x_45) ;  /* 0x0000000000107947 */ /* 0x000fea0003800000 */
.L_x_44:
[----:B------:R-:W-:Y:S01]  /*0900*/  FMUL.FTZ R0, R7, R12 ;  /* 0x0000000c07007220 */ /* 0x000fe20000410000 */
[----:B------:R-:W-:-:S03]  /*0910*/  FMUL.FTZ R12, R12, 0.5 ;  /* 0x3f0000000c0c7820 */ /* 0x000fc60000410000 */
[----:B------:R-:W-:-:S04]  /*0920*/  FFMA R7, -R0, R0, R7 ;  /* 0x0000000000077223 */ /* 0x000fc80000000107 */
[----:B------:R-:W-:-:S07]  /*0930*/  FFMA R0, R7, R12, R0 ;  /* 0x0000000c07007223 */ /* 0x000fce0000000000 */
.L_x_45:
[----:B------:R-:W-:Y:S05]  /*0940*/  BSYNC.RECONVERGENT B3 ;  /* 0x0000000000037941 */ /* 0x000fea0003800200 */
.L_x_43:
[----:B------:R-:W-:Y:S02]  /*0950*/  FSETP.GEU.AND P1, PT, R0, UR12, PT ;  /* 0x0000000c00007c0b */ /* 0x000fe4000bf2e000 */
[----:B------:R-:W-:-:S11]  /*0960*/  IADD3 R0, PT, PT, R4, 0x1, RZ ;  /* 0x0000000104007810 */ /* 0x000fd60007ffe0ff */
[----:B------:R-:W-:-:S04]  /*0970*/  @P1 IADD3 R0, PT, PT, R4, RZ, RZ ;  /* 0x000000ff04001210 */ /* 0x000fc80007ffe0ff */
[----:B------:R-:W-:-:S07]  /*0980*/  MOV R4, R0 ;  /* 0x0000000000047202 */ /* 0x000fce0000000f00 */
.L_x_42:
[----:B------:R-:W-:Y:S05]  /*0990*/  BSYNC.RECONVERGENT B2 ;  /* 0x0000000000027941 */ /* 0x000fea0003800200 */
.L_x_41:
        /* <DEDUP_REMOVED lines=17> */
[----:B------:R-:W-:Y:S01]  /*0ab0*/  VIADD R0, R7, 0xf3000000 ;  /* 0xf300000007007836 */ /* 0x000fe20000000000 */
[----:B------:R0:W1:Y:S04]  /*0ac0*/  MUFU.RSQ R12, R7 ;  /* 0x00000007000c7308 */ /* 0x0000680000001400 */
[----:B------:R-:W-:-:S13]  /*0ad0*/  ISETP.GT.U32.AND P1, PT, R0, 0x727fffff, PT ;  /* 0x727fffff0000780c */ /* 0x000fda0003f24070 */
[----:B01----:R-:W-:Y:S05]  /*0ae0*/  @!P1 BRA `(.L_x_49) ;  /* 0x0000000000109947 */ /* 0x003fea0003800000 */
[----:B------:R-:W-:Y:S02]  /*0af0*/  MOV R0, R7 ;  /* 0x0000000700007202 */ /* 0x000fe40000000f00 */
[----:B------:R-:W-:-:S07]  /*0b00*/  MOV R12, 0xb20 ;  /* 0x00000b20000c7802 */ /* 0x000fce0000000f00 */
[----:B------:R-:W-:Y:S05]  /*0b10*/  CALL.REL.NOINC `($__internal_1_$__cuda_sm20_sqrt_rn_f32_slowpath) ;  /* 0x0000001c00d87944 */ /* 0x000fea0003c00000 */
[----:B------:R-:W-:Y:S05]  /*0b20*/  BRA `(.L_x_50) ;  /* 0x0000000000107947 */ /* 0x000fea0003800000 */
.L_x_49:
[----:B------:R-:W-:Y:S01]  /*0b30*/  FMUL.FTZ R0, R7, R12 ;  /* 0x0000000c07007220 */ /* 0x000fe20000410000 */
[----:B------:R-:W-:-:S03]  /*0b40*/  FMUL.FTZ R12, R12, 0.5 ;  /* 0x3f0000000c0c7820 */ /* 0x000fc60000410000 */
[----:B------:R-:W-:-:S04]  /*0b50*/  FFMA R7, -R0, R0, R7 ;  /* 0x0000000000077223 */ /* 0x000fc80000000107 */
[----:B------:R-:W-:-:S07]  /*0b60*/  FFMA R0, R7, R12, R0 ;  /* 0x0000000c07007223 */ /* 0x000fce0000000000 */
.L_x_50:
[----:B------:R-:W-:Y:S05]  /*0b70*/  BSYNC.RECONVERGENT B3 ;  /* 0x0000000000037941 */ /* 0x000fea0003800200 */
.L_x_48:
[----:B------:R-:W-:Y:S02]  /*0b80*/  FSETP.GEU.AND P1, PT, R0, UR12, PT ;  /* 0x0000000c00007c0b */ /* 0x000fe4000bf2e000 */
[----:B------:R-:W-:-:S11]  /*0b90*/  IADD3 R0, PT, PT, R4, 0x1, RZ ;  /* 0x0000000104007810 */ /* 0x000fd60007ffe0ff */
[----:B------:R-:W-:-:S05]  /*0ba0*/  @P1 IADD3 R0, PT, PT, R4, RZ, RZ ;  /* 0x000000ff04001210 */ /* 0x000fca0007ffe0ff */
[----:B------:R-:W-:-:S07]  /*0bb0*/  IMAD.MOV.U32 R4, RZ, RZ, R0 ;  /* 0x000000ffff047224 */ /* 0x000fce00078e0000 */
.L_x_47:
[----:B------:R-:W-:Y:S05]  /*0bc0*/  BSYNC.RECONVERGENT B2 ;  /* 0x0000000000027941 */ /* 0x000fea0003800200 */
.L_x_46:
[----:B------:R-:W-:Y:S02]  /*0bd0*/  IADD3 R8, P1, PT, R8, 0x4, RZ ;  /* 0x0000000408087810 */ /* 0x000fe40007f3e0ff */
[----:B------:R-:W-:Y:S02]  /*0be0*/  IADD3 R10, P2, PT, R10, 0x70, RZ ;  /* 0x000000700a0a7810 */ /* 0x000fe40007f5e0ff */
[----:B------:R-:W-:Y:S02]  /*0bf0*/  IADD3.X R9, PT, PT, RZ, R9, RZ, P1, !PT ;  /* 0x00000009ff097210 */ /* 0x000fe40000ffe4ff */
[----:B------:R-:W-:Y:S01]  /*0c00*/  IADD3.X R11, PT, PT, RZ, R11, RZ, P2, !PT ;  /* 0x0000000bff0b7210 */ /* 0x000fe200017fe4ff */
[----:B------:R-:W-:Y:S08]  /*0c10*/  @P0 BRA `(.L_x_51) ;  /* 0xfffffff400b40947 */ /* 0x000ff0000383ffff */
.L_x_30:
[----:B------:R-:W-:Y:S05]  /*0c20*/  BSYNC.RECONVERGENT B1 ;  /* 0x0000000000017941 */ /* 0x000fea0003800200 */
.L_x_29:
[----:B------:R-:W-:Y:S02]  /*0c30*/  ISETP.NE.AND P0, PT, R21, RZ, PT ;  /* 0x000000ff1500720c */ /* 0x000fe40003f05270 */
[----:B------:R-:W-:-:S11]  /*0c40*/  MOV R20, R19 ;  /* 0x0000001300147202 */ /* 0x000fd60000000f00 */
[----:B------:R-:W-:Y:S05]  /*0c50*/  @!P0 BRA `(.L_x_28) ;  /* 0x0000000400fc8947 */ /* 0x000fea0003800000 */
[----:B------:R-:W-:Y:S01]  /*0c60*/  ISETP.NE.AND P0, PT, R21, 0x1, PT ;  /* 0x000000011500780c */ /* 0x000fe20003f05270 */
[----:B------:R-:W-:-:S12]  /*0c70*/  BSSY.RECONVERGENT B1, `(.L_x_52) ;  /* 0x0000050000017945 */ /* 0x000fd80003800200 */
[----:B------:R-:W-:Y:S05]  /*0c80*/  @!P0 BRA `(.L_x_53) ;  /* 0x0000000400388947 */ /* 0x000fea0003800000 */
[----:B------:R-:W0:Y:S01]  /*0c90*/  LDCU.64 UR4, c[0x0][0x388] ;  /* 0x00007100ff0477ac */ /* 0x000e220008000a00 */
[----:B------:R-:W1:Y:S01]  /*0ca0*/  LDC.64 R10, c[0x0][0x380] ;  /* 0x0000e000ff0a7b82 */ /* 0x000e620000000a00 */
[----:B0-----:R-:W-:-:S05]  /*0cb0*/  IADD3 R8, P0, PT, R17, UR4, RZ ;  /* 0x0000000411087c10 */ /* 0x001fca000ff1e0ff */
[----:B------:R-:W-:-:S05]  /*0cc0*/  IMAD.X R9, RZ, RZ, UR5, P0 ;  /* 0x00000005ff097e24 */ /* 0x000fca00080e06ff */
[----:B------:R-:W2:Y:S01]  /*0cd0*/  LDG.E.U8 R0, desc[UR6][R8.64] ;  /* 0x0000000608007981 */ /* 0x000ea2000c1e1100 */
[----:B------:R-:W-:Y:S01]  /*0ce0*/  BSSY.RECONVERGENT B2, `(.L_x_54) ;  /* 0x0000023000027945 */ /* 0x000fe20003800200 */
[----:B-1----:R-:W-:Y:S01]  /*0cf0*/  IMAD.WIDE.U32 R10, R17, 0x1c, R10 ;  /* 0x0000001c110a7825 */ /* 0x002fe200078e000a */
        /* <DEDUP_REMOVED lines=23> */
.L_x_57:
[----:B------:R-:W-:Y:S01]  /*0e70*/  FMUL.FTZ R0, R7, R12 ;  /* 0x0000000c07007220 */ /* 0x000fe20000410000 */
[----:B------:R-:W-:-:S03]  /*0e80*/  FMUL.FTZ R12, R12, 0.5 ;  /* 0x3f0000000c0c7820 */ /* 0x000fc60000410000 */
[----:B------:R-:W-:-:S04]  /*0e90*/  FFMA R7, -R0, R0, R7 ;  /* 0x0000000000077223 */ /* 0x000fc80000000107 */
[----:B------:R-:W-:-:S07]  /*0ea0*/  FFMA R0, R7, R12, R0 ;  /* 0x0000000c07007223 */ /* 0x000fce0000000000 */
.L_x_58:
[----:B------:R-:W-:Y:S05]  /*0eb0*/  BSYNC.RECONVERGENT B3 ;  /* 0x0000000000037941 */ /* 0x000fea0003800200 */
.L_x_56:
[----:B------:R-:W0:Y:S02]  /*0ec0*/  LDCU UR4, c[0x0][0x39c] ;  /* 0x00007380ff0477ac */ /* 0x000e240008000800 */
[----:B0-----:R-:W-:Y:S02]  /*0ed0*/  FSETP.GEU.AND P0, PT, R0, UR4, PT ;  /* 0x0000000400007c0b */ /* 0x001fe4000bf0e000 */
[----:B------:R-:W-:-:S11]  /*0ee0*/  IADD3 R0, PT, PT, R4, 0x1, RZ ;  /* 0x0000000104007810 */ /* 0x000fd60007ffe0ff */
[----:B------:R-:W-:-:S05]  /*0ef0*/  @P0 IMAD.MOV R0, RZ, RZ, R4 ;  /* 0x000000ffff000224 */ /* 0x000fca00078e0204 */
[----:B------:R-:W-:-:S07]  /*0f00*/  MOV R4, R0 ;  /* 0x0000000000047202 */ /* 0x000fce0000000f00 */
.L_x_55:
[----:B------:R-:W-:Y:S05]  /*0f10*/  BSYNC.RECONVERGENT B2 ;  /* 0x0000000000027941 */ /* 0x000fea0003800200 */
.L_x_54:
        /* <DEDUP_REMOVED lines=25> */
.L_x_62:
[----:B------:R-:W-:Y:S01]  /*10b0*/  FMUL.FTZ R0, R7, R8 ;  /* 0x0000000807007220 */ /* 0x000fe20000410000 */
[----:B------:R-:W-:-:S03]  /*10c0*/  FMUL.FTZ R8, R8, 0.5 ;  /* 0x3f00000008087820 */ /* 0x000fc60000410000 */
[----:B------:R-:W-:-:S04]  /*10d0*/  FFMA R7, -R0, R0, R7 ;  /* 0x0000000000077223 */ /* 0x000fc80000000107 */
[----:B------:R-:W-:-:S07]  /*10e0*/  FFMA R0, R7, R8, R0 ;  /* 0x0000000807007223 */ /* 0x000fce0000000000 */
.L_x_63:
[----:B------:R-:W-:Y:S05]  /*10f0*/  BSYNC.RECONVERGENT B3 ;  /* 0x0000000000037941 */ /* 0x000fea0003800200 */
.L_x_61:
[----:B------:R-:W0:Y:S02]  /*1100*/  LDCU UR4, c[0x0][0x39c] ;  /* 0x00007380ff0477ac */ /* 0x000e240008000800 */
[----:B0-----:R-:W-:Y:S01]  /*1110*/  FSETP.GEU.AND P0, PT, R0, UR4, PT ;  /* 0x0000000400007c0b */ /* 0x001fe2000bf0e000 */
[----:B------:R-:W-:-:S12]  /*1120*/  VIADD R0, R4, 0x1 ;  /* 0x0000000104007836 */ /* 0x000fd80000000000 */
[----:B------:R-:W-:-:S04]  /*1130*/  @P0 IADD3 R0, PT, PT, R4, RZ, RZ ;  /* 0x000000ff04000210 */ /* 0x000fc80007ffe0ff */
[----:B------:R-:W-:-:S07]  /*1140*/  MOV R4, R0 ;  /* 0x0000000000047202 */ /* 0x000fce0000000f00 */
.L_x_60:
[----:B------:R-:W-:Y:S05]  /*1150*/  BSYNC.RECONVERGENT B2 ;  /* 0x0000000000027941 */ /* 0x000fea0003800200 */
.L_x_59:
[----:B------:R-:W-:-:S07]  /*1160*/  IADD3 R17, PT, PT, R17, 0x2, RZ ;  /* 0x0000000211117810 */ /* 0x000fce0007ffe0ff */
.L_x_53:
[----:B------:R-:W-:Y:S05]  /*1170*/  BSYNC.RECONVERGENT B1 ;  /* 0x0000000000017941 */ /* 0x000fea0003800200 */
.L_x_52:
[----:B------:R-:W-:Y:S01]  /*1180*/  LOP3.LUT R0, R19, 0x1, RZ, 0xc0, !PT ;  /* 0x0000000113007812 */ /* 0x000fe200078ec0ff */
[----:B------:R-:W-:-:S03]  /*1190*/  IMAD.MOV.U32 R20, RZ, RZ, R19 ;  /* 0x000000ffff147224 */ /* 0x000fc600078e0013 */
[----:B------:R-:W-:-:S13]  /*11a0*/  ISETP.NE.U32.AND P0, PT, R0, 0x1, PT ;  /* 0x000000010000780c */ /* 0x000fda0003f05070 */
[----:B------:R-:W-:Y:S05]  /*11b0*/  @P0 BRA `(.L_x_28) ;  /* 0x0000000000a40947 */ /* 0x000fea0003800000 */
[----:B------:R-:W0:Y:S02]  /*11c0*/  LDCU.64 UR4, c[0x0][0x388] ;  /* 0x00007100ff0477ac */ /* 0x000e240008000a00 */
[----:B0-----:R-:W-:-:S04]  /*11d0*/  IADD3 R8, P0, PT, R17, UR4, RZ ;  /* 0x0000000411087c10 */ /* 0x001fc8000ff1e0ff */
[----:B------:R-:W-:-:S05]  /*11e0*/  IADD3.X R9, PT, PT, RZ, UR5, RZ, P0, !PT ;  /* 0x00000005ff097c10 */ /* 0x000fca00087fe4ff */
[----:B------:R-:W2:Y:S01]  /*11f0*/  LDG.E.U8 R8, desc[UR6][R8.64] ;  /* 0x0000000608087981 */ /* 0x000ea2000c1e1100 */
[----:B------:R-:W-:Y:S02]  /*1200*/  MOV R20, R19 ;  /* 0x0000001300147202 */ /* 0x000fe40000000f00 */
[----:B--2---:R-:W-:-:S13]  /*1210*/  ISETP.NE.AND P0, PT, R8, RZ, PT ;  /* 0x000000ff0800720c */ /* 0x004fda0003f05270 */
[----:B------:R-:W-:Y:S05]  /*1220*/  @!P0 BRA `(.L_x_28) ;  /* 0x0000000000888947 */ /* 0x000fea0003800000 */
[----:B------:R-:W0:Y:S01]  /*1230*/  LDC.64 R8, c[0x0][0x380] ;  /* 0x0000e000ff087b82 */ /* 0x000e220000000a00 */
[----:B------:R-:W2:Y:S04]  /*1240*/  LDG.E R10, desc[UR6][R2.64+0x4] ;  /* 0x00000406020a7981 */ /* 0x000ea8000c1e1900 */
[----:B------:R-:W3:Y:S04]  /*1250*/  LDG.E R0, desc[UR6][R2.64] ;  /* 0x0000000602007981 */ /* 0x000ee8000c1e1900 */
[----:B------:R-:W4:Y:S01]  /*1260*/  LDG.E R12, desc[UR6][R2.64+0x8] ;  /* 0x00000806020c7981 */ /* 0x000f22000c1e1900 */
[----:B0-----:R-:W-:-:S05]  /*1270*/  IMAD.WIDE.U32 R8, R17, 0x1c, R8 ;  /* 0x0000001c11087825 */ /* 0x001fca00078e0008 */
[----:B------:R-:W2:Y:S04]  /*1280*/  LDG.E R11, desc[UR6][R8.64+0x4] ;  /* 0x00000406080b7981 */ /* 0x000ea8000c1e1900 */
[----:B------:R-:W3:Y:S04]  /*1290*/  LDG.E R7, desc[UR6][R8.64] ;  /* 0x0000000608077981 */ /* 0x000ee8000c1e1900 */
[----:B------:R-:W4:Y:S01]  /*12a0*/  LDG.E R13, desc[UR6][R8.64+0x8] ;  /* 0x00000806080d7981 */ /* 0x000f22000c1e1900 */
[----:B------:R-:W-:Y:S01]  /*12b0*/  BSSY.RECONVERGENT B1, `(.L_x_64) ;  /* 0x0000013000017945 */ /* 0x000fe20003800200 */
[----:B--2---:R-:W-:Y:S01]  /*12c0*/  FADD R10, R10, -R11 ;  /* 0x8000000b0a0a7221 */ /* 0x004fe20000000000 */
[----:B---3--:R-:W-:-:S03]  /*12d0*/  FADD R0, R0, -R7 ;  /* 0x8000000700007221 */ /* 0x008fc60000000000 */
[----:B------:R-:W-:Y:S01]  /*12e0*/  FMUL R7, R10, R10 ;  /* 0x0000000a0a077220 */ /* 0x000fe20000400000 */
[----:B----4-:R-:W-:-:S03]  /*12f0*/  FADD R12, R12, -R13 ;  /* 0x8000000d0c0c7221 */ /* 0x010fc60000000000 */
[----:B------:R-:W-:-:S04]  /*1300*/  FFMA R7, R0, R0, R7 ;  /* 0x0000000000077223 */ /* 0x000fc80000000007 */
[----:B------:R-:W-:-:S05]  /*1310*/  FFMA R7, R12, R12, R7 ;  /* 0x0000000c0c077223 */ /* 0x000fca0000000007 */
[----:B------:R-:W-:Y:S01]  /*1320*/  IADD3 R0, PT, PT, R7, -0xd000000, RZ ;  /* 0xf300000007007810 */ /* 0x000fe20007ffe0ff */
[----:B------:R0:W1:Y:S03]  /*1330*/  MUFU.RSQ R10, R7 ;  /* 0x00000007000a7308 */ /* 0x0000660000001400 */
[----:B------:R-:W-:-:S13]  /*1340*/  ISETP.GT.U32.AND P0, PT, R0, 0x727fffff, PT ;  /* 0x727fffff0000780c */ /* 0x000fda0003f04070 */
[----:B0-----:R-:W-:Y:S05]  /*1350*/  @!P0 BRA `(.L_x_65) ;  /* 0x0000000000108947 */ /* 0x001fea0003800000 */
[----:B------:R-:W-:Y:S01]  /*1360*/  IMAD.MOV.U32 R0, RZ, RZ, R7 ;  /* 0x000000ffff007224 */ /* 0x000fe200078e0007 */
[----:B------:R-:W-:-:S07]  /*1370*/  MOV R12, 0x1390 ;  /* 0x00001390000c7802 */ /* 0x000fce0000000f00 */
[----:B-1----:R-:W-:Y:S05]  /*1380*/  CALL.REL.NOINC `($__internal_1_$__cuda_sm20_sqrt_rn_f32_slowpath) ;  /* 0x0000001400bc7944 */ /* 0x002fea0003c00000 */
[----:B------:R-:W-:Y:S05]  /*1390*/  BRA `(.L_x_66) ;  /* 0x0000000000107947 */ /* 0x000fea0003800000 */
.L_x_65:
[----:B-1----:R-:W-:Y:S01]  /*13a0*/  FMUL.FTZ R0, R7, R10 ;  /* 0x0000000a07007220 */ /* 0x002fe20000410000 */
[----:B------:R-:W-:-:S03]  /*13b0*/  FMUL.FTZ R8, R10, 0.5 ;  /* 0x3f0000000a087820 */ /* 0x000fc60000410000 */
[----:B------:R-:W-:-:S04]  /*13c0*/  FFMA R7, -R0, R0, R7 ;  /* 0x0000000000077223 */ /* 0x000fc80000000107 */
[----:B------:R-:W-:-:S07]  /*13d0*/  FFMA R0, R7, R8, R0 ;  /* 0x0000000807007223 */ /* 0x000fce0000000000 */
.L_x_66:
[----:B------:R-:W-:Y:S05]  /*13e0*/  BSYNC.RECONVERGENT B1 ;  /* 0x0000000000017941 */ /* 0x000fea0003800200 */
.L_x_64:
[----:B------:R-:W0:Y:S01]  /*13f0*/  LDCU UR4, c[0x0][0x39c] ;  /* 0x00007380ff0477ac */ /* 0x000e220008000800 */
[----:B------:R-:W-:Y:S02]  /*1400*/  MOV R20, R19 ;  /* 0x0000001300147202 */ /* 0x000fe40000000f00 */
[----:B0-----:R-:W-:Y:S02]  /*1410*/  FSETP.GEU.AND P0, PT, R0, UR4, PT ;  /* 0x0000000400007c0b */ /* 0x001fe4000bf0e000 */
[----:B------:R-:W-:-:S11]  /*1420*/  IADD3 R0, PT, PT, R4, 0x1, RZ ;  /* 0x0000000104007810 */ /* 0x000fd60007ffe0ff */
[----:B------:R-:W-:-:S05]  /*1430*/  @P0 IADD3 R0, PT, PT, R4, RZ, RZ ;  /* 0x000000ff04000210 */ /* 0x000fca0007ffe0ff */
[----:B------:R-:W-:-:S07]  /*1440*/  IMAD.MOV.U32 R4, RZ, RZ, R0 ;  /* 0x000000ffff047224 */ /* 0x000fce00078e0000 */
.L_x_28:
[----:B------:R-:W-:Y:S05]  /*1450*/  BSYNC.RECONVERGENT B0 ;  /* 0x0000000000007941 */ /* 0x000fea0003800200 */
.L_x_27:
[----:B------:R-:W1:Y:S01]  /*1460*/  LDCU UR4, c[0x0][0x398] ;  /* 0x00007300ff0477ac */ /* 0x000e620008000800 */
[----:B------:R-:W-:Y:S01]  /*1470*/  BSSY.RECONVERGENT B0, `(.L_x_67) ;  /* 0x000002f000007945 */ /* 0x000fe20003800200 */
[----:B-1----:R-:W-:-:S13]  /*1480*/  ISETP.GE.AND P0, PT, R20, UR4, PT ;  /* 0x0000000414007c0c */ /* 0x002fda000bf06270 */
[----:B------:R-:W-:Y:S05]  /*1490*/  @P0 BRA `(.L_x_68) ;  /* 0x0000000000b00947 */ /* 0x000fea0003800000 */
[----:B------:R-:W-:Y:S01]  /*14a0*/  ISETP.NE.AND P0, PT, R20, R5, PT ;  /* 0x000000051400720c */ /* 0x000fe20003f05270 */
[----:B------:R-:W-:-:S12]  /*14b0*/  BSSY.RECONVERGENT B1, `(.L_x_69) ;  /* 0x0000029000017945 */ /* 0x000fd80003800200 */
[----:B------:R-:W-:Y:S05]  /*14c0*/  @!P0 BRA `(.L_x_70) ;  /* 0x00000000009c8947 */ /* 0x000fea0003800000 */
[----:B------:R-:W0:Y:S02]  /*14d0*/  LDCU.64 UR4, c[0x0][0x388] ;  /* 0x00007100ff0477ac */ /* 0x000e240008000a00 */
[----:B0-----:R-:W-:-:S04]  /*14e0*/  IADD3 R8, P0, PT, R20, UR4, RZ ;  /* 0x0000000414087c10 */ /* 0x001fc8000ff1e0ff */
[----:B------:R-:W-:-:S05]  /*14f0*/  IADD3.X R9, PT, PT, RZ, UR5, RZ, P0, !PT ;  /* 0x00000005ff097c10 */ /* 0x000fca00087fe4ff */
[----:B------:R-:W2:Y:S02]  /*1500*/  LDG.E.U8 R8, desc[UR6][R8.64] ;  /* 0x0000000608087981 */ /* 0x000ea4000c1e1100 */
        /* <DEDUP_REMOVED lines=21> */
[----:B------:R-:W-:Y:S02]  /*1660*/  MOV R0, R7 ;  /* 0x0000000700007202 */ /* 0x000fe40000000f00 */
[----:B------:R-:W-:-:S07]  /*1670*/  MOV R12, 0x1690 ;  /* 0x00001690000c7802 */ /* 0x000fce0000000f00 */
[----:B-1----:R-:W-:Y:S05]  /*1680*/  CALL.REL.NOINC `($__internal_1_$__cuda_sm20_sqrt_rn_f32_slowpath) ;  /* 0x0000001000fc7944 */ /* 0x002fea0003c00000 */
[----:B------:R-:W-:Y:S05]  /*1690*/  BRA `(.L_x_73) ;  /* 0x0000000000107947 */ /* 0x000fea0003800000 */
.L_x_72:
[----:B-1----:R-:W-:Y:S01]  /*16a0*/  FMUL.FTZ R0, R7, R10 ;  /* 0x0000000a07007220 */ /* 0x002fe20000410000 */
[----:B------:R-:W-:-:S03]  /*16b0*/  FMUL.FTZ R8, R10, 0.5 ;  /* 0x3f0000000a087820 */ /* 0x000fc60000410000 */
[----:B------:R-:W-:-:S04]  /*16c0*/  FFMA R7, -R0, R0, R7 ;  /* 0x0000000000077223 */ /* 0x000fc80000000107 */
[----:B------:R-:W-:-:S07]  /*16d0*/  FFMA R0, R7, R8, R0 ;  /* 0x0000000807007223 */ /* 0x000fce0000000000 */
.L_x_73:
[----:B------:R-:W-:Y:S05]  /*16e0*/  BSYNC.RECONVERGENT B2 ;  /* 0x0000000000027941 */ /* 0x000fea0003800200 */
.L_x_71:
[----:B------:R-:W0:Y:S02]  /*16f0*/  LDCU UR4, c[0x0][0x39c] ;  /* 0x00007380ff0477ac */ /* 0x000e240008000800 */
[----:B0-----:R-:W-:Y:S01]  /*1700*/  FSETP.GEU.AND P0, PT, R0, UR4, PT ;  /* 0x0000000400007c0b */ /* 0x001fe2000bf0e000 */
[----:B------:R-:W-:-:S12]  /*1710*/  VIADD R0, R4, 0x1 ;  /* 0x0000000104007836 */ /* 0x000fd80000000000 */
[----:B------:R-:W-:-:S04]  /*1720*/  @P0 IADD3 R0, PT, PT, R4, RZ, RZ ;  /* 0x000000ff04000210 */ /* 0x000fc80007ffe0ff */
[----:B------:R-:W-:-:S07]  /*1730*/  MOV R4, R0 ;  /* 0x0000000000047202 */ /* 0x000fce0000000f00 */
.L_x_70:
[----:B------:R-:W-:Y:S05]  /*1740*/  BSYNC.RECONVERGENT B1 ;  /* 0x0000000000017941 */ /* 0x000fea0003800200 */
.L_x_69:
[----:B------:R-:W-:-:S07]  /*1750*/  IADD3 R20, PT, PT, R20, 0x1, RZ ;  /* 0x0000000114147810 */ /* 0x000fce0007ffe0ff */
.L_x_68:
[----:B------:R-:W-:Y:S05]  /*1760*/  BSYNC.RECONVERGENT B0 ;  /* 0x0000000000007941 */ /* 0x000fea0003800200 */
.L_x_67:
[----:B------:R-:W1:Y:S01]  /*1770*/  LDCU UR4, c[0x0][0x398] ;  /* 0x00007300ff0477ac */ /* 0x000e620008000800 */
[----:B------:R-:W-:Y:S01]  /*1780*/  BSSY.RECONVERGENT B0, `(.L_x_74) ;  /* 0x0000128000007945 */ /* 0x000fe20003800200 */
[----:B------:R-:W2:Y:S01]  /*1790*/  LDCU UR5, c[0x0][0x39c] ;  /* 0x00007380ff0577ac */ /* 0x000ea20008000800 */
[----:B-1----:R-:W-:-:S13]  /*17a0*/  ISETP.GE.AND P0, PT, R20, UR4, PT ;  /* 0x0000000414007c0c */ /* 0x002fda000bf06270 */
[----:B--2---:R-:W-:Y:S05]  /*17b0*/  @P0 BRA `(.L_x_75) ;  /* 0x0000001000900947 */ /* 0x004fea0003800000 */
[C---:B------:R-:W-:Y:S01]  /*17c0*/  VIADD R0, R20.reuse, -UR4 ;  /* 0x8000000414007c36 */ /* 0x040fe20008000000 */
[----:B------:R-:W-:Y:S01]  /*17d0*/  IADD3 R17, PT, PT, -R20, UR4, RZ ;  /* 0x0000000414117c10 */ /* 0x000fe2000fffe1ff */
[----:B------:R-:W-:Y:S03]  /*17e0*/  BSSY.RECONVERGENT B1, `(.L_x_76) ;  /* 0x00000a3000017945 */ /* 0x000fe60003800200 */
[----:B------:R-:W-:Y:S02]  /*17f0*/  ISETP.GT.U32.AND P0, PT, R0, -0x4, PT ;  /* 0xfffffffc0000780c */ /* 0x000fe40003f04070 */
[----:B------:R-:W-:-:S11]  /*1800*/  LOP3.LUT R21, R17, 0x3, RZ, 0xc0, !PT ;  /* 0x0000000311157812 */ /* 0x000fd600078ec0ff */
[----:B------:R-:W-:Y:S05]  /*1810*/  @P0 BRA `(.L_x_77) ;  /* 0x00000008007c0947 */ /* 0x000fea0003800000 */
[----:B0-----:R-:W0:Y:S01]  /*1820*/  LDC.64 R8, c[0x0][0x380] ;  /* 0x0000e000ff087b82 */ /* 0x001e220000000a00 */
[----:B------:R-:W1:Y:S01]  /*1830*/  LDCU.64 UR8, c[0x0][0x388] ;  /* 0x00007100ff0877ac */ /* 0x000e620008000a00 */
[----:B------:R-:W-:-:S04]  /*1840*/  LOP3.LUT R19, R17, 0xfffffffc, RZ, 0xc0, !PT ;  /* 0xfffffffc11137812 */ /* 0x000fc800078ec0ff */
[----:B------:R-:W-:Y:S02]  /*1850*/  IADD3 R19, PT, PT, -R19, RZ, RZ ;  /* 0x000000ff13137210 */ /* 0x000fe40007ffe1ff */
[----:B-1----:R-:W-:-:S04]  /*1860*/  IADD3.X R0, P0, PT, R20, UR8, RZ, PT, !PT ;  /* 0x0000000814007c10 */ /* 0x002fc8000bf1e4ff */
[----:B------:R-:W-:Y:S01]  /*1870*/  IADD3.X R7, PT, PT, RZ, UR9, RZ, P0, !PT ;  /* 0x00000009ff077c10 */ /* 0x000fe200087fe4ff */
[----:B0-----:R-:W-:-:S03]  /*1880*/  IMAD.WIDE.U32 R8, R20, 0x1c, R8 ;  /* 0x0000001c14087825 */ /* 0x001fc600078e0008 */
[----:B------:R-:W-:-:S04]  /*1890*/  IADD3 R10, P1, PT, R8, 0x38, RZ ;  /* 0x00000038080a7810 */ /* 0x000fc80007f3e0ff */
[----:B------:R-:W-:-:S09]  /*18a0*/  IADD3.X R11, PT, PT, RZ, R9, RZ, P1, !PT ;  /* 0x00000009ff0b7210 */ /* 0x000fd20000ffe4ff */
.L_x_98:
[----:B------:R-:W-:Y:S01]  /*18b0*/  IMAD.MOV.U32 R8, RZ, RZ, R0 ;  /* 0x000000ffff087224 */ /* 0x000fe200078e0000 */
[----:B------:R-:W-:-:S05]  /*18c0*/  MOV R9, R7 ;  /* 0x0000000700097202 */ /* 0x000fca0000000f00 */
[----:B------:R-:W2:Y:S01]  /*18d0*/  LDG.E.U8 R0, desc[UR6][R8.64+-0x1] ;  /* 0xffffff0608007981 */ /* 0x000ea2000c1e1100 */
[----:B------:R-:W-:Y:S01]  /*18e0*/  IADD3 R19, PT, PT, R19, 0x4, RZ ;  /* 0x0000000413137810 */ /* 0x000fe20007ffe0ff */
[----:B------:R-:W-:Y:S03]  /*18f0*/  BSSY.RECONVERGENT B2, `(.L_x_78) ;  /* 0x0000022000027945 */ /* 0x000fe60003800200 */
        /* <DEDUP_REMOVED lines=24> */
.L_x_81:
[----:B------:R-:W-:Y:S01]  /*1a80*/  FMUL.FTZ R0, R7, R12 ;  /* 0x0000000c07007220 */ /* 0x000fe20000410000 */
[----:B------:R-:W-:-:S03]  /*1a90*/  FMUL.FTZ R12, R12, 0.5 ;  /* 0x3f0000000c0c7820 */ /* 0x000fc60000410000 */
[----:B------:R-:W-:-:S04]  /*1aa0*/  FFMA R7, -R0, R0, R7 ;  /* 0x0000000000077223 */ /* 0x000fc80000000107 */
[----:B------:R-:W-:-:S07]  /*1ab0*/  FFMA R0, R7, R12, R0 ;  /* 0x0000000c07007223 */ /* 0x000fce0000000000 */
.L_x_82:
[----:B------:R-:W-:Y:S05]  /*1ac0*/  BSYNC.RECONVERGENT B3 ;  /* 0x0000000000037941 */ /* 0x000fea0003800200 */
.L_x_80:
[----:B------:R-:W-:Y:S02]  /*1ad0*/  FSETP.GEU.AND P1, PT, R0, UR5, PT ;  /* 0x0000000500007c0b */ /* 0x000fe4000bf2e000 */
[----:B------:R-:W-:-:S11]  /*1ae0*/  IADD3 R0, PT, PT, R4, 0x1, RZ ;  /* 0x0000000104007810 */ /* 0x000fd60007ffe0ff */
[----:B------:R-:W-:-:S04]  /*1af0*/  @P1 IADD3 R0, PT, PT, R4, RZ, RZ ;  /* 0x000000ff04001210 */ /* 0x000fc80007ffe0ff */
[----:B------:R-:W-:-:S07]  /*1b00*/  MOV R4, R0 ;  /* 0x0000000000047202 */ /* 0x000fce0000000f00 */
.L_x_79:
[----:B------:R-:W-:Y:S05]  /*1b10*/  BSYNC.RECONVERGENT B2 ;  /* 0x0000000000027941 */ /* 0x000fea0003800200 */
.L_x_78:
        /* <DEDUP_REMOVED lines=25> */
.L_x_86:
[----:B------:R-:W-:Y:S01]  /*1cb0*/  FMUL.FTZ R0, R7, R12 ;  /* 0x0000000c07007220 */ /* 0x000fe20000410000 */
[----:B------:R-:W-:-:S03]  /*1cc0*/  FMUL.FTZ R12, R12, 0.5 ;  /* 0x3f0000000c0c7820 */ /* 0x000fc60000410000 */
[----:B------:R-:W-:-:S04]  /*1cd0*/  FFMA R7, -R0, R0, R7 ;  /* 0x0000000000077223 */ /* 0x000fc80000000107 */
[----:B------:R-:W-:-:S07]  /*1ce0*/  FFMA R0, R7, R12, R0 ;  /* 0x0000000c07007223 */ /* 0x000fce0000000000 */
.L_x_87:
[----:B------:R-:W-:Y:S05]  /*1cf0*/  BSYNC.RECONVERGENT B3 ;  /* 0x0000000000037941 */ /* 0x000fea0003800200 */
.L_x_85:
[----:B------:R-:W-:Y:S02]  /*1d00*/  FSETP.GEU.AND P1, PT, R0, UR5, PT ;  /* 0x0000000500007c0b */ /* 0x000fe4000bf2e000 */
[----:B------:R-:W-:-:S11]  /*1d10*/  IADD3 R0, PT, PT, R4, 0x1, RZ ;  /* 0x0000000104007810 */ /* 0x000fd60007ffe0ff */
[----:B------:R-:W-:-:S05]  /*1d20*/  @P1 IADD3 R0, PT, PT, R4, RZ, RZ ;  /* 0x000000ff04001210 */ /* 0x000fca0007ffe0ff */
[----:B------:R-:W-:-:S07]  /*1d30*/  IMAD.MOV.U32 R4, RZ, RZ, R0 ;  /* 0x000000ffff047224 */ /* 0x000fce00078e0000 */
.L_x_84:
[----:B------:R-:W-:Y:S05]  /*1d40*/  BSYNC.RECONVERGENT B2 ;  /* 0x0000000000027941 */ /* 0x000fea0003800200 */
.L_x_83:
        /* <DEDUP_REMOVED lines=25> */
.L_x_91:
[----:B------:R-:W-:Y:S01]  /*1ee0*/  FMUL.FTZ R0, R7, R12 ;  /* 0x0000000c07007220 */ /* 0x000fe20000410000 */
[----:B------:R-:W-:-:S03]  /*1ef0*/  FMUL.FTZ R12, R12, 0.5 ;  /* 0x3f0000000c0c7820 */ /* 0x000fc60000410000 */
[----:B------:R-:W-:-:S04]  /*1f00*/  FFMA R7, -R0, R0, R7 ;  /* 0x0000000000077223 */ /* 0x000fc80000000107 */
[----:B------:R-:W-:-:S07]  /*1f10*/  FFMA R0, R7, R12, R0 ;  /* 0x0000000c07007223 */ /* 0x000fce0000000000 */
.L_x_92:
[----:B------:R-:W-:Y:S05]  /*1f20*/  BSYNC.RECONVERGENT B3 ;  /* 0x0000000000037941 */ /* 0x000fea0003800200 */
.L_x_90:
[----:B------:R-:W-:Y:S02]  /*1f30*/  FSETP.GEU.AND P1, PT, R0, UR5, PT ;  /* 0x0000000500007c0b */ /* 0x000fe4000bf2e000 */
[----:B------:R-:W-:-:S11]  /*1f40*/  IADD3 R0, PT, PT, R4, 0x1, RZ ;  /* 0x0000000104007810 */ /* 0x000fd60007ffe0ff */
[----:B------:R-:W-:-:S05]  /*1f50*/  @P1 IMAD.MOV R0, RZ, RZ, R4 ;  /* 0x000000ffff001224 */ /* 0x000fca00078e0204 */
[----:B------:R-:W-:-:S07]  /*1f60*/  MOV R4, R0 ;  /* 0x0000000000047202 */ /* 0x000fce0000000f00 */
.L_x_89:
[----:B------:R-:W-:Y:S05]  /*1f70*/  BSYNC.RECONVERGENT B2 ;  /* 0x0000000000027941 */ /* 0x000fea0003800200 */
.L_x_88:
        /* <DEDUP_REMOVED lines=25> */
.L_x_96:
[----:B------:R-:W-:Y:S01]  /*2110*/  FMUL.FTZ R0, R7, R12 ;  /* 0x0000000c07007220 */ /* 0x000fe20000410000 */
[----:B------:R-:W-:-:S03]  /*2120*/  FMUL.FTZ R12, R12, 0.5 ;  /* 0x3f0000000c0c7820 */ /* 0x000fc60000410000 */
[----:B------:R-:W-:-:S04]  /*2130*/  FFMA R7, -R0, R0, R7 ;  /* 0x0000000000077223 */ /* 0x000fc80000000107 */
[----:B------:R-:W-:-:S07]  /*2140*/  FFMA R0, R7, R12, R0 ;  /* 0x0000000c07007223 */ /* 0x000fce0000000000 */
.L_x_97:
[----:B------:R-:W-:Y:S05]  /*2150*/  BSYNC.RECONVERGENT B3 ;  /* 0x0000000000037941 */ /* 0x000fea0003800200 */
.L_x_95:
[----:B------:R-:W-:Y:S01]  /*2160*/  FSETP.GEU.AND P1, PT, R0, UR5, PT ;  /* 0x0000000500007c0b */ /* 0x000fe2000bf2e000 */
[----:B------:R-:W-:-:S12]  /*2170*/  VIADD R0, R4, 0x1 ;  /* 0x0000000104007836 */ /* 0x000fd80000000000 */
[----:B------:R-:W-:-:S04]  /*2180*/  @P1 IADD3 R0, PT, PT, R4, RZ, RZ ;  /* 0x000000ff04001210 */ /* 0x000fc80007ffe0ff */
[----:B------:R-:W-:-:S07]  /*2190*/  MOV R4, R0 ;  /* 0x0000000000047202 */ /* 0x000fce0000000f00 */
.L_x_94:
[----:B------:R-:W-:Y:S05]  /*21a0*/  BSYNC.RECONVERGENT B2 ;  /* 0x0000000000027941 */ /* 0x000fea0003800200 */
.L_x_93:
[----:B------:R-:W-:Y:S02]  /*21b0*/  IADD3 R0, P1, PT, R8, 0x4, RZ ;  /* 0x0000000408007810 */ /* 0x000fe40007f3e0ff */
[----:B------:R-:W-:Y:S02]  /*21c0*/  IADD3 R10, P2, PT, R10, 0x70, RZ ;  /* 0x000000700a0a7810 */ /* 0x000fe40007f5e0ff */
[----:B------:R-:W-:Y:S01]  /*21d0*/  IADD3 R20, PT, PT, R20, 0x4, RZ ;  /* 0x0000000414147810 */ /* 0x000fe20007ffe0ff */
[----:B------:R-:W-:Y:S01]  /*21e0*/  IMAD.X R7, RZ, RZ, R9, P1 ;  /* 0x000000ffff077224 */ /* 0x000fe200008e0609 */
[----:B------:R-:W-:Y:S01]  /*21f0*/  IADD3.X R11, PT, PT, RZ, R11, RZ, P2, !PT ;  /* 0x0000000bff0b7210 */ /* 0x000fe200017fe4ff */
[----:B------:R-:W-:Y:S08]  /*2200*/  @P0 BRA `(.L_x_98) ;  /* 0xfffffff400a80947 */ /* 0x000ff0000383ffff */
.L_x_77:
[----:B------:R-:W-:Y:S05]  /*2210*/  BSYNC.RECONVERGENT B1 ;  /* 0x0000000000017941 */ /* 0x000fea0003800200 */
.L_x_76:
[----:B------:R-:W-:-:S13]  /*2220*/  ISETP.NE.AND P0, PT, R21, RZ, PT ;  /* 0x000000ff1500720c */ /* 0x000fda0003f05270 */
[----:B------:R-:W-:Y:S05]  /*2230*/  @!P0 BRA `(.L_x_75) ;  /* 0x0000000400f08947 */ /* 0x000fea0003800000 */
[----:B------:R-:W-:Y:S01]  /*2240*/  ISETP.NE.AND P0, PT, R21, 0x1, PT ;  /* 0x000000011500780c */ /* 0x000fe20003f05270 */
[----:B------:R-:W-:-:S12]  /*2250*/  BSSY.RECONVERGENT B1, `(.L_x_99) ;  /* 0x0000050000017945 */ /* 0x000fd80003800200 */
[----:B------:R-:W-:Y:S05]  /*2260*/  @!P0 BRA `(.L_x_100) ;  /* 0x0000000400388947 */ /* 0x000fea0003800000 */
[----:B------:R-:W0:Y:S01]  /*2270*/  LDCU.64 UR8, c[0x0][0x388] ;  /* 0x00007100ff0877ac */ /* 0x000e220008000a00 */
[----:B------:R-:W1:Y:S01]  /*2280*/  LDC.64 R10, c[0x0][0x380] ;  /* 0x0000e000ff0a7b82 */ /* 0x000e620000000a00 */
[----:B0-----:R-:W-:-:S04]  /*2290*/  IADD3 R8, P0, PT, R20, UR8, RZ ;  /* 0x0000000814087c10 */ /* 0x001fc8000ff1e0ff */
[----:B------:R-:W-:-:S05]  /*22a0*/  IADD3.X R9, PT, PT, RZ, UR9, RZ, P0, !PT ;  /* 0x00000009ff097c10 */ /* 0x000fca00087fe4ff */
        /* <DEDUP_REMOVED lines=26> */
.L_x_104:
[----:B------:R-:W-:Y:S01]  /*2450*/  FMUL.FTZ R0, R7, R12 ;  /* 0x0000000c07007220 */ /* 0x000fe20000410000 */
[----:B------:R-:W-:-:S03]  /*2460*/  FMUL.FTZ R12, R12, 0.5 ;  /* 0x3f0000000c0c7820 */ /* 0x000fc60000410000 */
[----:B------:R-:W-:-:S04]  /*2470*/  FFMA R7, -R0, R0, R7 ;  /* 0x0000000000077223 */ /* 0x000fc80000000107 */
[----:B------:R-:W-:-:S07]  /*2480*/  FFMA R0, R7, R12, R0 ;  /* 0x0000000c07007223 */ /* 0x000fce0000000000 */
.L_x_105:
[----:B------:R-:W-:Y:S05]  /*2490*/  BSYNC.RECONVERGENT B3 ;  /* 0x0000000000037941 */ /* 0x000fea0003800200 */
.L_x_103:
[----:B------:R-:W0:Y:S02]  /*24a0*/  LDCU UR8, c[0x0][0x39c] ;  /* 0x00007380ff0877ac */ /* 0x000e240008000800 */
[----:B0-----:R-:W-:Y:S02]  /*24b0*/  FSETP.GEU.AND P0, PT, R0, UR8, PT ;  /* 0x0000000800007c0b */ /* 0x001fe4000bf0e000 */
[----:B------:R-:W-:-:S11]  /*24c0*/  IADD3 R0, PT, PT, R4, 0x1, RZ ;  /* 0x0000000104007810 */ /* 0x000fd60007ffe0ff */
[----:B------:R-:W-:-:S04]  /*24d0*/  @P0 IADD3 R0, PT, PT, R4, RZ, RZ ;  /* 0x000000ff04000210 */ /* 0x000fc80007ffe0ff */
[----:B------:R-:W-:-:S07]  /*24e0*/  MOV R4, R0 ;  /* 0x0000000000047202 */ /* 0x000fce0000000f00 */
.L_x_102:
[----:B------:R-:W-:Y:S05]  /*24f0*/  BSYNC.RECONVERGENT B2 ;  /* 0x0000000000027941 */ /* 0x000fea0003800200 */
.L_x_101:
        /* <DEDUP_REMOVED lines=25> */
.L_x_109:
[----:B------:R-:W-:Y:S01]  /*2690*/  FMUL.FTZ R0, R7, R8 ;  /* 0x0000000807007220 */ /* 0x000fe20000410000 */
[----:B------:R-:W-:-:S03]  /*26a0*/  FMUL.FTZ R8, R8, 0.5 ;  /* 0x3f00000008087820 */ /* 0x000fc60000410000 */
[----:B------:R-:W-:-:S04]  /*26b0*/  FFMA R7, -R0, R0, R7 ;  /* 0x0000000000077223 */ /* 0x000fc80000000107 */
[----:B------:R-:W-:-:S07]  /*26c0*/  FFMA R0, R7, R8, R0 ;  /* 0x0000000807007223 */ /* 0x000fce0000000000 */
.L_x_110:
[----:B------:R-:W-:Y:S05]  /*26d0*/  BSYNC.RECONVERGENT B3 ;  /* 0x0000000000037941 */ /* 0x000fea0003800200 */
.L_x_108:
[----:B------:R-:W0:Y:S02]  /*26e0*/  LDCU UR8, c[0x0][0x39c] ;  /* 0x00007380ff0877ac */ /* 0x000e240008000800 */
[----:B0-----:R-:W-:Y:S02]  /*26f0*/  FSETP.GEU.AND P0, PT, R0, UR8, PT ;  /* 0x0000000800007c0b */ /* 0x001fe4000bf0e000 */
[----:B------:R-:W-:-:S11]  /*2700*/  IADD3 R0, PT, PT, R4, 0x1, RZ ;  /* 0x0000000104007810 */ /* 0x000fd60007ffe0ff */
[----:B------:R-:W-:-:S05]  /*2710*/  @P0 IADD3 R0, PT, PT, R4, RZ, RZ ;  /* 0x000000ff04000210 */ /* 0x000fca0007ffe0ff */
[----:B------:R-:W-:-:S07]  /*2720*/  IMAD.MOV.U32 R4, RZ, RZ, R0 ;  /* 0x000000ffff047224 */ /* 0x000fce00078e0000 */
.L_x_107:
[----:B------:R-:W-:Y:S05]  /*2730*/  BSYNC.RECONVERGENT B2 ;  /* 0x0000000000027941 */ /* 0x000fea0003800200 */
.L_x_106:
[----:B------:R-:W-:-:S07]  /*2740*/  IADD3 R20, PT, PT, R20, 0x2, RZ ;  /* 0x0000000214147810 */ /* 0x000fce0007ffe0ff */
.L_x_100:
[----:B------:R-:W-:Y:S05]  /*2750*/  BSYNC.RECONVERGENT B1 ;  /* 0x0000000000017941 */ /* 0x000fea0003800200 */
.L_x_99:
[----:B------:R-:W-:-:S04]  /*2760*/  LOP3.LUT R17, R17, 0x1, RZ, 0xc0, !PT ;  /* 0x0000000111117812 */ /* 0x000fc800078ec0ff */
[----:B------:R-:W-:-:S13]  /*2770*/  ISETP.NE.U32.AND P0, PT, R17, 0x1, PT ;  /* 0x000000011100780c */ /* 0x000fda0003f05070 */
[----:B------:R-:W-:Y:S05]  /*2780*/  @P0 BRA `(.L_x_75) ;  /* 0x00000000009c0947 */ /* 0x000fea0003800000 */
        /* <DEDUP_REMOVED lines=8> */
[----:B------:R-:W3:Y:S01]  /*2810*/  LDG.E R10, desc[UR6][R2.64+0x8] ;  /* 0x00000806020a7981 */ /* 0x000ee2000c1e1900 */
[----:B0-----:R-:W-:-:S03]  /*2820*/  IMAD.WIDE.U32 R20, R20, 0x1c, R8 ;  /* 0x0000001c14147825 */ /* 0x001fc600078e0008 */
[----:B------:R-:W4:Y:S04]  /*2830*/  LDG.E R8, desc[UR6][R2.64+0x4] ;  /* 0x0000040602087981 */ /* 0x000f28000c1e1900 */
[----:B------:R-:W4:Y:S04]  /*2840*/  LDG.E R9, desc[UR6][R20.64+0x4] ;  /* 0x0000040614097981 */ /* 0x000f28000c1e1900 */
[----:B------:R-:W2:Y:S04]  /*2850*/  LDG.E R7, desc[UR6][R20.64] ;  /* 0x0000000614077981 */ /* 0x000ea8000c1e1900 */
[----:B------:R-:W3:Y:S01]  /*2860*/  LDG.E R11, desc[UR6][R20.64+0x8] ;  /* 0x00000806140b7981 */ /* 0x000ee2000c1e1900 */
[----:B------:R-:W-:Y:S01]  /*2870*/  BSSY.RECONVERGENT B1, `(.L_x_111) ;  /* 0x0000013000017945 */ /* 0x000fe20003800200 */
[----:B----4-:R-:W-:Y:S01]  /*2880*/  FADD R8, R8, -R9 ;  /* 0x8000000908087221 */ /* 0x010fe20000000000 */
[----:B--2---:R-:W-:-:S03]  /*2890*/  FADD R0, R0, -R7 ;  /* 0x8000000700007221 */ /* 0x004fc60000000000 */
[----:B------:R-:W-:Y:S01]  /*28a0*/  FMUL R7, R8, R8 ;  /* 0x0000000808077220 */ /* 0x000fe20000400000 */
[----:B---3--:R-:W-:-:S03]  /*28b0*/  FADD R10, R10, -R11 ;  /* 0x8000000b0a0a7221 */ /* 0x008fc60000000000 */
        /* <DEDUP_REMOVED lines=10> */
.L_x_112:
[----:B-1----:R-:W-:Y:S01]  /*2960*/  FMUL.FTZ R0, R7, R8 ;  /* 0x0000000807007220 */ /* 0x002fe20000410000 */
[----:B------:R-:W-:-:S03]  /*2970*/  FMUL.FTZ R2, R8, 0.5 ;  /* 0x3f00000008027820 */ /* 0x000fc60000410000 */
[----:B------:R-:W-:-:S04]  /*2980*/  FFMA R3, -R0, R0, R7 ;  /* 0x0000000000037223 */ /* 0x000fc80000000107 */
[----:B------:R-:W-:-:S07]  /*2990*/  FFMA R0, R3, R2, R0 ;  /* 0x0000000203007223 */ /* 0x000fce0000000000 */
.L_x_113:
[----:B------:R-:W-:Y:S05]  /*29a0*/  BSYNC.RECONVERGENT B1 ;  /* 0x0000000000017941 */ /* 0x000fea0003800200 */
.L_x_111:
[----:B------:R-:W0:Y:S02]  /*29b0*/  LDCU UR8, c[0x0][0x39c] ;  /* 0x00007380ff0877ac */ /* 0x000e240008000800 */
[----:B0-----:R-:W-:Y:S02]  /*29c0*/  FSETP.GEU.AND P0, PT, R0, UR8, PT ;  /* 0x0000000800007c0b */ /* 0x001fe4000bf0e000 */
[----:B------:R-:W-:-:S11]  /*29d0*/  IADD3 R0, PT, PT, R4, 0x1, RZ ;  /* 0x0000000104007810 */ /* 0x000fd60007ffe0ff */
[----:B------:R-:W-:-:S04]  /*29e0*/  @P0 IADD3 R0, PT, PT, R4, RZ, RZ ;  /* 0x000000ff04000210 */ /* 0x000fc80007ffe0ff */
[----:B------:R-:W-:-:S07]  /*29f0*/  MOV R4, R0 ;  /* 0x0000000000047202 */ /* 0x000fce0000000f00 */
.L_x_75:
[----:B------:R-:W-:Y:S05]  /*2a00*/  BSYNC.RECONVERGENT B0 ;  /* 0x0000000000007941 */ /* 0x000fea0003800200 */
.L_x_74:
[----:B------:R-:W1:Y:S01]  /*2a10*/  LDCU.64 UR8, c[0x0][0x390] ;  /* 0x00007200ff0877ac */ /* 0x000e620008000a00 */
[----:B------:R-:W-:Y:S02]  /*2a20*/  ISETP.GT.AND P0, PT, R4, 0x1, PT ;  /* 0x000000010400780c */ /* 0x000fe40003f04270 */
[----:B-1----:R-:W-:Y:S02]  /*2a30*/  IADD3 R2, P1, PT, R5, UR8, RZ ;  /* 0x0000000805027c10 */ /* 0x002fe4000ff3e0ff */
[----:B------:R-:W-:Y:S02]  /*2a40*/  SEL R5, RZ, 0x1, !P0 ;  /* 0x00000001ff057807 */ /* 0x000fe40004000000 */
[----:B------:R-:W-:-:S05]  /*2a50*/  IADD3.X R3, PT, PT, R6, UR9, RZ, P1, !PT ;  /* 0x0000000906037c10 */ /* 0x000fca0008ffe4ff */
[----:B------:R-:W-:Y:S01]  /*2a60*/  STG.E.U8 desc[UR6][R2.64], R5 ;  /* 0x0000000502007986 */ /* 0x000fe2000c101106 */
[----:B------:R-:W-:Y:S05]  /*2a70*/  EXIT ;  /* 0x000000000000794d */ /* 0x000fea0003800000 */
        .weak           $__internal_1_$__cuda_sm20_sqrt_rn_f32_slowpath
        .type           $__internal_1_$__cuda_sm20_sqrt_rn_f32_slowpath,@function
        .size           $__internal_1_$__cuda_sm20_sqrt_rn_f32_slowpath,(.L_x_294 - $__internal_1_$__cuda_sm20_sqrt_rn_f32_slowpath)
$__internal_1_$__cuda_sm20_sqrt_rn_f32_slowpath:
[----:B------:R-:W-:-:S13]  /*2a80*/  LOP3.LUT P1, RZ, R0, 0x7fffffff, RZ, 0xc0, !PT ;  /* 0x7fffffff00ff7812 */ /* 0x000fda000782c0ff */
[----:B------:R-:W-:Y:S01]  /*2a90*/  @!P1 IMAD.MOV.U32 R13, RZ, RZ, R0 ;  /* 0x000000ffff0d9224 */ /* 0x000fe200078e0000 */
[----:B------:R-:W-:Y:S06]  /*2aa0*/  @!P1 BRA `(.L_x_114) ;  /* 0x0000000000409947 */ /* 0x000fec0003800000 */
[----:B------:R-:W-:-:S13]  /*2ab0*/  FSETP.GEU.FTZ.AND P1, PT, R0, RZ, PT ;  /* 0x000000ff0000720b */ /* 0x000fda0003f3e000 */
[----:B------:R-:W-:Y:S01]  /*2ac0*/  @!P1 MOV R13, 0x7fffffff ;  /* 0x7fffffff000d9802 */ /* 0x000fe20000000f00 */
[----:B------:R-:W-:Y:S06]  /*2ad0*/  @!P1 BRA `(.L_x_114) ;  /* 0x0000000000349947 */ /* 0x000fec0003800000 */
[----:B------:R-:W-:-:S13]  /*2ae0*/  FSETP.GTU.FTZ.AND P1, PT, |R0|, +INF , PT ;  /* 0x7f8000000000780b */ /* 0x000fda0003f3c200 */
[----:B------:R-:W-:Y:S01]  /*2af0*/  @P1 FADD.FTZ R13, R0, 1 ;  /* 0x3f800000000d1421 */ /* 0x000fe20000010000 */
[----:B------:R-:W-:Y:S06]  /*2b00*/  @P1 BRA `(.L_x_114) ;  /* 0x0000000000281947 */ /* 0x000fec0003800000 */
[----:B------:R-:W-:-:S13]  /*2b10*/  FSETP.NEU.FTZ.AND P1, PT, |R0|, +INF , PT ;  /* 0x7f8000000000780b */ /* 0x000fda0003f3d200 */
[----:B------:R-:W-:-:S04]  /*2b20*/  @P1 FFMA R16, R0, 1.84467440737095516160e+19, RZ ;  /* 0x5f80000000101823 */ /* 0x000fc800000000ff */
[----:B------:R-:W0:Y:S02]  /*2b30*/  @P1 MUFU.RSQ R15, R16 ;  /* 0x00000010000f1308 */ /* 0x000e240000001400 */
[----:B0-----:R-:W-:Y:S01]  /*2b40*/  @P1 FMUL.FTZ R7, R16, R15 ;  /* 0x0000000f10071220 */ /* 0x001fe20000410000 */
[----:B------:R-:W-:-:S03]  /*2b50*/  @P1 FMUL.FTZ R14, R15, 0.5 ;  /* 0x3f0000000f0e1820 */ /* 0x000fc60000410000 */
[----:B------:R-:W-:-:S04]  /*2b60*/  @P1 FADD.FTZ R13, -R7, -RZ ;  /* 0x800000ff070d1221 */ /* 0x000fc80000010100 */
[----:B------:R-:W-:Y:S01]  /*2b70*/  @P1 FFMA R18, R7, R13, R16 ;  /* 0x0000000d07121223 */ /* 0x000fe20000000010 */
[----:B------:R-:W-:-:S03]  /*2b80*/  @!P1 MOV R13, R0 ;  /* 0x00000000000d9202 */ /* 0x000fc60000000f00 */
[----:B------:R-:W-:-:S04]  /*2b90*/  @P1 FFMA R14, R18, R14, R7 ;  /* 0x0000000e120e1223 */ /* 0x000fc80000000007 */
[----:B------:R-:W-:-:S07]  /*2ba0*/  @P1 FMUL.FTZ R13, R14, 2.3283064365386962891e-10 ;  /* 0x2f8000000e0d1820 */ /* 0x000fce0000410000 */
.L_x_114:
[----:B------:R-:W-:Y:S01]  /*2bb0*/  MOV R0, R13 ;  /* 0x0000000d00007202 */ /* 0x000fe20000000f00 */
[----:B------:R-:W-:-:S04]  /*2bc0*/  HFMA2 R13, -RZ, RZ, 0, 0 ;  /* 0x00000000ff0d7431 */ /* 0x000fc800000001ff */
[----:B------:R-:W-:Y:S05]  /*2bd0*/  RET.REL.NODEC R12 `(_ZN16lidar_processing4cuda19morphologicalFilterEPKNS0_9CudaPointEPKbPbif) ;  /* 0xffffffd40c087950 */ /* 0x000fea0003c3ffff */
.L_x_115:
        /* <DEDUP_REMOVED lines=10> */
.L_x_294:


//--------------------- .text._ZN16lidar_processing4cuda25ringBasedGroundExtractionEPKNS0_9CudaPointEPbifii --------------------------
	.section	.text._ZN16lidar_processing4cuda25ringBasedGroundExtractionEPKNS0_9CudaPointEPbifii,"ax",@progbits
	.align	128
        .global         _ZN16lidar_processing4cuda25ringBasedGroundExtractionEPKNS0_9CudaPointEPbifii
        .type           _ZN16lidar_processing4cuda25ringBasedGroundExtractionEPKNS0_9CudaPointEPbifii,@function
        .size           _ZN16lidar_processing4cuda25ringBasedGroundExtractionEPKNS0_9CudaPointEPbifii,(.L_x_295 - _ZN16lidar_processing4cuda25ringBasedGroundExtractionEPKNS0_9CudaPointEPbifii)
        .other          _ZN16lidar_processing4cuda25ringBasedGroundExtractionEPKNS0_9CudaPointEPbifii,@"STO_CUDA_ENTRY STV_DEFAULT"
_ZN16lidar_processing4cuda25ringBasedGroundExtractionEPKNS0_9CudaPointEPbifii:
.text._ZN16lidar_processing4cuda25ringBasedGroundExtractionEPKNS0_9CudaPointEPbifii:
        /* <DEDUP_REMOVED lines=10> */
[----:B------:R-:W2:Y:S01]  /*00a0*/  LDCU.64 UR8, c[0x0][0x398] ;  /* 0x00007300ff0877ac */ /* 0x000ea20008000a00 */
[----:B------:R-:W3:Y:S01]  /*00b0*/  LDCU UR10, c[0x0][0x390] ;  /* 0x00007200ff0a77ac */ /* 0x000ee20008000800 */
[----:B------:R-:W4:Y:S01]  /*00c0*/  LDCU UR7, c[0x0][0x394] ;  /* 0x00007280ff0777ac */ /* 0x000f220008000800 */
[----:B0-----:R-:W-:-:S05]  /*00d0*/  IMAD.WIDE R2, R8, 0x1c, R2 ;  /* 0x0000001c08027825 */ /* 0x001fca00078e0202 */
[----:B-1----:R-:W2:Y:S02]  /*00e0*/  LDG.E.U16 R12, desc[UR4][R2.64+0x10] ;  /* 0x00001004020c7981 */ /* 0x002ea4000c1e1500 */
[----:B--2---:R-:W-:-:S04]  /*00f0*/  ISETP.GT.AND P0, PT, R12, UR9, PT ;  /* 0x000000090c007c0c */ /* 0x004fc8000bf04270 */
[----:B------:R-:W-:-:S13]  /*0100*/  ISETP.LT.OR P0, PT, R12, UR8, P0 ;  /* 0x000000080c007c0c */ /* 0x000fda0008701670 */
[----:B---34-:R-:W-:Y:S05]  /*0110*/  @P0 BRA `(.L_x_116) ;  /* 0x0000000000e40947 */ /* 0x018fea0003800000 */
[----:B------:R-:W-:Y:S01]  /*0120*/  UISETP.GE.AND UP0, UPT, UR6, 0x1, UPT ;  /* 0x000000010600788c */ /* 0x000fe2000bf06270 */
[----:B------:R-:W-:-:S08]  /*0130*/  PRMT R0, RZ, 0x7610, R0 ;  /* 0x00007610ff007816 */ /* 0x000fd00000000000 */
[----:B------:R-:W-:Y:S05]  /*0140*/  BRA.U !UP0, `(.L_x_117) ;  /* 0x0000000108c47547 */ /* 0x000fea000b800000 */
[----:B------:R-:W0:Y:S01]  /*0150*/  LDC.64 R4, c[0x0][0x380] ;  /* 0x0000e000ff047b82 */ /* 0x000e220000000a00 */
[----:B------:R-:W-:Y:S01]  /*0160*/  BSSY.RECONVERGENT B0, `(.L_x_117) ;  /* 0x000002f000007945 */ /* 0x000fe20003800200 */
[----:B------:R-:W-:-:S07]  /*0170*/  IMAD.MOV.U32 R9, RZ, RZ, RZ ;  /* 0x000000ffff097224 */ /* 0x000fce00078e00ff */
.L_x_124:
[----:B------:R-:W-:Y:S01]  /*0180*/  ISETP.NE.AND P0, PT, R9, R8, PT ;  /* 0x000000080900720c */ /* 0x000fe20003f05270 */
[----:B------:R-:W-:-:S12]  /*0190*/  BSSY.RELIABLE B1, `(.L_x_118) ;  /* 0x0000027000017945 */ /* 0x000fd80003800100 */
[----:B------:R-:W-:Y:S05]  /*01a0*/  @!P0 BRA `(.L_x_119) ;  /* 0x0000000000948947 */ /* 0x000fea0003800000 */
[----:B0-----:R-:W-:-:S05]  /*01b0*/  IMAD.WIDE.U32 R6, R9, 0x1c, R4 ;  /* 0x0000001c09067825 */ /* 0x001fca00078e0004 */
[----:B------:R-:W2:Y:S01]  /*01c0*/  LDG.E.U16 R0, desc[UR4][R6.64+0x10] ;  /* 0x0000100406007981 */ /* 0x000ea2000c1e1500 */
[----:B------:R-:W-:Y:S02]  /*01d0*/  PRMT R10, R12, 0x9910, RZ ;  /* 0x000099100c0a7816 */ /* 0x000fe400000000ff */
[----:B--2---:R-:W-:-:S03]  /*01e0*/  PRMT R11, R0, 0x9910, RZ ;  /* 0x00009910000b7816 */ /* 0x004fc600000000ff */
[----:B------:R-:W-:-:S05]  /*01f0*/  IMAD.MOV.U32 R0, RZ, RZ, R10 ;  /* 0x000000ffff007224 */ /* 0x000fca00078e000a */
[----:B------:R-:W-:-:S13]  /*0200*/  ISETP.NE.AND P0, PT, R11, R0, PT ;  /* 0x000000000b00720c */ /* 0x000fda0003f05270 */
[----:B------:R-:W-:Y:S05]  /*0210*/  @P0 BRA `(.L_x_119) ;  /* 0x0000000000780947 */ /* 0x000fea0003800000 */
[----:B------:R-:W2:Y:S04]  /*0220*/  LDG.E R10, desc[UR4][R2.64+0x4] ;  /* 0x00000404020a7981 */ /* 0x000ea8000c1e1900 */
[----:B------:R-:W2:Y:S04]  /*0230*/  LDG.E R13, desc[UR4][R6.64+0x4] ;  /* 0x00000404060d7981 */ /* 0x000ea8000c1e1900 */
[----:B------:R-:W3:Y:S04]  /*0240*/  LDG.E R0, desc[UR4][R2.64] ;  /* 0x0000000402007981 */ /* 0x000ee8000c1e1900 */
[----:B------:R-:W3:Y:S01]  /*0250*/  LDG.E R11, desc[UR4][R6.64] ;  /* 0x00000004060b7981 */ /* 0x000ee2000c1e1900 */
[----:B------:R-:W-:Y:S01]  /*0260*/  BSSY.RECONVERGENT B2, `(.L_x_120) ;  /* 0x0000010000027945 */ /* 0x000fe20003800200 */
[----:B--2---:R-:W-:Y:S01]  /*0270*/  FADD R10, R10, -R13 ;  /* 0x8000000d0a0a7221 */ /* 0x004fe20000000000 */
[----:B---3--:R-:W-:-:S03]  /*0280*/  FADD R0, R0, -R11 ;  /* 0x8000000b00007221 */ /* 0x008fc60000000000 */
[----:B------:R-:W-:-:S04]  /*0290*/  FMUL R11, R10, R10 ;  /* 0x0000000a0a0b7220 */ /* 0x000fc80000400000 */
[----:B------:R-:W-:-:S04]  /*02a0*/  FFMA R11, R0, R0, R11 ;  /* 0x00000000000b7223 */ /* 0x000fc8000000000b */
[----:B------:R0:W1:Y:S01]  /*02b0*/  MUFU.RSQ R10, R11 ;  /* 0x0000000b000a7308 */ /* 0x0000620000001400 */
[----:B------:R-:W-:-:S04]  /*02c0*/  IADD3 R0, PT, PT, R11, -0xd000000, RZ ;  /* 0xf30000000b007810 */ /* 0x000fc80007ffe0ff */
[----:B------:R-:W-:-:S13]  /*02d0*/  ISETP.GT.U32.AND P0, PT, R0, 0x727fffff, PT ;  /* 0x727fffff0000780c */ /* 0x000fda0003f04070 */
[----:B01----:R-:W-:Y:S05]  /*02e0*/  @!P0 BRA `(.L_x_121) ;  /* 0x00000000000c8947 */ /* 0x003fea0003800000 */
[----:B------:R-:W-:-:S07]  /*02f0*/  MOV R16, 0x310 ;  /* 0x0000031000107802 */ /* 0x000fce0000000f00 */
[----:B------:R-:W-:Y:S05]  /*0300*/  CALL.REL.NOINC `($__internal_2_$__cuda_sm20_sqrt_rn_f32_slowpath) ;  /* 0x00000000007c7944 */ /* 0x000fea0003c00000 */
[----:B------:R-:W-:Y:S05]  /*0310*/  BRA `(.L_x_122) ;  /* 0x0000000000107947 */ /* 0x000fea0003800000 */
.L_x_121:
[----:B------:R-:W-:Y:S01]  /*0320*/  FMUL.FTZ R0, R11, R10 ;  /* 0x0000000a0b007220 */ /* 0x000fe20000410000 */
[----:B------:R-:W-:-:S03]  /*0330*/  FMUL.FTZ R10, R10, 0.5 ;  /* 0x3f0000000a0a7820 */ /* 0x000fc60000410000 */
[----:B------:R-:W-:-:S04]  /*0340*/  FFMA R11, -R0, R0, R11 ;  /* 0x00000000000b7223 */ /* 0x000fc8000000010b */
[----:B------:R-:W-:-:S07]  /*0350*/  FFMA R0, R11, R10, R0 ;  /* 0x0000000a0b007223 */ /* 0x000fce0000000000 */
.L_x_122:
[----:B------:R-:W-:Y:S05]  /*0360*/  BSYNC.RECONVERGENT B2 ;  /* 0x0000000000027941 */ /* 0x000fea0003800200 */
.L_x_120:
[----:B------:R-:W-:-:S13]  /*0370*/  FSETP.GEU.AND P0, PT, R0, 2, PT ;  /* 0x400000000000780b */ /* 0x000fda0003f0e000 */
[----:B------:R-:W-:Y:S05]  /*0380*/  @P0 BRA `(.L_x_119) ;  /* 0x00000000001c0947 */ /* 0x000fea0003800000 */
[----:B------:R-:W2:Y:S04]  /*0390*/  LDG.E R7, desc[UR4][R6.64+0x8] ;  /* 0x0000080406077981 */ /* 0x000ea8000c1e1900 */
[----:B------:R-:W2:Y:S02]  /*03a0*/  LDG.E R0, desc[UR4][R2.64+0x8] ;  /* 0x0000080402007981 */ /* 0x000ea4000c1e1900 */
[----:B--2---:R-:W-:-:S05]  /*03b0*/  FADD R0, R0, -R7 ;  /* 0x8000000700007221 */ /* 0x004fca0000000000 */
[----:B------:R-:W-:Y:S01]  /*03c0*/  FSETP.GEU.AND P0, PT, |R0|, UR7, PT ;  /* 0x0000000700007c0b */ /* 0x000fe2000bf0e200 */
[----:B------:R-:W-:-:S12]  /*03d0*/  IMAD.MOV.U32 R0, RZ, RZ, 0x1 ;  /* 0x00000001ff007424 */ /* 0x000fd800078e00ff */
[----:B------:R-:W-:Y:S05]  /*03e0*/  @!P0 BREAK.RELIABLE B1 ;  /* 0x0000000000018942 */ /* 0x000fea0003800100 */
[----:B------:R-:W-:Y:S05]  /*03f0*/  @!P0 BRA `(.L_x_123) ;  /* 0x0000000000148947 */ /* 0x000fea0003800000 */
.L_x_119:
[----:B------:R-:W-:Y:S05]  /*0400*/  BSYNC.RELIABLE B1 ;  /* 0x0000000000017941 */ /* 0x000fea0003800100 */
.L_x_118:
[----:B------:R-:W-:-:S04]  /*0410*/  IADD3 R9, PT, PT, R9, 0x1, RZ ;  /* 0x0000000109097810 */ /* 0x000fc80007ffe0ff */
[----:B------:R-:W-:-:S13]  /*0420*/  ISETP.NE.AND P0, PT, R9, UR10, PT ;  /* 0x0000000a09007c0c */ /* 0x000fda000bf05270 */
[----:B------:R-:W-:Y:S05]  /*0430*/  @P0 BRA `(.L_x_124) ;  /* 0xfffffffc00500947 */ /* 0x000fea000383ffff */
[----:B------:R-:W-:-:S07]  /*0440*/  PRMT R0, RZ, 0x7610, R0 ;  /* 0x00007610ff007816 */ /* 0x000fce0000000000 */
.L_x_123:
[----:B------:R-:W-:Y:S05]  /*0450*/  BSYNC.RECONVERGENT B0 ;  /* 0x0000000000007941 */ /* 0x000fea0003800200 */
.L_x_117:
[----:B------:R-:W1:Y:S02]  /*0460*/  LDCU.64 UR8, c[0x0][0x388] ;  /* 0x00007100ff0877ac */ /* 0x000e640008000a00 */
[----:B-1----:R-:W-:-:S04]  /*0470*/  IADD3 R2, P0, PT, R8, UR8, RZ ;  /* 0x0000000808027c10 */ /* 0x002fc8000ff1e0ff */
[----:B------:R-:W-:-:S05]  /*0480*/  LEA.HI.X.SX32 R3, R8, UR9, 0x1, P0 ;  /* 0x0000000908037c11 */ /* 0x000fca00080f0eff */
[----:B------:R-:W-:Y:S01]  /*0490*/  STG.E.U8 desc[UR4][R2.64], R0 ;  /* 0x0000000002007986 */ /* 0x000fe2000c101104 */
[----:B------:R-:W-:Y:S05]  /*04a0*/  EXIT ;  /* 0x000000000000794d */ /* 0x000fea0003800000 */
.L_x_116:
[----:B------:R-:W0:Y:S02]  /*04b0*/  LDCU.64 UR8, c[0x0][0x388] ;  /* 0x00007100ff0877ac */ /* 0x000e240008000a00 */
[----:B0-----:R-:W-:-:S04]  /*04c0*/  IADD3 R2, P0, PT, R8, UR8, RZ ;  /* 0x0000000808027c10 */ /* 0x001fc8000ff1e0ff */
[----:B------:R-:W-:-:S05]  /*04d0*/  LEA.HI.X.SX32 R3, R8, UR9, 0x1, P0 ;  /* 0x0000000908037c11 */ /* 0x000fca00080f0eff */
[----:B------:R-:W-:Y:S01]  /*04e0*/  STG.E.U8 desc[UR4][R2.64], RZ ;  /* 0x000000ff02007986 */ /* 0x000fe2000c101104 */
[----:B------:R-:W-:Y:S05]  /*04f0*/  EXIT ;  /* 0x000000000000794d */ /* 0x000fea0003800000 */
        .weak           $__internal_2_$__cuda_sm20_sqrt_rn_f32_slowpath
        .type           $__internal_2_$__cuda_sm20_sqrt_rn_f32_slowpath,@function
        .size           $__internal_2_$__cuda_sm20_sqrt_rn_f32_slowpath,(.L_x_295 - $__internal_2_$__cuda_sm20_sqrt_rn_f32_slowpath)
$__internal_2_$__cuda_sm20_sqrt_rn_f32_slowpath:
[----:B------:R-:W-:-:S13]  /*0500*/  LOP3.LUT P0, RZ, R11, 0x7fffffff, RZ, 0xc0, !PT ;  /* 0x7fffffff0bff7812 */ /* 0x000fda000780c0ff */
[----:B------:R-:W-:Y:S01]  /*0510*/  @!P0 IMAD.MOV.U32 R10, RZ, RZ, R11 ;  /* 0x000000ffff0a8224 */ /* 0x000fe200078e000b */
[----:B------:R-:W-:Y:S06]  /*0520*/  @!P0 BRA `(.L_x_125) ;  /* 0x0000000000448947 */ /* 0x000fec0003800000 */
[----:B------:R-:W-:Y:S02]  /*0530*/  FSETP.GEU.FTZ.AND P0, PT, R11, RZ, PT ;  /* 0x000000ff0b00720b */ /* 0x000fe40003f1e000 */
[----:B------:R-:W-:-:S11]  /*0540*/  MOV R0, R11 ;  /* 0x0000000b00007202 */ /* 0x000fd60000000f00 */
[----:B------:R-:W-:Y:S01]  /*0550*/  @!P0 IMAD.MOV.U32 R10, RZ, RZ, 0x7fffffff ;  /* 0x7fffffffff0a8424 */ /* 0x000fe200078e00ff */
        /* <DEDUP_REMOVED lines=8> */
[----:B------:R-:W-:Y:S01]  /*05e0*/  @P0 FMUL.FTZ R15, R10, 0.5 ;  /* 0x3f0000000a0f0820 */ /* 0x000fe20000410000 */
[----:B------:R-:W-:Y:S02]  /*05f0*/  @!P0 MOV R10, R0 ;  /* 0x00000000000a8202 */ /* 0x000fe40000000f00 */
[----:B------:R-:W-:-:S04]  /*0600*/  @P0 FADD.FTZ R13, -R14, -RZ ;  /* 0x800000ff0e0d0221 */ /* 0x000fc80000010100 */
[----:B------:R-:W-:-:S04]  /*0610*/  @P0 FFMA R13, R14, R13, R11 ;  /* 0x0000000d0e0d0223 */ /* 0x000fc8000000000b */
[----:B------:R-:W-:-:S04]  /*0620*/  @P0 FFMA R13, R13, R15, R14 ;  /* 0x0000000f0d0d0223 */ /* 0x000fc8000000000e */
[----:B------:R-:W-:-:S07]  /*0630*/  @P0 FMUL.FTZ R10, R13, 2.3283064365386962891e-10 ;  /* 0x2f8000000d0a0820 */ /* 0x000fce0000410000 */
.L_x_125:
[----:B------:R-:W-:Y:S01]  /*0640*/  IMAD.MOV.U32 R0, RZ, RZ, R10 ;  /* 0x000000ffff007224 */ /* 0x000fe200078e000a */
[----:B------:R-:W-:Y:S01]  /*0650*/  MOV R10, R16 ;  /* 0x00000010000a7202 */ /* 0x000fe20000000f00 */
[----:B------:R-:W-:-:S04]  /*0660*/  IMAD.MOV.U32 R11, RZ, RZ, 0x0 ;  /* 0x00000000ff0b7424 */ /* 0x000fc800078e00ff */
[----:B------:R-:W-:Y:S05]  /*0670*/  RET.REL.NODEC R10 `(_ZN16lidar_processing4cuda25ringBasedGroundExtractionEPKNS0_9CudaPointEPbifii) ;  /* 0xfffffff80a607950 */ /* 0x000fea0003c3ffff */
.L_x_126:
        /* <DEDUP_REMOVED lines=16> */
.L_x_295:


//--------------------- .text._ZN16lidar_processing4cuda20classifyGroundPointsEPKNS0_9CudaPointEPbPfiNS0_17PlaneCoefficientsEf --------------------------
	.section	.text._ZN16lidar_processing4cuda20classifyGroundPointsEPKNS0_9CudaPointEPbPfiNS0_17PlaneCoefficientsEf,"ax",@progbits
	.align	128
        .global         _ZN16lidar_processing4cuda20classifyGroundPointsEPKNS0_9CudaPointEPbPfiNS0_17PlaneCoefficientsEf
        .type           _ZN16lidar_processing4cuda20classifyGroundPointsEPKNS0_9CudaPointEPbPfiNS0_17PlaneCoefficientsEf,@function
        .size           _ZN16lidar_processing4cuda20classifyGroundPointsEPKNS0_9CudaPointEPbPfiNS0_17PlaneCoefficientsEf,(.L_x_296 - _ZN16lidar_processing4cuda20classifyGroundPointsEPKNS0_9CudaPointEPbPfiNS0_17PlaneCoefficientsEf)
        .other          _ZN16lidar_processing4cuda20classifyGroundPointsEPKNS0_9CudaPointEPbPfiNS0_17PlaneCoefficientsEf,@"STO_CUDA_ENTRY STV_DEFAULT"
_ZN16lidar_processing4cuda20classifyGroundPointsEPKNS0_9CudaPointEPbPfiNS0_17PlaneCoefficientsEf:
.text._ZN16lidar_processing4cuda20classifyGroundPointsEPKNS0_9CudaPointEPbPfiNS0_17PlaneCoefficientsEf:
        /* <DEDUP_REMOVED lines=11> */
[----:B------:R-:W3:Y:S01]  /*00b0*/  LDC.64 R10, c[0x0][0x3a0] ;  /* 0x0000e800ff0a7b82 */ /* 0x000ee20000000a00 */
[----:B------:R-:W4:Y:S07]  /*00c0*/  LDCU.64 UR8, c[0x0][0x388] ;  /* 0x00007100ff0877ac */ /* 0x000f2e0008000a00 */
[----:B------:R-:W5:Y:S01]  /*00d0*/  LDC.64 R2, c[0x0][0x3a8] ;  /* 0x0000ea00ff027b82 */ /* 0x000f620000000a00 */
[----:B0-----:R-:W-:-:S05]  /*00e0*/  IMAD.WIDE R4, R6, 0x1c, R4 ;  /* 0x0000001c06047825 */ /* 0x001fca00078e0204 */
[----:B-1----:R-:W3:Y:S04]  /*00f0*/  LDG.E R7, desc[UR4][R4.64+0x4] ;  /* 0x0000040404077981 */ /* 0x002ee8000c1e1900 */
[----:B------:R-:W2:Y:S04]  /*0100*/  LDG.E R0, desc[UR4][R4.64] ;  /* 0x0000000404007981 */ /* 0x000ea8000c1e1900 */
[----:B------:R-:W2:Y:S01]  /*0110*/  LDG.E R9, desc[UR4][R4.64+0x8] ;  /* 0x0000080404097981 */ /* 0x000ea2000c1e1900 */
[----:B----4-:R-:W-:Y:S01]  /*0120*/  IADD3 R8, P1, PT, R6, UR8, RZ ;  /* 0x0000000806087c10 */ /* 0x010fe2000ff3e0ff */
[----:B------:R-:W-:Y:S01]  /*0130*/  BSSY.RECONVERGENT B0, `(.L_x_127) ;  /* 0x0000015000007945 */ /* 0x000fe20003800200 */
[----:B---3--:R-:W-:-:S02]  /*0140*/  FMUL R7, R7, R10 ;  /* 0x0000000a07077220 */ /* 0x008fc40000400000 */
[----:B-----5:R-:W0:Y:S02]  /*0150*/  MUFU.RCP R10, R3 ;  /* 0x00000003000a7308 */ /* 0x020e240000001000 */
[----:B--2---:R-:W-:-:S04]  /*0160*/  FFMA R0, R0, UR6, R7 ;  /* 0x0000000600007c23 */ /* 0x004fc80008000007 */
[----:B------:R-:W-:-:S04]  /*0170*/  FFMA R9, R9, R11, R0 ;  /* 0x0000000b09097223 */ /* 0x000fc80000000000 */
[----:B------:R-:W-:Y:S01]  /*0180*/  FADD R0, R9, R2 ;  /* 0x0000000209007221 */ /* 0x000fe20000000000 */
[----:B------:R-:W-:-:S04]  /*0190*/  LEA.HI.X.SX32 R9, R6, UR9, 0x1, P1 ;  /* 0x0000000906097c11 */ /* 0x000fc800088f0eff */
[-C--:B------:R-:W-:Y:S01]  /*01a0*/  FSETP.GEU.AND P0, PT, |R0|, R3.reuse, PT ;  /* 0x000000030000720b */ /* 0x080fe20003f0e200 */
[----:B0-----:R-:W-:-:S03]  /*01b0*/  FFMA R11, R10, -R3, 1 ;  /* 0x3f8000000a0b7423 */ /* 0x001fc60000000803 */
[----:B------:R-:W-:Y:S01]  /*01c0*/  SEL R7, RZ, 0x1, P0 ;  /* 0x00000001ff077807 */ /* 0x000fe20000000000 */
[----:B------:R-:W-:-:S04]  /*01d0*/  FFMA R11, R10, R11, R10 ;  /* 0x0000000b0a0b7223 */ /* 0x000fc8000000000a */
[----:B------:R0:W-:Y:S01]  /*01e0*/  STG.E.U8 desc[UR4][R8.64], R7 ;  /* 0x0000000708007986 */ /* 0x0001e2000c101104 */
[----:B------:R-:W-:Y:S02]  /*01f0*/  FFMA R2, -|R0|, R11, RZ ;  /* 0x0000000b00027223 */ /* 0x000fe400000003ff */
[----:B------:R-:W1:Y:S02]  /*0200*/  FCHK P0, -|R0|, R3 ;  /* 0x0000000300007302 */ /* 0x000e640000000300 */
[----:B------:R-:W-:-:S04]  /*0210*/  FFMA R10, R2, -R3, -|R0| ;  /* 0x80000003020a7223 */ /* 0x000fc80000000c00 */
[----:B------:R-:W-:Y:S01]  /*0220*/  FFMA R2, R11, R10, R2 ;  /* 0x0000000a0b027223 */ /* 0x000fe20000000002 */
[----:B01----:R-:W-:Y:S06]  /*0230*/  @!P0 BRA `(.L_x_128) ;  /* 0x0000000000108947 */ /* 0x003fec0003800000 */
[----:B------:R-:W-:Y:S01]  /*0240*/  FADD R0, -|R0|, -RZ ;  /* 0x800000ff00007221 */ /* 0x000fe20000000300 */
[----:B------:R-:W-:-:S07]  /*0250*/  MOV R2, 0x270 ;  /* 0x0000027000027802 */ /* 0x000fce0000000f00 */
[----:B------:R-:W-:Y:S05]  /*0260*/  CALL.REL.NOINC `($__internal_3_$__cuda_sm3x_div_rn_noftz_f32_slowpath) ;  /* 0x00000000005c7944 */ /* 0x000fea0003c00000 */
[----:B------:R-:W-:-:S07]  /*0270*/  IMAD.MOV.U32 R2, RZ, RZ, R0 ;  /* 0x000000ffff027224 */ /* 0x000fce00078e0000 */
.L_x_128:
[----:B------:R-:W-:Y:S05]  /*0280*/  BSYNC.RECONVERGENT B0 ;  /* 0x0000000000007941 */ /* 0x000fea0003800200 */
.L_x_127:
[----:B------:R0:W2:Y:S01]  /*0290*/  LDG.E R4, desc[UR4][R4.64+0x8] ;  /* 0x0000080404047981 */ /* 0x0000a2000c1e1900 */
[----:B------:R-:W-:Y:S01]  /*02a0*/  IMAD.MOV.U32 R3, RZ, RZ, 0x3bbb989d ;  /* 0x3bbb989dff037424 */ /* 0x000fe200078e00ff */
[----:B------:R-:W1:Y:S01]  /*02b0*/  LDCU UR6, c[0x0][0x3a4] ;  /* 0x00007480ff0677ac */ /* 0x000e620008000800 */
[----:B------:R-:W-:Y:S02]  /*02c0*/  IMAD.MOV.U32 R7, RZ, RZ, 0x437c0000 ;  /* 0x437c0000ff077424 */ /* 0x000fe400078e00ff */
[----:B------:R-:W-:-:S04]  /*02d0*/  FFMA.SAT R0, R2, R3, 0.5 ;  /* 0x3f00000002007423 */ /* 0x000fc80000002003 */
[----:B------:R-:W-:-:S04]  /*02e0*/  FFMA.RM R0, R0, R7, 12582913 ;  /* 0x4b40000100007423 */ /* 0x000fc80000004007 */
[C---:B------:R-:W-:Y:S01]  /*02f0*/  FADD R3, R0.reuse, -12583039 ;  /* 0xcb40007f00037421 */ /* 0x040fe20000000000 */
[----:B------:R-:W-:-:S03]  /*0300*/  IMAD.SHL.U32 R0, R0, 0x800000, RZ ;  /* 0x0080000000007824 */ /* 0x000fc600078e00ff */
[----:B------:R-:W-:-:S04]  /*0310*/  FFMA R3, R2, 1.4426950216293334961, -R3 ;  /* 0x3fb8aa3b02037823 */ /* 0x000fc80000000803 */
[----:B------:R-:W-:Y:S02]  /*0320*/  FFMA R8, R2, 1.925963033500011079e-08, R3 ;  /* 0x32a5706002087823 */ /* 0x000fe40000000003 */
[----:B------:R-:W3:Y:S02]  /*0330*/  LDC.64 R2, c[0x0][0x390] ;  /* 0x0000e400ff027b82 */ /* 0x000ee40000000a00 */
[----:B------:R-:W4:Y:S02]  /*0340*/  MUFU.EX2 R7, R8 ;  /* 0x0000000800077308 */ /* 0x000f240000000800 */
[----:B----4-:R-:W-:-:S04]  /*0350*/  FMUL R0, R0, R7 ;  /* 0x0000000700007220 */ /* 0x010fc80000400000 */
[----:B0-----:R-:W-:Y:S01]  /*0360*/  FMUL R5, R0, 0.5 ;  /* 0x3f00000000057820 */ /* 0x001fe20000400000 */
[----:B---3--:R-:W-:Y:S01]  /*0370*/  IMAD.WIDE R6, R6, 0x4, R2 ;  /* 0x0000000406067825 */ /* 0x008fe200078e0202 */
[C---:B--2---:R-:W-:Y:S02]  /*0380*/  FSETP.GEU.AND P1, PT, R4.reuse, -2.5, PT ;  /* 0xc02000000400780b */ /* 0x044fe40003f2e000 */
[----:B------:R-:W-:-:S11]  /*0390*/  FSETP.GT.AND P0, PT, R4, 0.5, PT ;  /* 0x3f0000000400780b */ /* 0x000fd60003f04000 */
[----:B------:R-:W-:-:S05]  /*03a0*/  @P1 FSEL R5, R5, R0, P0 ;  /* 0x0000000005051208 */ /* 0x000fca0000000000 */
[----:B-1----:R-:W-:-:S05]  /*03b0*/  FMUL.SAT R5, R5, |UR6| ;  /* 0x4000000605057c20 */ /* 0x002fca0008402000 */
[----:B------:R-:W-:Y:S01]  /*03c0*/  STG.E desc[UR4][R6.64], R5 ;  /* 0x0000000506007986 */ /* 0x000fe2000c101904 */
[----:B------:R-:W-:Y:S05]  /*03d0*/  EXIT ;  /* 0x000000000000794d */ /* 0x000fea0003800000 */
        .weak           $__internal_3_$__cuda_sm3x_div_rn_noftz_f32_slowpath
        .type           $__internal_3_$__cuda_sm3x_div_rn_noftz_f32_slowpath,@function
        .size           $__internal_3_$__cuda_sm3x_div_rn_noftz_f32_slowpath,(.L_x_296 - $__internal_3_$__cuda_sm3x_div_rn_noftz_f32_slowpath)
$__internal_3_$__cuda_sm3x_div_rn_noftz_f32_slowpath:
[----:B------:R-:W0:Y:S01]  /*03e0*/  LDC R3, c[0x0][0x3ac] ;  /* 0x0000eb00ff037b82 */ /* 0x000e220000000800 */
[----:B------:R-:W-:Y:S01]  /*03f0*/  SHF.R.U32.HI R7, RZ, 0x17, R0 ;  /* 0x00000017ff077819 */ /* 0x000fe20000011600 */
[----:B------:R-:W1:Y:S01]  /*0400*/  LDCU UR6, c[0x0][0x3ac] ;  /* 0x00007580ff0677ac */ /* 0x000e620008000800 */
[----:B------:R-:W-:Y:S02]  /*0410*/  BSSY.RECONVERGENT B1, `(.L_x_129) ;  /* 0x0000063000017945 */ /* 0x000fe40003800200 */
[----:B------:R-:W-:-:S05]  /*0420*/  LOP3.LUT R7, R7, 0xff, RZ, 0xc0, !PT ;  /* 0x000000ff07077812 */ /* 0x000fca00078ec0ff */
[----:B------:R-:W-:Y:S02]  /*0430*/  VIADD R11, R7, 0xffffffff ;  /* 0xffffffff070b7836 */ /* 0x000fe40000000000 */
[----:B-1----:R-:W-:Y:S01]  /*0440*/  IMAD.U32 R9, RZ, RZ, UR6 ;  /* 0x00000006ff097e24 */ /* 0x002fe2000f8e00ff */
[----:B0-----:R-:W-:-:S04]  /*0450*/  SHF.R.U32.HI R8, RZ, 0x17, R3 ;  /* 0x00000017ff087819 */ /* 0x001fc80000011603 */
[----:B------:R-:W-:-:S05]  /*0460*/  LOP3.LUT R8, R8, 0xff, RZ, 0xc0, !PT ;  /* 0x000000ff08087812 */ /* 0x000fca00078ec0ff */
[----:B------:R-:W-:-:S05]  /*0470*/  VIADD R12, R8, 0xffffffff ;  /* 0xffffffff080c7836 */ /* 0x000fca0000000000 */
        /* <DEDUP_REMOVED lines=10> */
[C---:B------:R-:W-:Y:S02]  /*0520*/  FSETP.NEU.FTZ.AND P2, PT, |R0|.reuse, +INF , PT ;  /* 0x7f8000000000780b */ /* 0x040fe40003f5d200 */
        /* <DEDUP_REMOVED lines=16> */
.L_x_130:
[----:B------:R-:W-:Y:S01]  /*0630*/  LEA R12, R8, 0xc0800000, 0x17 ;  /* 0xc0800000080c7811 */ /* 0x000fe200078eb8ff */
[----:B------:R-:W-:Y:S01]  /*0640*/  VIADD R7, R7, 0xffffff81 ;  /* 0xffffff8107077836 */ /* 0x000fe20000000000 */
[----:B------:R-:W-:Y:S03]  /*0650*/  BSSY.RECONVERGENT B2, `(.L_x_135) ;  /* 0x0000035000027945 */ /* 0x000fe60003800200 */
[----:B------:R-:W-:Y:S02]  /*0660*/  IMAD.IADD R12, R9, 0x1, -R12 ;  /* 0x00000001090c7824 */ /* 0x000fe400078e0a0c */
[C---:B------:R-:W-:Y:S01]  /*0670*/  IMAD R0, R7.reuse, -0x800000, R0 ;  /* 0xff80000007007824 */ /* 0x040fe200078e0200 */
[----:B------:R-:W-:Y:S01]  /*0680*/  IADD3 R7, PT, PT, R7, 0x7f, -R8 ;  /* 0x0000007f07077810 */ /* 0x000fe20007ffe808 */
[----:B------:R-:W0:Y:S01]  /*0690*/  MUFU.RCP R3, R12 ;  /* 0x0000000c00037308 */ /* 0x000e220000001000 */
[----:B------:R-:W-:-:S03]  /*06a0*/  FADD.FTZ R9, -R12, -RZ ;  /* 0x800000ff0c097221 */ /* 0x000fc60000010100 */
[----:B------:R-:W-:Y:S02]  /*06b0*/  IMAD.IADD R7, R7, 0x1, R10 ;  /* 0x0000000107077824 */ /* 0x000fe400078e020a */
[----:B0-----:R-:W-:-:S04]  /*06c0*/  FFMA R14, R3, R9, 1 ;  /* 0x3f800000030e7423 */ /* 0x001fc80000000009 */
        /* <DEDUP_REMOVED lines=25> */
[----:B------:R-:W-:Y:S01]  /*0860*/  ISETP.NE.AND P1, PT, R9, RZ, PT ;  /* 0x000000ff0900720c */ /* 0x000fe20003f25270 */
[----:B------:R-:W-:Y:S01]  /*0870*/  IMAD.MOV R9, RZ, RZ, -R9 ;  /* 0x000000ffff097224 */ /* 0x000fe200078e0a09 */
        /* <DEDUP_REMOVED lines=14> */
.L_x_137:
[----:B------:R-:W-:-:S04]  /*0960*/  LOP3.LUT R0, R0, 0x80000000, RZ, 0xc0, !PT ;  /* 0x8000000000007812 */ /* 0x000fc800078ec0ff */
[----:B------:R-:W-:Y:S01]  /*0970*/  LOP3.LUT R0, R0, 0x7f800000, RZ, 0xfc, !PT ;  /* 0x7f80000000007812 */ /* 0x000fe200078efcff */
[----:B------:R-:W-:Y:S06]  /*0980*/  BRA `(.L_x_138) ;  /* 0x0000000000047947 */ /* 0x000fec0003800000 */
.L_x_136:
[----:B------:R-:W-:-:S07]  /*0990*/  IMAD R0, R7, 0x800000, R0 ;  /* 0x0080000007007824 */ /* 0x000fce00078e0200 */
.L_x_138:
[----:B------:R-:W-:Y:S05]  /*09a0*/  BSYNC.RECONVERGENT B2 ;  /* 0x0000000000027941 */ /* 0x000fea0003800200 */
.L_x_135:
[----:B------:R-:W-:Y:S05]  /*09b0*/  BRA `(.L_x_139) ;  /* 0x0000000000207947 */ /* 0x000fea0003800000 */
.L_x_134:
[----:B------:R-:W-:-:S04]  /*09c0*/  LOP3.LUT R0, R9, 0x80000000, R0, 0x48, !PT ;  /* 0x8000000009007812 */ /* 0x000fc800078e4800 */
[----:B------:R-:W-:Y:S01]  /*09d0*/  LOP3.LUT R0, R0, 0x7f800000, RZ, 0xfc, !PT ;  /* 0x7f80000000007812 */ /* 0x000fe200078efcff */
[----:B------:R-:W-:Y:S06]  /*09e0*/  BRA `(.L_x_139) ;  /* 0x0000000000147947 */ /* 0x000fec0003800000 */
.L_x_133:
[----:B------:R-:W-:Y:S01]  /*09f0*/  LOP3.LUT R0, R9, 0x80000000, R0, 0x48, !PT ;  /* 0x8000000009007812 */ /* 0x000fe200078e4800 */
[----:B------:R-:W-:Y:S06]  /*0a00*/  BRA `(.L_x_139) ;  /* 0x00000000000c7947 */ /* 0x000fec0003800000 */
.L_x_132:
[----:B------:R-:W0:Y:S01]  /*0a10*/  MUFU.RSQ R0, -QNAN ;  /* 0xffc0000000007908 */ /* 0x000e220000001400 */
[----:B------:R-:W-:Y:S05]  /*0a20*/  BRA `(.L_x_139) ;  /* 0x0000000000047947 */ /* 0x000fea0003800000 */
.L_x_131:
[----:B------:R-:W-:-:S07]  /*0a30*/  FADD.FTZ R0, R0, R3 ;  /* 0x0000000300007221 */ /* 0x000fce0000010000 */
.L_x_139:
[----:B------:R-:W-:Y:S05]  /*0a40*/  BSYNC.RECONVERGENT B1 ;  /* 0x0000000000017941 */ /* 0x000fea0003800200 */
.L_x_129:
[----:B------:R-:W-:-:S04]  /*0a50*/  IMAD.MOV.U32 R3, RZ, RZ, 0x0 ;  /* 0x00000000ff037424 */ /* 0x000fc800078e00ff */
[----:B0-----:R-:W-:Y:S05]  /*0a60*/  RET.REL.NODEC R2 `(_ZN16lidar_processing4cuda20classifyGroundPointsEPKNS0_9CudaPointEPbPfiNS0_17PlaneCoefficientsEf) ;  /* 0xfffffff402647950 */ /* 0x001fea0003c3ffff */
.L_x_140:
        /* <DEDUP_REMOVED lines=9> */
.L_x_296:


//--------------------- .text._ZN16lidar_processing4cuda17ransacPlaneKernelEPKNS0_9CudaPointEiPNS0_17PlaneCoefficientsEPfifP17curandStateXORWOW --------------------------
	.section	.text._ZN16lidar_processing4cuda17ransacPlaneKernelEPKNS0_9CudaPointEiPNS0_17PlaneCoefficientsEPfifP17curandStateXORWOW,"ax",@progbits
	.align	128
        .global         _ZN16lidar_processing4cuda17ransacPlaneKernelEPKNS0_9CudaPointEiPNS0_17PlaneCoefficientsEPfifP17curandStateXORWOW
        .type           _ZN16lidar_processing4cuda17ransacPlaneKernelEPKNS0_9CudaPointEiPNS0_17PlaneCoefficientsEPfifP17curandStateXORWOW,@function
        .size           _ZN16lidar_processing4cuda17ransacPlaneKernelEPKNS0_9CudaPointEiPNS0_17PlaneCoefficientsEPfifP17curandStateXORWOW,(.L_x_298 - _ZN16lidar_processing4cuda17ransacPlaneKernelEPKNS0_9CudaPointEiPNS0_17PlaneCoefficientsEPfifP17curandStateXORWOW)
        .other          _ZN16lidar_processing4cuda17ransacPlaneKernelEPKNS0_9CudaPointEiPNS0_17PlaneCoefficientsEPfifP17curandStateXORWOW,@"STO_CUDA_ENTRY STV_DEFAULT"
_ZN16lidar_processing4cuda17ransacPlaneKernelEPKNS0_9CudaPointEiPNS0_17PlaneCoefficientsEPfifP17curandStateXORWOW:
.text._ZN16lidar_processing4cuda17ransacPlaneKernelEPKNS0_9CudaPointEiPNS0_17PlaneCoefficientsEPfifP17curandStateXORWOW:
[----:B------:R-:W-:Y:S01]  /*0000*/  LDC R1, c[0x0][0x37c] ;  /* 0x0000df00ff017b82 */ /* 0x000fe20000000800 */
[----:B------:R-:W0:Y:S07]  /*0010*/  S2R R9, SR_TID.X ;  /* 0x0000000000097919 */ /* 0x000e2e0000002100 */
[----:B------:R-:W1:Y:S01]  /*0020*/  S2UR UR4, SR_CTAID.X ;  /* 0x00000000000479c3 */ /* 0x000e620000002500 */
[----:B------:R-:W2:Y:S01]  /*0030*/  LDCU UR8, c[0x0][0x3a0] ;  /* 0x00007400ff0877ac */ /* 0x000ea20008000800 */
[----:B------:R-:W-:Y:S01]  /*0040*/  BSSY.RECONVERGENT B0, `(.L_x_141) ;  /* 0x00002e6000007945 */ /* 0x000fe20003800200 */
[----:B------:R-:W-:Y:S01]  /*0050*/  HFMA2 R8, -RZ, RZ, 0, 0 ;  /* 0x00000000ff087431 */ /* 0x000fe200000001ff */
[----:B------:R-:W-:Y:S01]  /*0060*/  CS2R R12, SRZ ;  /* 0x00000000000c7805 */ /* 0x000fe2000001ff00 */
[----:B------:R-:W3:Y:S01]  /*0070*/  LDCU.64 UR6, c[0x0][0x358] ;  /* 0x00006b00ff0677ac */ /* 0x000ee20008000a00 */
[----:B------:R-:W-:-:S02]  /*0080*/  CS2R R14, SRZ ;  /* 0x00000000000e7805 */ /* 0x000fc4000001ff00 */
[----:B------:R-:W1:Y:S01]  /*0090*/  LDC R2, c[0x0][0x360] ;  /* 0x0000d800ff027b82 */ /* 0x000e620000000800 */
[----:B------:R-:W4:Y:S01]  /*00a0*/  LDCU UR5, c[0x0][0x370] ;  /* 0x00006e00ff0577ac */ /* 0x000f220008000800 */
[----:B0-----:R-:W-:Y:S01]  /*00b0*/  ISETP.NE.AND P0, PT, R9, RZ, PT ;  /* 0x000000ff0900720c */ /* 0x001fe20003f05270 */
[C---:B-1----:R-:W-:Y:S02]  /*00c0*/  IMAD R10, R2.reuse, UR4, R9 ;  /* 0x00000004020a7c24 */ /* 0x042fe4000f8e0209 */
[----:B----4-:R-:W-:-:S10]  /*00d0*/  IMAD R7, R2, UR5, RZ ;  /* 0x0000000502077c24 */ /* 0x010fd4000f8e02ff */
[----:B------:R-:W0:Y:S01]  /*00e0*/  @!P0 S2R R3, SR_CgaCtaId ;  /* 0x0000000000038919 */ /* 0x000e220000008800 */
[----:B------:R-:W-:-:S04]  /*00f0*/  @!P0 MOV R0, 0x400 ;  /* 0x0000040000008802 */ /* 0x000fc80000000f00 */
[----:B0-----:R-:W-:-:S05]  /*0100*/  @!P0 LEA R0, R3, R0, 0x18 ;  /* 0x0000000003008211 */ /* 0x001fca00078ec0ff */
[----:B------:R0:W-:Y:S01]  /*0110*/  @!P0 STS [R0+0x10], RZ ;  /* 0x000010ff00008388 */ /* 0x0001e20000000800 */
[----:B------:R-:W-:Y:S01]  /*0120*/  BAR.SYNC.DEFER_BLOCKING 0x0 ;  /* 0x0000000000007b1d */ /* 0x000fe20000010000 */
[----:B--2---:R-:W-:-:S13]  /*0130*/  ISETP.GE.AND P0, PT, R10, UR8, PT ;  /* 0x000000080a007c0c */ /* 0x004fda000bf06270 */
[----:B0--3--:R-:W-:Y:S05]  /*0140*/  @P0 BRA `(.L_x_142) ;  /* 0x0000002c00540947 */ /* 0x009fea0003800000 */
[----:B------:R-:W0:Y:S08]  /*0150*/  LDC.64 R50, c[0x0][0x3a8] ;  /* 0x0000ea00ff327b82 */ /* 0x000e300000000a00 */
[----:B------:R-:W1:Y:S01]  /*0160*/  LDC R37, c[0x0][0x388] ;  /* 0x0000e200ff257b82 */ /* 0x000e620000000800 */
[----:B0-----:R-:W-:-:S05]  /*0170*/  IMAD.WIDE R50, R10, 0x30, R50 ;  /* 0x000000300a327825 */ /* 0x001fca00078e0232 */
[----:B------:R0:W5:Y:S04]  /*0180*/  LDG.E R6, desc[UR6][R50.64+0x20] ;  /* 0x0000200632067981 */ /* 0x000168000c1e1900 */
[----:B------:R0:W5:Y:S04]  /*0190*/  LDG.E.64 R48, desc[UR6][R50.64+0x28] ;  /* 0x0000280632307981 */ /* 0x000168000c1e1b00 */
[----:B------:R0:W5:Y:S04]  /*01a0*/  LDG.E.64 R28, desc[UR6][R50.64] ;  /* 0x00000006321c7981 */ /* 0x000168000c1e1b00 */
[----:B------:R0:W5:Y:S04]  /*01b0*/  LDG.E.64 R26, desc[UR6][R50.64+0x8] ;  /* 0x00000806321a7981 */ /* 0x000168000c1e1b00 */
[----:B------:R0:W5:Y:S04]  /*01c0*/  LDG.E.64 R24, desc[UR6][R50.64+0x10] ;  /* 0x0000100632187981 */ /* 0x000168000c1e1b00 */
[----:B------:R0:W5:Y:S01]  /*01d0*/  LDG.E.64 R22, desc[UR6][R50.64+0x18] ;  /* 0x0000180632167981 */ /* 0x000162000c1e1b00 */
[----:B-1----:R-:W-:-:S02]  /*01e0*/  ISETP.GT.AND P0, PT, R37, RZ, PT ;  /* 0x000000ff2500720c */ /* 0x002fc40003f04270 */
[----:B------:R-:W-:-:S11]  /*01f0*/  I2FP.F32.S32 R4, R37 ;  /* 0x0000002500047245 */ /* 0x000fd60000201400 */
[----:B0-----:R-:W-:Y:S05]  /*0200*/  @P0 BRA `(.L_x_143) ;  /* 0x0000000c00f80947 */ /* 0x001fea0003800000 */
[----:B------:R-:W0:Y:S01]  /*0210*/  MUFU.RCP R3, R4 ;  /* 0x0000000400037308 */ /* 0x000e220000001000 */
[----:B------:R-:W-:-:S07]  /*0220*/  IMAD.MOV.U32 R8, RZ, RZ, RZ ;  /* 0x000000ffff087224 */ /* 0x000fce00078e00ff */
[----:B------:R-:W1:Y:S01]  /*0230*/  FCHK P0, RZ, R4 ;  /* 0x00000004ff007302 */ /* 0x000e620000000000 */
[----:B0-----:R-:W-:-:S04]  /*0240*/  FFMA R0, -R4, R3, 1 ;  /* 0x3f80000004007423 */ /* 0x001fc80000000103 */
[----:B------:R-:W-:-:S04]  /*0250*/  FFMA R0, R3, R0, R3 ;  /* 0x0000000003007223 */ /* 0x000fc80000000003 */
[----:B------:R-:W-:-:S04]  /*0260*/  FFMA R31, RZ, R0, RZ ;  /* 0x00000000ff1f7223 */ /* 0x000fc800000000ff */
[----:B------:R-:W-:-:S04]  /*0270*/  FFMA R2, -R4, R31, RZ ;  /* 0x0000001f04027223 */ /* 0x000fc800000001ff */
[----:B------:R-:W-:Y:S01]  /*0280*/  FFMA R31, R0, R2, R31 ;  /* 0x00000002001f7223 */ /* 0x000fe2000000001f */
[----:B-1----:R-:W-:Y:S06]  /*0290*/  @!P0 BRA `(.L_x_144) ;  /* 0x0000000000148947 */ /* 0x002fec0003800000 */
[----:B------:R-:W-:Y:S01]  /*02a0*/  MOV R5, R4 ;  /* 0x0000000400057202 */ /* 0x000fe20000000f00 */
[----:B------:R-:W-:Y:S01]  /*02b0*/  IMAD.MOV.U32 R0, RZ, RZ, RZ ;  /* 0x000000ffff007224 */ /* 0x000fe200078e00ff */
[----:B------:R-:W-:-:S07]  /*02c0*/  MOV R16, 0x2e0 ;  /* 0x000002e000107802 */ /* 0x000fce0000000f00 */
[----:B-----5:R-:W-:Y:S05]  /*02d0*/  CALL.REL.NOINC `($__internal_5_$__cuda_sm3x_div_rn_noftz_f32_slowpath) ;  /* 0x0000002c00c07944 */ /* 0x020fea0003c00000 */
[----:B------:R-:W-:-:S07]  /*02e0*/  MOV R31, R0 ;  /* 0x00000000001f7202 */ /* 0x000fce0000000f00 */
.L_x_144:
[----:B------:R-:W-:Y:S02]  /*02f0*/  CS2R R14, SRZ ;  /* 0x00000000000e7805 */ /* 0x000fe4000001ff00 */
[----:B------:R-:W-:-:S07]  /*0300*/  CS2R R12, SRZ ;  /* 0x00000000000c7805 */ /* 0x000fce000001ff00 */
.L_x_163:
[----:B0-----:R-:W0:Y:S01]  /*0310*/  LDC R0, c[0x0][0x388] ;  /* 0x0000e200ff007b82 */ /* 0x001e220000000800 */
[----:B-----5:R-:W-:Y:S01]  /*0320*/  SHF.R.U32.HI R2, RZ, 0x2, R29 ;  /* 0x00000002ff027819 */ /* 0x020fe2000001161d */
[----:B------:R-:W-:Y:S01]  /*0330*/  BSSY.RECONVERGENT B1, `(.L_x_145) ;  /* 0x0000057000017945 */ /* 0x000fe20003800200 */
[----:B------:R-:W-:Y:S02]  /*0340*/  SHF.L.U32 R4, R25, 0x4, RZ ;  /* 0x0000000419047819 */ /* 0x000fe400000006ff */
[----:B------:R-:W-:Y:S02]  /*0350*/  LOP3.LUT R2, R2, R29, RZ, 0x3c, !PT ;  /* 0x0000001d02027212 */ /* 0x000fe400078e3cff */
[----:B------:R-:W-:Y:S02]  /*0360*/  SHF.R.U32.HI R17, RZ, 0x2, R26 ;  /* 0x00000002ff117819 */ /* 0x000fe4000001161a */
[----:B------:R-:W-:Y:S01]  /*0370*/  SHF.R.U32.HI R16, RZ, 0x2, R27 ;  /* 0x00000002ff107819 */ /* 0x000fe2000001161b */
[----:B------:R-:W-:Y:S01]  /*0380*/  IMAD.SHL.U32 R5, R2, 0x2, RZ ;  /* 0x0000000202057824 */ /* 0x000fe200078e00ff */
[----:B------:R-:W-:-:S02]  /*0390*/  LOP3.LUT R17, R17, R26, RZ, 0x3c, !PT ;  /* 0x0000001a11117212 */ /* 0x000fc400078e3cff */
[----:B------:R-:W-:Y:S02]  /*03a0*/  LOP3.LUT R16, R16, R27, RZ, 0x3c, !PT ;  /* 0x0000001b10107212 */ /* 0x000fe400078e3cff */
[----:B------:R-:W-:Y:S01]  /*03b0*/  LOP3.LUT R5, R25, R4, R5, 0x96, !PT ;  /* 0x0000000419057212 */ /* 0x000fe200078e9605 */
[----:B------:R-:W-:Y:S01]  /*03c0*/  IMAD.SHL.U32 R4, R17, 0x2, RZ ;  /* 0x0000000211047824 */ /* 0x000fe200078e00ff */
[----:B------:R-:W-:Y:S02]  /*03d0*/  IADD3 R32, PT, PT, R28, 0x10974f, RZ ;  /* 0x0010974f1c207810 */ /* 0x000fe40007ffe0ff */
[----:B------:R-:W-:Y:S01]  /*03e0*/  LOP3.LUT R19, R5, R2, RZ, 0x3c, !PT ;  /* 0x0000000205137212 */ /* 0x000fe200078e3cff */
[----:B------:R-:W-:Y:S01]  /*03f0*/  IMAD.SHL.U32 R5, R16, 0x2, RZ ;  /* 0x0000000210057824 */ /* 0x000fe200078e00ff */
[----:B------:R-:W-:Y:S02]  /*0400*/  MOV R18, R25 ;  /* 0x0000001900127202 */ /* 0x000fe40000000f00 */
[----:B------:R-:W-:Y:S01]  /*0410*/  SHF.L.U32 R2, R19, 0x4, RZ ;  /* 0x0000000413027819 */ /* 0x000fe200000006ff */
[----:B0-----:R-:W0:Y:S01]  /*0420*/  I2F.U32.RP R11, R0 ;  /* 0x00000000000b7306 */ /* 0x001e220000209000 */
[----:B------:R-:W-:-:S02]  /*0430*/  LOP3.LUT R30, RZ, R0, RZ, 0x33, !PT ;  /* 0x00000000ff1e7212 */ /* 0x000fc400078e33ff */
[----:B------:R-:W-:-:S04]  /*0440*/  LOP3.LUT R2, R17, R4, R2, 0x96, !PT ;  /* 0x0000000411027212 */ /* 0x000fc800078e9602 */
[----:B------:R-:W-:Y:S01]  /*0450*/  LOP3.LUT R20, R2, R19, RZ, 0x3c, !PT ;  /* 0x0000001302147212 */ /* 0x000fe200078e3cff */
[----:B------:R-:W-:-:S03]  /*0460*/  HFMA2 R2, -RZ, RZ, 0, 0 ;  /* 0x00000000ff027431 */ /* 0x000fc600000001ff */
[----:B------:R-:W-:Y:S01]  /*0470*/  IADD3 R4, PT, PT, R28, 0xb0f8a, R20 ;  /* 0x000b0f8a1c047810 */ /* 0x000fe20007ffe014 */
[----:B0-----:R-:W0:Y:S02]  /*0480*/  MUFU.RCP R11, R11 ;  /* 0x0000000b000b7308 */ /* 0x001e240000001000 */
[----:B0-----:R-:W-:-:S06]  /*0490*/  VIADD R3, R11, 0xffffffe ;  /* 0x0ffffffe0b037836 */ /* 0x001fcc0000000000 */
[----:B------:R-:W0:Y:S02]  /*04a0*/  F2I.FTZ.U32.TRUNC.NTZ R3, R3 ;  /* 0x0000000300037305 */ /* 0x000e24000021f000 */
[----:B0-----:R-:W-:-:S05]  /*04b0*/  IADD3 R11, PT, PT, RZ, -R3, RZ ;  /* 0x80000003ff0b7210 */ /* 0x001fca0007ffe0ff */
[----:B------:R-:W-:-:S04]  /*04c0*/  IMAD R11, R11, R0, RZ ;  /* 0x000000000b0b7224 */ /* 0x000fc800078e02ff */
[----:B------:R-:W-:Y:S01]  /*04d0*/  IMAD.HI.U32 R11, R3, R11, R2 ;  /* 0x0000000b030b7227 */ /* 0x000fe200078e0002 */
[----:B------:R-:W-:-:S03]  /*04e0*/  IADD3 R2, PT, PT, R28, 0x587c5, R19 ;  /* 0x000587c51c027810 */ /* 0x000fc60007ffe013 */
[----:B------:R-:W-:-:S05]  /*04f0*/  IMAD.SHL.U32 R3, R20, 0x10, RZ ;  /* 0x0000001014037824 */ /* 0x000fca00078e00ff */
[----:B------:R-:W-:Y:S01]  /*0500*/  LOP3.LUT R5, R16, R5, R3, 0x96, !PT ;  /* 0x0000000510057212 */ /* 0x000fe200078e9603 */
[----:B------:R-:W-:-:S03]  /*0510*/  IMAD.HI.U32 R16, R11, R4, RZ ;  /* 0x000000040b107227 */ /* 0x000fc600078e00ff */
[----:B------:R-:W-:Y:S01]  /*0520*/  LOP3.LUT R21, R5, R20, RZ, 0x3c, !PT ;  /* 0x0000001405157212 */ /* 0x000fe200078e3cff */
[----:B------:R-:W-:Y:S01]  /*0530*/  IMAD.HI.U32 R3, R11, R2, RZ ;  /* 0x000000020b037227 */ /* 0x000fe200078e00ff */
[----:B------:R-:W-:-:S03]  /*0540*/  IADD3 R17, PT, PT, -R16, RZ, RZ ;  /* 0x000000ff10117210 */ /* 0x000fc60007ffe1ff */
[----:B------:R-:W-:Y:S02]  /*0550*/  IMAD.MOV R3, RZ, RZ, -R3 ;  /* 0x000000ffff037224 */ /* 0x000fe400078e0a03 */
[----:B------:R-:W-:Y:S02]  /*0560*/  IMAD.IADD R5, R21, 0x1, R32 ;  /* 0x0000000115057824 */ /* 0x000fe400078e0220 */
[C---:B------:R-:W-:Y:S02]  /*0570*/  IMAD R33, R0.reuse, R3, R2 ;  /* 0x0000000300217224 */ /* 0x040fe400078e0202 */
[----:B------:R-:W-:Y:S02]  /*0580*/  IMAD R3, R0, R17, R4 ;  /* 0x0000001100037224 */ /* 0x000fe400078e0204 */
[----:B------:R-:W-:Y:S01]  /*0590*/  IMAD.HI.U32 R2, R11, R5, RZ ;  /* 0x000000050b027227 */ /* 0x000fe200078e00ff */
[-C--:B------:R-:W-:Y:S01]  /*05a0*/  ISETP.GE.U32.AND P0, PT, R33, R0.reuse, PT ;  /* 0x000000002100720c */ /* 0x080fe20003f06070 */
[----:B------:R-:W0:Y:S01]  /*05b0*/  LDC.64 R16, c[0x0][0x380] ;  /* 0x0000e000ff107b82 */ /* 0x000e220000000a00 */
[----:B------:R-:W-:-:S02]  /*05c0*/  ISETP.GE.U32.AND P2, PT, R3, R0, PT ;  /* 0x000000000300720c */ /* 0x000fc40003f46070 */
[----:B------:R-:W-:-:S05]  /*05d0*/  IADD3 R2, PT, PT, -R2, RZ, RZ ;  /* 0x000000ff02027210 */ /* 0x000fca0007ffe1ff */
[----:B------:R-:W-:Y:S02]  /*05e0*/  IMAD R5, R0, R2, R5 ;  /* 0x0000000200057224 */ /* 0x000fe400078e0205 */
[----:B------:R-:W-:Y:S02]  /*05f0*/  IMAD.MOV.U32 R2, RZ, RZ, R32 ;  /* 0x000000ffff027224 */ /* 0x000fe400078e0020 */
[----:B------:R-:W-:Y:S01]  /*0600*/  @P0 IMAD.IADD R33, R33, 0x1, -R0 ;  /* 0x0000000121210824 */ /* 0x000fe200078e0a00 */
[-C--:B------:R-:W-:Y:S02]  /*0610*/  ISETP.GE.U32.AND P1, PT, R5, R0.reuse, PT ;  /* 0x000000000500720c */ /* 0x080fe40003f26070 */
[-C--:B------:R-:W-:Y:S02]  /*0620*/  @P2 IADD3 R3, PT, PT, R3, -R0.reuse, RZ ;  /* 0x8000000003032210 */ /* 0x080fe40007ffe0ff */
[-C--:B------:R-:W-:Y:S02]  /*0630*/  ISETP.GE.U32.AND P2, PT, R33, R0.reuse, PT ;  /* 0x000000002100720c */ /* 0x080fe40003f46070 */
[----:B------:R-:W-:-:S07]  /*0640*/  ISETP.GE.U32.AND P0, PT, R3, R0, PT ;  /* 0x000000000300720c */ /* 0x000fce0003f06070 */
[----:B------:R-:W-:Y:S01]  /*0650*/  @P1 IMAD.IADD R5, R5, 0x1, -R0 ;  /* 0x0000000105051824 */ /* 0x000fe200078e0a00 */
[----:B------:R-:W-:-:S03]  /*0660*/  ISETP.NE.U32.AND P1, PT, R0, RZ, PT ;  /* 0x000000ff0000720c */ /* 0x000fc60003f25070 */
[-C--:B------:R-:W-:Y:S02]  /*0670*/  @P2 IADD3 R33, PT, PT, R33, -R0.reuse, RZ ;  /* 0x8000000021212210 */ /* 0x080fe40007ffe0ff */
[----:B------:R-:W-:Y:S01]  /*0680*/  @P0 IMAD.IADD R3, R3, 0x1, -R0 ;  /* 0x0000000103030824 */ /* 0x000fe200078e0a00 */
[----:B------:R-:W-:Y:S02]  /*0690*/  ISETP.GE.U32.AND P3, PT, R5, R0, PT ;  /* 0x000000000500720c */ /* 0x000fe40003f66070 */
[C---:B------:R-:W-:Y:S02]  /*06a0*/  SEL R33, R30.reuse, R33, !P1 ;  /* 0x000000211e217207 */ /* 0x040fe40004800000 */
[----:B------:R-:W-:Y:S02]  /*06b0*/  SEL R36, R30, R3, !P1 ;  /* 0x000000031e247207 */ /* 0x000fe40004800000 */
[----:B------:R-:W-:Y:S02]  /*06c0*/  MOV R3, R24 ;  /* 0x0000001800037202 */ /* 0x000fe40000000f00 */
[----:B------:R-:W-:-:S05]  /*06d0*/  ISETP.NE.AND P0, PT, R36, R33, PT ;  /* 0x000000212400720c */ /* 0x000fca0003f05270 */
[----:B------:R-:W-:-:S05]  /*06e0*/  @P3 IMAD.IADD R5, R5, 0x1, -R0 ;  /* 0x0000000105053824 */ /* 0x000fca00078e0a00 */
[----:B------:R-:W-:-:S03]  /*06f0*/  SEL R35, R30, R5, !P1 ;  /* 0x000000051e237207 */ /* 0x000fc60004800000 */
[----:B0-----:R-:W-:Y:S05]  /*0700*/  @P0 BRA `(.L_x_146) ;  /* 0x0000000000640947 */ /* 0x001fea0003800000 */
[----:B------:R-:W-:Y:S01]  /*0710*/  BSSY.RECONVERGENT B2, `(.L_x_146) ;  /* 0x0000018000027945 */ /* 0x000fe20003800200 */
.L_x_147:
[----:B------:R-:W-:Y:S02]  /*0720*/  SHF.R.U32.HI R4, RZ, 0x2, R3 ;  /* 0x00000002ff047819 */ /* 0x000fe40000011603 */
[----:B------:R-:W-:Y:S02]  /*0730*/  SHF.L.U32 R32, R21, 0x4, RZ ;  /* 0x0000000415207819 */ /* 0x000fe400000006ff */
[----:B------:R-:W-:Y:S02]  /*0740*/  LOP3.LUT R4, R4, R3, RZ, 0x3c, !PT ;  /* 0x0000000304047212 */ /* 0x000fe400078e3cff */
[----:B------:R-:W-:-:S03]  /*0750*/  IADD3 R2, PT, PT, R2, 0x587c5, RZ ;  /* 0x000587c502027810 */ /* 0x000fc60007ffe0ff */
[----:B------:R-:W-:-:S05]  /*0760*/  IMAD.SHL.U32 R3, R4, 0x2, RZ ;  /* 0x0000000204037824 */ /* 0x000fca00078e00ff */
[----:B------:R-:W-:-:S04]  /*0770*/  LOP3.LUT R3, R21, R32, R3, 0x96, !PT ;  /* 0x0000002015037212 */ /* 0x000fc800078e9603 */
[----:B------:R-:W-:-:S05]  /*0780*/  LOP3.LUT R5, R3, R4, RZ, 0x3c, !PT ;  /* 0x0000000403057212 */ /* 0x000fca00078e3cff */
[----:B------:R-:W-:-:S04]  /*0790*/  IMAD.IADD R3, R5, 0x1, R2 ;  /* 0x0000000105037824 */ /* 0x000fc800078e0202 */
[----:B------:R-:W-:-:S05]  /*07a0*/  IMAD.HI.U32 R4, R11, R3, RZ ;  /* 0x000000030b047227 */ /* 0x000fca00078e00ff */
[----:B------:R-:W-:-:S05]  /*07b0*/  IADD3 R4, PT, PT, -R4, RZ, RZ ;  /* 0x000000ff04047210 */ /* 0x000fca0007ffe1ff */
[----:B------:R-:W-:-:S05]  /*07c0*/  IMAD R3, R0, R4, R3 ;  /* 0x0000000400037224 */ /* 0x000fca00078e0203 */
[----:B------:R-:W-:-:S13]  /*07d0*/  ISETP.GE.U32.AND P0, PT, R3, R0, PT ;  /* 0x000000000300720c */ /* 0x000fda0003f06070 */
[----:B------:R-:W-:-:S05]  /*07e0*/  @P0 IMAD.IADD R3, R3, 0x1, -R0 ;  /* 0x0000000103030824 */ /* 0x000fca00078e0a00 */
[----:B------:R-:W-:-:S13]  /*07f0*/  ISETP.GE.U32.AND P0, PT, R3, R0, PT ;  /* 0x000000000300720c */ /* 0x000fda0003f06070 */
[----:B------:R-:W-:-:S04]  /*0800*/  @P0 IADD3 R3, PT, PT, R3, -R0, RZ ;  /* 0x8000000003030210 */ /* 0x000fc80007ffe0ff */
[----:B------:R-:W-:Y:S01]  /*0810*/  SEL R36, R30, R3, !P1 ;  /* 0x000000031e247207 */ /* 0x000fe20004800000 */
[----:B------:R-:W-:Y:S01]  /*0820*/  IMAD.MOV.U32 R3, RZ, RZ, R18 ;  /* 0x000000ffff037224 */ /* 0x000fe200078e0012 */
[----:B------:R-:W-:Y:S01]  /*0830*/  MOV R18, R19 ;  /* 0x0000001300127202 */ /* 0x000fe20000000f00 */
[----:B------:R-:W-:Y:S01]  /*0840*/  IMAD.MOV.U32 R19, RZ, RZ, R20 ;  /* 0x000000ffff137224 */ /* 0x000fe200078e0014 */
[----:B------:R-:W-:Y:S02]  /*0850*/  ISETP.NE.AND P0, PT, R36, R33, PT ;  /* 0x000000212400720c */ /* 0x000fe40003f05270 */
[----:B------:R-:W-:Y:S01]  /*0860*/  MOV R20, R21 ;  /* 0x0000001500147202 */ /* 0x000fe20000000f00 */
[----:B------:R-:W-:-:S10]  /*0870*/  IMAD.MOV.U32 R21, RZ, RZ, R5 ;  /* 0x000000ffff157224 */ /* 0x000fd400078e0005 */
[----:B------:R-:W-:Y:S05]  /*0880*/  @!P0 BRA `(.L_x_147) ;  /* 0xfffffffc00a48947 */ /* 0x000fea000383ffff */
[----:B------:R-:W-:Y:S05]  /*0890*/  BSYNC.RECONVERGENT B2 ;  /* 0x0000000000027941 */ /* 0x000fea0003800200 */
.L_x_146:
[----:B------:R-:W-:Y:S05]  /*08a0*/  BSYNC.RECONVERGENT B1 ;  /* 0x0000000000017941 */ /* 0x000fea0003800200 */
.L_x_145:
[C---:B------:R-:W-:Y:S01]  /*08b0*/  ISETP.NE.AND P2, PT, R35.reuse, R33, PT ;  /* 0x000000212300720c */ /* 0x040fe20003f45270 */
[----:B------:R-:W-:Y:S01]  /*08c0*/  BSSY.RECONVERGENT B1, `(.L_x_148) ;  /* 0x000001f000017945 */ /* 0x000fe20003800200 */
[----:B------:R-:W-:Y:S01]  /*08d0*/  ISETP.NE.AND P0, PT, R35, R36, PT ;  /* 0x000000242300720c */ /* 0x000fe20003f05270 */
[----:B------:R-:W-:-:S12]  /*08e0*/  IMAD.WIDE R4, R33, 0x1c, R16 ;  /* 0x0000001c21047825 */ /* 0x000fd800078e0210 */
[----:B------:R-:W-:Y:S05]  /*08f0*/  @P0 BRA P2, `(.L_x_149) ;  /* 0x00000000006c0947 */ /* 0x000fea0001000000 */
[----:B------:R-:W-:Y:S01]  /*0900*/  BSSY.RECONVERGENT B2, `(.L_x_150) ;  /* 0x0000019000027945 */ /* 0x000fe20003800200 */
.L_x_151:
        /* <DEDUP_REMOVED lines=19> */
[C---:B------:R-:W-:Y:S02]  /*0a40*/  ISETP.NE.AND P0, PT, R32.reuse, R36, PT ;  /* 0x000000242000720c */ /* 0x040fe40003f05270 */
[----:B------:R-:W-:Y:S01]  /*0a50*/  MOV R20, R21 ;  /* 0x0000001500147202 */ /* 0x000fe20000000f00 */
[----:B------:R-:W-:Y:S01]  /*0a60*/  IMAD.MOV.U32 R21, RZ, RZ, R35 ;  /* 0x000000ffff157224 */ /* 0x000fe200078e0023 */
[----:B------:R-:W-:-:S13]  /*0a70*/  ISETP.EQ.OR P0, PT, R32, R33, !P0 ;  /* 0x000000212000720c */ /* 0x000fda0004702670 */
[----:B------:R-:W-:Y:S05]  /*0a80*/  @P0 BRA `(.L_x_151) ;  /* 0xfffffffc00a00947 */ /* 0x000fea000383ffff */
[----:B------:R-:W-:Y:S05]  /*0a90*/  BSYNC.RECONVERGENT B2 ;  /* 0x0000000000027941 */ /* 0x000fea0003800200 */
.L_x_150:
[----:B------:R-:W-:-:S07]  /*0aa0*/  MOV R35, R32 ;  /* 0x0000002000237202 */ /* 0x000fce0000000f00 */
.L_x_149:
[----:B------:R-:W-:Y:S05]  /*0ab0*/  BSYNC.RECONVERGENT B1 ;  /* 0x0000000000017941 */ /* 0x000fea0003800200 */
.L_x_148:
[--C-:B------:R-:W-:Y:S01]  /*0ac0*/  IMAD.WIDE R36, R36, 0x1c, R16.reuse ;  /* 0x0000001c24247825 */ /* 0x100fe200078e0210 */
[----:B------:R-:W2:Y:S03]  /*0ad0*/  LDG.E R34, desc[UR6][R4.64] ;  /* 0x0000000604227981 */ /* 0x000ea6000c1e1900 */
[----:B------:R-:W-:Y:S01]  /*0ae0*/  IMAD.WIDE R16, R35, 0x1c, R16 ;  /* 0x0000001c23107825 */ /* 0x000fe200078e0210 */
[----:B------:R-:W3:Y:S04]  /*0af0*/  LDG.E R32, desc[UR6][R4.64+0x8] ;  /* 0x0000080604207981 */ /* 0x000ee8000c1e1900 */
[----:B------:R-:W2:Y:S04]  /*0b00*/  LDG.E R11, desc[UR6][R36.64] ;  /* 0x00000006240b7981 */ /* 0x000ea8000c1e1900 */
[----:B------:R-:W3:Y:S04]  /*0b10*/  LDG.E R41, desc[UR6][R16.64+0x8] ;  /* 0x0000080610297981 */ /* 0x000ee8000c1e1900 */
[----:B------:R-:W4:Y:S04]  /*0b20*/  LDG.E R33, desc[UR6][R4.64+0x4] ;  /* 0x0000040604217981 */ /* 0x000f28000c1e1900 */
[----:B------:R-:W5:Y:S04]  /*0b30*/  LDG.E R35, desc[UR6][R36.64+0x8] ;  /* 0x0000080624237981 */ /* 0x000f68000c1e1900 */
[----:B------:R-:W4:Y:S04]  /*0b40*/  LDG.E R30, desc[UR6][R16.64+0x4] ;  /* 0x00000406101e7981 */ /* 0x000f28000c1e1900 */
[----:B------:R-:W4:Y:S04]  /*0b50*/  LDG.E R39, desc[UR6][R16.64] ;  /* 0x0000000610277981 */ /* 0x000f28000c1e1900 */
[----:B------:R-:W4:Y:S01]  /*0b60*/  LDG.E R0, desc[UR6][R36.64+0x4] ;  /* 0x0000040624007981 */ /* 0x000f22000c1e1900 */
[----:B------:R-:W-:Y:S01]  /*0b70*/  BSSY.RECONVERGENT B1, `(.L_x_152) ;  /* 0x000001d000017945 */ /* 0x000fe20003800200 */
[----:B--2---:R-:W-:Y:S01]  /*0b80*/  FADD R11, R11, -R34 ;  /* 0x800000220b0b7221 */ /* 0x004fe20000000000 */
[----:B---3--:R-:W-:Y:S01]  /*0b90*/  FADD R41, -R32, R41 ;  /* 0x0000002920297221 */ /* 0x008fe20000000100 */
[----:B-----5:R-:W-:Y:S01]  /*0ba0*/  FADD R35, R35, -R32 ;  /* 0x8000002023237221 */ /* 0x020fe20000000000 */
[----:B----4-:R-:W-:-:S02]  /*0bb0*/  FADD R4, -R33, R30 ;  /* 0x0000001e21047221 */ /* 0x010fc40000000100 */
[----:B------:R-:W-:Y:S01]  /*0bc0*/  FMUL R30, R11, R41 ;  /* 0x000000290b1e7220 */ /* 0x000fe20000400000 */
[----:B------:R-:W-:Y:S01]  /*0bd0*/  FADD R39, -R34, R39 ;  /* 0x0000002722277221 */ /* 0x000fe20000000100 */
[C---:B------:R-:W-:Y:S01]  /*0be0*/  FMUL R5, R35.reuse, R4 ;  /* 0x0000000423057220 */ /* 0x040fe20000400000 */
[----:B------:R-:W-:Y:S02]  /*0bf0*/  FADD R0, R0, -R33 ;  /* 0x8000002100007221 */ /* 0x000fe40000000000 */
[----:B------:R-:W-:Y:S02]  /*0c00*/  FFMA R30, R35, R39, -R30 ;  /* 0x00000027231e7223 */ /* 0x000fe4000000081e */
[C---:B------:R-:W-:Y:S01]  /*0c10*/  FFMA R36, R0.reuse, R41, -R5 ;  /* 0x0000002900247223 */ /* 0x040fe20000000805 */
[----:B------:R-:W-:Y:S01]  /*0c20*/  FMUL R16, R0, R39 ;  /* 0x0000002700107220 */ /* 0x000fe20000400000 */
[----:B------:R-:W-:-:S03]  /*0c30*/  FMUL R5, R30, R30 ;  /* 0x0000001e1e057220 */ /* 0x000fc60000400000 */
[----:B------:R-:W-:Y:S01]  /*0c40*/  FFMA R4, R11, R4, -R16 ;  /* 0x000000040b047223 */ /* 0x000fe20000000810 */
[----:B------:R-:W-:-:S04]  /*0c50*/  FFMA R5, R36, R36, R5 ;  /* 0x0000002424057223 */ /* 0x000fc80000000005 */
[----:B------:R-:W-:-:S04]  /*0c60*/  FFMA R0, R4, R4, R5 ;  /* 0x0000000404007223 */ /* 0x000fc80000000005 */
[----:B------:R-:W-:Y:S01]  /*0c70*/  VIADD R11, R0, 0xf3000000 ;  /* 0xf3000000000b7836 */ /* 0x000fe20000000000 */
[----:B------:R0:W1:Y:S04]  /*0c80*/  MUFU.RSQ R5, R0 ;  /* 0x0000000000057308 */ /* 0x0000680000001400 */
[----:B------:R-:W-:-:S13]  /*0c90*/  ISETP.GT.U32.AND P0, PT, R11, 0x727fffff, PT ;  /* 0x727fffff0b00780c */ /* 0x000fda0003f04070 */
[----:B01----:R-:W-:Y:S05]  /*0ca0*/  @!P0 BRA `(.L_x_153) ;  /* 0x0000000000148947 */ /* 0x003fea0003800000 */
[----:B------:R-:W-:Y:S02]  /*0cb0*/  MOV R5, R0 ;  /* 0x0000000000057202 */ /* 0x000fe40000000f00 */
[----:B------:R-:W-:-:S07]  /*0cc0*/  MOV R0, 0xce0 ;  /* 0x00000ce000007802 */ /* 0x000fce0000000f00 */
[----:B------:R-:W-:Y:S05]  /*0cd0*/  CALL.REL.NOINC `($__internal_4_$__cuda_sm20_sqrt_rn_f32_slowpath) ;  /* 0x0000002000e87944 */ /* 0x000fea0003c00000 */
[----:B------:R-:W-:Y:S01]  /*0ce0*/  IMAD.MOV.U32 R35, RZ, RZ, R43 ;  /* 0x000000ffff237224 */ /* 0x000fe200078e002b */
[----:B------:R-:W-:Y:S06]  /*0cf0*/  BRA `(.L_x_154) ;  /* 0x0000000000107947 */ /* 0x000fec0003800000 */
.L_x_153:
[----:B------:R-:W-:Y:S01]  /*0d00*/  FMUL.FTZ R35, R0, R5 ;  /* 0x0000000500237220 */ /* 0x000fe20000410000 */
[----:B------:R-:W-:-:S03]  /*0d10*/  FMUL.FTZ R5, R5, 0.5 ;  /* 0x3f00000005057820 */ /* 0x000fc60000410000 */
[----:B------:R-:W-:-:S04]  /*0d20*/  FFMA R0, -R35, R35, R0 ;  /* 0x0000002323007223 */ /* 0x000fc80000000100 */
[----:B------:R-:W-:-:S07]  /*0d30*/  FFMA R35, R0, R5, R35 ;  /* 0x0000000500237223 */ /* 0x000fce0000000023 */
.L_x_154:
[----:B------:R-:W-:Y:S05]  /*0d40*/  BSYNC.RECONVERGENT B1 ;  /* 0x0000000000017941 */ /* 0x000fea0003800200 */
.L_x_152:
[----:B------:R-:W-:Y:S01]  /*0d50*/  FSETP.GEU.AND P0, PT, R35, 9.9999999747524270788e-07, PT ;  /* 0x358637bd2300780b */ /* 0x000fe20003f0e000 */
[----:B------:R-:W-:-:S12]  /*0d60*/  BSSY.RECONVERGENT B1, `(.L_x_155) ;  /* 0x0000043000017945 */ /* 0x000fd80003800200 */
[----:B------:R-:W-:Y:S05]  /*0d70*/  @!P0 BRA `(.L_x_156) ;  /* 0x0000000400048947 */ /* 0x000fea0003800000 */
[----:B------:R-:W0:Y:S01]  /*0d80*/  MUFU.RCP R0, R35 ;  /* 0x0000002300007308 */ /* 0x000e220000001000 */
[----:B------:R-:W-:Y:S07]  /*0d90*/  BSSY.RECONVERGENT B2, `(.L_x_157) ;  /* 0x000000d000027945 */ /* 0x000fee0003800200 */
[----:B------:R-:W1:Y:S01]  /*0da0*/  FCHK P0, R36, R35 ;  /* 0x0000002324007302 */ /* 0x000e620000000000 */
[----:B0-----:R-:W-:-:S04]  /*0db0*/  FFMA R5, R0, -R35, 1 ;  /* 0x3f80000000057423 */ /* 0x001fc80000000823 */
[----:B------:R-:W-:-:S04]  /*0dc0*/  FFMA R5, R0, R5, R0 ;  /* 0x0000000500057223 */ /* 0x000fc80000000000 */
[----:B------:R-:W-:-:S04]  /*0dd0*/  FFMA R0, R36, R5, RZ ;  /* 0x0000000524007223 */ /* 0x000fc800000000ff */
[----:B------:R-:W-:-:S04]  /*0de0*/  FFMA R25, R0, -R35, R36 ;  /* 0x8000002300197223 */ /* 0x000fc80000000024 */
[----:B------:R-:W-:Y:S01]  /*0df0*/  FFMA R25, R5, R25, R0 ;  /* 0x0000001905197223 */ /* 0x000fe20000000000 */
[----:B-1----:R-:W-:Y:S06]  /*0e00*/  @!P0 BRA `(.L_x_158) ;  /* 0x0000000000148947 */ /* 0x002fec0003800000 */
[----:B------:R-:W-:Y:S01]  /*0e10*/  MOV R0, R36 ;  /* 0x0000002400007202 */ /* 0x000fe20000000f00 */
[----:B------:R-:W-:Y:S01]  /*0e20*/  IMAD.MOV.U32 R5, RZ, RZ, R35 ;  /* 0x000000ffff057224 */ /* 0x000fe200078e0023 */
[----:B------:R-:W-:-:S07]  /*0e30*/  MOV R16, 0xe50 ;  /* 0x00000e5000107802 */ /* 0x000fce0000000f00 */
[----:B------:R-:W-:Y:S05]  /*0e40*/  CALL.REL.NOINC `($__internal_5_$__cuda_sm3x_div_rn_noftz_f32_slowpath) ;  /* 0x0000002000e47944 */ /* 0x000fea0003c00000 */
[----:B------:R-:W-:-:S07]  /*0e50*/  MOV R25, R0 ;  /* 0x0000000000197202 */ /* 0x000fce0000000f00 */
.L_x_158:
[----:B------:R-:W-:Y:S05]  /*0e60*/  BSYNC.RECONVERGENT B2 ;  /* 0x0000000000027941 */ /* 0x000fea0003800200 */
.L_x_157:
        /* <DEDUP_REMOVED lines=9> */
[----:B------:R-:W-:Y:S01]  /*0f00*/  IMAD.MOV.U32 R0, RZ, RZ, R30 ;  /* 0x000000ffff007224 */ /* 0x000fe200078e001e */
[----:B------:R-:W-:Y:S02]  /*0f10*/  MOV R5, R35 ;  /* 0x0000002300057202 */ /* 0x000fe40000000f00 */
[----:B------:R-:W-:-:S07]  /*0f20*/  MOV R16, 0xf40 ;  /* 0x00000f4000107802 */ /* 0x000fce0000000f00 */
[----:B------:R-:W-:Y:S05]  /*0f30*/  CALL.REL.NOINC `($__internal_5_$__cuda_sm3x_div_rn_noftz_f32_slowpath) ;  /* 0x0000002000a87944 */ /* 0x000fea0003c00000 */
[----:B------:R-:W-:-:S07]  /*0f40*/  IMAD.MOV.U32 R24, RZ, RZ, R0 ;  /* 0x000000ffff187224 */ /* 0x000fce00078e0000 */
.L_x_160:
[----:B------:R-:W-:Y:S05]  /*0f50*/  BSYNC.RECONVERGENT B2 ;  /* 0x0000000000027941 */ /* 0x000fea0003800200 */
.L_x_159:
        /* <DEDUP_REMOVED lines=13> */
.L_x_162:
[----:B------:R-:W-:Y:S05]  /*1030*/  BSYNC.RECONVERGENT B2 ;  /* 0x0000000000027941 */ /* 0x000fea0003800200 */
.L_x_161:
[----:B------:R0:W-:Y:S01]  /*1040*/  STG.E.64 desc[UR6][R50.64], R2 ;  /* 0x0000000232007986 */ /* 0x0001e2000c101b06 */
[----:B------:R-:W-:Y:S01]  /*1050*/  FSETP.GT.AND P0, PT, R31, R8, PT ;  /* 0x000000081f00720b */ /* 0x000fe20003f04000 */
[----:B------:R-:W-:Y:S01]  /*1060*/  FMUL R33, R33, R24 ;  /* 0x0000001821217220 */ /* 0x000fe20000400000 */
[----:B------:R-:W-:Y:S01]  /*1070*/  IMAD.MOV.U32 R28, RZ, RZ, R2 ;  /* 0x000000ffff1c7224 */ /* 0x000fe200078e0002 */
[----:B------:R0:W-:Y:S01]  /*1080*/  STG.E.64 desc[UR6][R50.64+0x8], R18 ;  /* 0x0000081232007986 */ /* 0x0001e2000c101b06 */
[----:B------:R-:W-:Y:S01]  /*1090*/  MOV R29, R3 ;  /* 0x00000003001d7202 */ /* 0x000fe20000000f00 */
[----:B------:R-:W-:Y:S01]  /*10a0*/  FFMA R33, R34, R25, R33 ;  /* 0x0000001922217223 */ /* 0x000fe20000000021 */
[----:B------:R-:W-:Y:S01]  /*10b0*/  IMAD.MOV.U32 R26, RZ, RZ, R18 ;  /* 0x000000ffff1a7224 */ /* 0x000fe200078e0012 */
[----:B------:R0:W-:Y:S01]  /*10c0*/  STG.E.64 desc[UR6][R50.64+0x10], R20 ;  /* 0x0000101432007986 */ /* 0x0001e2000c101b06 */
[----:B------:R-:W-:Y:S01]  /*10d0*/  MOV R27, R19 ;  /* 0x00000013001b7202 */ /* 0x000fe20000000f00 */
[----:B------:R-:W-:-:S02]  /*10e0*/  FFMA R33, R32, R0, R33 ;  /* 0x0000000020217223 */ /* 0x000fc40000000021 */
[----:B------:R0:W-:Y:S02]  /*10f0*/  STG.E.64 desc[UR6][R50.64+0x18], R22 ;  /* 0x0000181632007986 */ /* 0x0001e4000c101b06 */
[----:B------:R-:W-:Y:S01]  /*1100*/  @P0 MOV R12, R25 ;  /* 0x00000019000c0202 */ /* 0x000fe20000000f00 */
[----:B------:R-:W-:Y:S01]  /*1110*/  @P0 IMAD.MOV.U32 R13, RZ, RZ, R24 ;  /* 0x000000ffff0d0224 */ /* 0x000fe200078e0018 */
[----:B------:R0:W-:Y:S01]  /*1120*/  STG.E desc[UR6][R50.64+0x20], R6 ;  /* 0x0000200632007986 */ /* 0x0001e2000c101906 */
[----:B------:R-:W-:Y:S01]  /*1130*/  @P0 MOV R14, R0 ;  /* 0x00000000000e0202 */ /* 0x000fe20000000f00 */
[----:B------:R-:W-:Y:S01]  /*1140*/  @P0 FADD R15, -R33, -RZ ;  /* 0x800000ff210f0221 */ /* 0x000fe20000000100 */
[----:B------:R-:W-:Y:S01]  /*1150*/  IMAD.MOV.U32 R24, RZ, RZ, R20 ;  /* 0x000000ffff187224 */ /* 0x000fe200078e0014 */
[----:B------:R0:W-:Y:S01]  /*1160*/  STG.E.64 desc[UR6][R50.64+0x28], R48 ;  /* 0x0000283032007986 */ /* 0x0001e2000c101b06 */
[----:B------:R-:W-:Y:S01]  /*1170*/  MOV R25, R21 ;  /* 0x0000001500197202 */ /* 0x000fe20000000f00 */
[----:B------:R-:W-:-:S07]  /*1180*/  @P0 IMAD.MOV.U32 R8, RZ, RZ, R31 ;  /* 0x000000ffff080224 */ /* 0x000fce00078e001f */
.L_x_156:
[----:B------:R-:W-:Y:S05]  /*1190*/  BSYNC.RECONVERGENT B1 ;  /* 0x0000000000017941 */ /* 0x000fea0003800200 */
.L_x_155:
[----:B------:R-:W1:Y:S01]  /*11a0*/  LDCU UR4, c[0x0][0x3a0] ;  /* 0x00007400ff0477ac */ /* 0x000e620008000800 */
[----:B------:R-:W-:-:S04]  /*11b0*/  IADD3 R10, PT, PT, R7, R10, RZ ;  /* 0x0000000a070a7210 */ /* 0x000fc80007ffe0ff */
[----:B-1----:R-:W-:-:S13]  /*11c0*/  ISETP.GE.AND P0, PT, R10, UR4, PT ;  /* 0x000000040a007c0c */ /* 0x002fda000bf06270 */
[----:B------:R-:W-:Y:S05]  /*11d0*/  @!P0 BRA `(.L_x_163) ;  /* 0xfffffff0004c8947 */ /* 0x000fea000383ffff */
[----:B------:R-:W-:Y:S05]  /*11e0*/  BRA `(.L_x_142) ;  /* 0x0000001c002c7947 */ /* 0x000fea0003800000 */
.L_x_143:
[----:B------:R-:W0:Y:S01]  /*11f0*/  LDC.64 R2, c[0x0][0x380] ;  /* 0x0000e000ff027b82 */ /* 0x000e220000000a00 */
[C---:B------:R-:W-:Y:S01]  /*1200*/  LOP3.LUT R40, R37.reuse, 0x7, RZ, 0xc0, !PT ;  /* 0x0000000725287812 */ /* 0x040fe200078ec0ff */
[----:B------:R-:W-:Y:S01]  /*1210*/  HFMA2 R8, -RZ, RZ, 0, 0 ;  /* 0x00000000ff087431 */ /* 0x000fe200000001ff */
[C---:B------:R-:W-:Y:S02]  /*1220*/  LOP3.LUT R39, R37.reuse, 0x3, RZ, 0xc0, !PT ;  /* 0x0000000325277812 */ /* 0x040fe400078ec0ff */
[----:B------:R-:W-:Y:S02]  /*1230*/  CS2R R14, SRZ ;  /* 0x00000000000e7805 */ /* 0x000fe4000001ff00 */
[----:B------:R-:W-:Y:S02]  /*1240*/  LOP3.LUT R37, R37, 0x7ffffff8, RZ, 0xc0, !PT ;  /* 0x7ffffff825257812 */ /* 0x000fe400078ec0ff */
[----:B------:R-:W-:Y:S01]  /*1250*/  CS2R R12, SRZ ;  /* 0x00000000000c7805 */ /* 0x000fe2000001ff00 */
[----:B------:R-:W-:Y:S01]  /*1260*/  VIADD R36, R40, 0xffffffff ;  /* 0xffffffff28247836 */ /* 0x000fe20000000000 */
[----:B------:R-:W-:-:S02]  /*1270*/  IADD3 R21, PT, PT, -R37, RZ, RZ ;  /* 0x000000ff25157210 */ /* 0x000fc40007ffe1ff */
[----:B0-----:R-:W-:-:S05]  /*1280*/  IADD3 R41, P0, PT, R2, 0x70, RZ ;  /* 0x0000007002297810 */ /* 0x001fca0007f1e0ff */
[----:B------:R-:W-:-:S08]  /*1290*/  IMAD.X R38, RZ, RZ, R3, P0 ;  /* 0x000000ffff267224 */ /* 0x000fd000000e0603 */
.L_x_190:
[----:B0-----:R-:W0:Y:S01]  /*12a0*/  LDC R0, c[0x0][0x388] ;  /* 0x0000e200ff007b82 */ /* 0x001e220000000800 */
[----:B-----5:R-:W-:Y:S01]  /*12b0*/  SHF.R.U32.HI R2, RZ, 0x2, R29 ;  /* 0x00000002ff027819 */ /* 0x020fe2000001161d */
[----:B------:R-:W-:Y:S01]  /*12c0*/  BSSY.RECONVERGENT B1, `(.L_x_164) ;  /* 0x0000053000017945 */ /* 0x000fe20003800200 */
[----:B------:R-:W-:Y:S01]  /*12d0*/  SHF.L.U32 R16, R25, 0x4, RZ ;  /* 0x0000000419107819 */ /* 0x000fe200000006ff */
[----:B------:R-:W-:Y:S01]  /*12e0*/  IMAD.MOV.U32 R32, RZ, RZ, R25 ;  /* 0x000000ffff207224 */ /* 0x000fe200078e0019 */
[----:B------:R-:W-:Y:S02]  /*12f0*/  LOP3.LUT R2, R2, R29, RZ, 0x3c, !PT ;  /* 0x0000001d02027212 */ /* 0x000fe400078e3cff */
[----:B------:R-:W-:Y:S02]  /*1300*/  SHF.R.U32.HI R11, RZ, 0x2, R26 ;  /* 0x00000002ff0b7819 */ /* 0x000fe4000001161a */
[----:B------:R-:W-:Y:S01]  /*1310*/  MOV R31, R24 ;  /* 0x00000018001f7202 */ /* 0x000fe20000000f00 */
[----:B------:R-:W-:Y:S01]  /*1320*/  IMAD.SHL.U32 R3, R2, 0x2, RZ ;  /* 0x0000000202037824 */ /* 0x000fe200078e00ff */
[----:B------:R-:W-:-:S04]  /*1330*/  LOP3.LUT R11, R11, R26, RZ, 0x3c, !PT ;  /* 0x0000001a0b0b7212 */ /* 0x000fc800078e3cff */
[----:B------:R-:W-:Y:S01]  /*1340*/  LOP3.LUT R3, R25, R16, R3, 0x96, !PT ;  /* 0x0000001019037212 */ /* 0x000fe200078e9603 */
[----:B------:R-:W-:-:S03]  /*1350*/  IMAD.MOV.U32 R16, RZ, RZ, RZ ;  /* 0x000000ffff107224 */ /* 0x000fc600078e00ff */
[----:B------:R-:W-:Y:S01]  /*1360*/  LOP3.LUT R33, R3, R2, RZ, 0x3c, !PT ;  /* 0x0000000203217212 */ /* 0x000fe200078e3cff */
[----:B------:R-:W-:-:S03]  /*1370*/  IMAD.SHL.U32 R3, R11, 0x2, RZ ;  /* 0x000000020b037824 */ /* 0x000fc600078e00ff */
[----:B------:R-:W-:Y:S01]  /*1380*/  SHF.L.U32 R2, R33, 0x4, RZ ;  /* 0x0000000421027819 */ /* 0x000fe200000006ff */
[----:B0-----:R-:W0:Y:S03]  /*1390*/  I2F.U32.RP R5, R0 ;  /* 0x0000000000057306 */ /* 0x001e260000209000 */
[----:B------:R-:W-:-:S04]  /*13a0*/  LOP3.LUT R2, R11, R3, R2, 0x96, !PT ;  /* 0x000000030b027212 */ /* 0x000fc800078e9602 */
[----:B------:R-:W-:Y:S01]  /*13b0*/  LOP3.LUT R34, R2, R33, RZ, 0x3c, !PT ;  /* 0x0000002102227212 */ /* 0x000fe200078e3cff */
[----:B0-----:R-:W0:Y:S02]  /*13c0*/  MUFU.RCP R5, R5 ;  /* 0x0000000500057308 */ /* 0x001e240000001000 */
[----:B0-----:R-:W-:-:S06]  /*13d0*/  VIADD R17, R5, 0xffffffe ;  /* 0x0ffffffe05117836 */ /* 0x001fcc0000000000 */
[----:B------:R-:W0:Y:S02]  /*13e0*/  F2I.FTZ.U32.TRUNC.NTZ R17, R17 ;  /* 0x0000001100117305 */ /* 0x000e24000021f000 */
[----:B0-----:R-:W-:-:S05]  /*13f0*/  IADD3 R5, PT, PT, RZ, -R17, RZ ;  /* 0x80000011ff057210 */ /* 0x001fca0007ffe0ff */
[----:B------:R-:W-:Y:S01]  /*1400*/  IMAD R3, R5, R0, RZ ;  /* 0x0000000005037224 */ /* 0x000fe200078e02ff */
[----:B------:R-:W-:-:S03]  /*1410*/  IADD3 R5, PT, PT, R28, 0xb0f8a, R34 ;  /* 0x000b0f8a1c057810 */ /* 0x000fc60007ffe022 */
[----:B------:R-:W-:Y:S01]  /*1420*/  IMAD.HI.U32 R16, R17, R3, R16 ;  /* 0x0000000311107227 */ /* 0x000fe200078e0010 */
[----:B------:R-:W-:-:S05]  /*1430*/  IADD3 R3, PT, PT, R28, 0x587c5, R33 ;  /* 0x000587c51c037810 */ /* 0x000fca0007ffe021 */
[----:B------:R-:W-:-:S04]  /*1440*/  IMAD.HI.U32 R2, R16, R3, RZ ;  /* 0x0000000310027227 */ /* 0x000fc800078e00ff */
[----:B------:R-:W-:Y:S01]  /*1450*/  IMAD.HI.U32 R11, R16, R5, RZ ;  /* 0x00000005100b7227 */ /* 0x000fe200078e00ff */
[----:B------:R-:W-:-:S03]  /*1460*/  IADD3 R2, PT, PT, -R2, RZ, RZ ;  /* 0x000000ff02027210 */ /* 0x000fc60007ffe1ff */
[----:B------:R-:W-:Y:S02]  /*1470*/  IMAD.MOV R11, RZ, RZ, -R11 ;  /* 0x000000ffff0b7224 */ /* 0x000fe400078e0a0b */
[C---:B------:R-:W-:Y:S01]  /*1480*/  IMAD R3, R0.reuse, R2, R3 ;  /* 0x0000000200037224 */ /* 0x040fe200078e0203 */
[----:B------:R-:W-:Y:S01]  /*1490*/  SHF.R.U32.HI R2, RZ, 0x2, R27 ;  /* 0x00000002ff027819 */ /* 0x000fe2000001161b */
[----:B------:R-:W-:Y:S01]  /*14a0*/  IMAD R19, R0, R11, R5 ;  /* 0x0000000b00137224 */ /* 0x000fe200078e0205 */
[-C--:B------:R-:W-:Y:S01]  /*14b0*/  LOP3.LUT R11, RZ, R0.reuse, RZ, 0x33, !PT ;  /* 0x00000000ff0b7212 */ /* 0x080fe200078e33ff */
[----:B------:R-:W-:Y:S01]  /*14c0*/  IMAD.SHL.U32 R5, R34, 0x10, RZ ;  /* 0x0000001022057824 */ /* 0x000fe200078e00ff */
[-C--:B------:R-:W-:Y:S02]  /*14d0*/  ISETP.GE.U32.AND P0, PT, R3, R0.reuse, PT ;  /* 0x000000000300720c */ /* 0x080fe40003f06070 */
[----:B------:R-:W-:Y:S02]  /*14e0*/  ISETP.GE.U32.AND P1, PT, R19, R0, PT ;  /* 0x000000001300720c */ /* 0x000fe40003f26070 */
[----:B------:R-:W-:-:S04]  /*14f0*/  LOP3.LUT R2, R2, R27, RZ, 0x3c, !PT ;  /* 0x0000001b02027212 */ /* 0x000fc800078e3cff */
[----:B------:R-:W-:-:S04]  /*1500*/  SHF.L.U32 R17, R2, 0x1, RZ ;  /* 0x0000000102117819 */ /* 0x000fc800000006ff */
[----:B------:R-:W-:Y:S02]  /*1510*/  LOP3.LUT R17, R2, R17, R5, 0x96, !PT ;  /* 0x0000001102117212 */ /* 0x000fe400078e9605 */
[-C--:B------:R-:W-:Y:S01]  /*1520*/  @P0 IADD3 R3, PT, PT, R3, -R0.reuse, RZ ;  /* 0x8000000003030210 */ /* 0x080fe20007ffe0ff */
[----:B------:R-:W-:Y:S01]  /*1530*/  @P1 IMAD.IADD R19, R19, 0x1, -R0 ;  /* 0x0000000113131824 */ /* 0x000fe200078e0a00 */
[----:B------:R-:W-:Y:S02]  /*1540*/  ISETP.NE.U32.AND P1, PT, R0, RZ, PT ;  /* 0x000000ff0000720c */ /* 0x000fe40003f25070 */
[-C--:B------:R-:W-:Y:S02]  /*1550*/  ISETP.GE.U32.AND P0, PT, R3, R0.reuse, PT ;  /* 0x000000000300720c */ /* 0x080fe40003f06070 */
[----:B------:R-:W-:Y:S02]  /*1560*/  ISETP.GE.U32.AND P2, PT, R19, R0, PT ;  /* 0x000000001300720c */ /* 0x000fe40003f46070 */
[----:B------:R-:W-:-:S02]  /*1570*/  IADD3 R5, PT, PT, R28, 0x10974f, RZ ;  /* 0x0010974f1c057810 */ /* 0x000fc40007ffe0ff */
[----:B------:R-:W-:-:S03]  /*1580*/  LOP3.LUT R2, R17, R34, RZ, 0x3c, !PT ;  /* 0x0000002211027212 */ /* 0x000fc600078e3cff */
[----:B------:R-:W-:Y:S01]  /*1590*/  IMAD.MOV.U32 R30, RZ, RZ, R5 ;  /* 0x000000ffff1e7224 */ /* 0x000fe200078e0005 */
[----:B------:R-:W-:-:S03]  /*15a0*/  MOV R35, R2 ;  /* 0x0000000200237202 */ /* 0x000fc60000000f00 */
[----:B------:R-:W-:Y:S02]  /*15b0*/  @P0 IADD3 R3, PT, PT, R3, -R0, RZ ;  /* 0x8000000003030210 */ /* 0x000fe40007ffe0ff */
[----:B------:R-:W-:Y:S02]  /*15c0*/  @P2 IMAD.IADD R19, R19, 0x1, -R0 ;  /* 0x0000000113132824 */ /* 0x000fe400078e0a00 */
[----:B------:R-:W-:-:S03]  /*15d0*/  SEL R3, R11, R3, !P1 ;  /* 0x000000030b037207 */ /* 0x000fc60004800000 */
[----:B------:R-:W-:-:S04]  /*15e0*/  SEL R42, R11, R19, !P1 ;  /* 0x000000130b2a7207 */ /* 0x000fc80004800000 */
[----:B------:R-:W-:-:S13]  /*15f0*/  ISETP.NE.AND P0, PT, R42, R3, PT ;  /* 0x000000032a00720c */ /* 0x000fda0003f05270 */
[----:B------:R-:W-:Y:S05]  /*1600*/  @P0 BRA `(.L_x_165) ;  /* 0x0000000000780947 */ /* 0x000fea0003800000 */
[----:B------:R-:W-:Y:S01]  /*1610*/  BSSY.RECONVERGENT B2, `(.L_x_166) ;  /* 0x000001c000027945 */ /* 0x000fe20003800200 */
[----:B------:R-:W-:Y:S01]  /*1620*/  IMAD.MOV.U32 R17, RZ, RZ, R24 ;  /* 0x000000ffff117224 */ /* 0x000fe200078e0018 */
[----:B------:R-:W-:Y:S01]  /*1630*/  MOV R30, R5 ;  /* 0x00000005001e7202 */ /* 0x000fe20000000f00 */
[----:B------:R-:W-:Y:S01]  /*1640*/  IMAD.MOV.U32 R35, RZ, RZ, R2 ;  /* 0x000000ffff237224 */ /* 0x000fe200078e0002 */
[----:B------:R-:W-:-:S07]  /*1650*/  MOV R32, R25 ;  /* 0x0000001900207202 */ /* 0x000fce0000000f00 */
.L_x_167:
[----:B------:R-:W-:Y:S01]  /*1660*/  SHF.R.U32.HI R18, RZ, 0x2, R17 ;  /* 0x00000002ff127819 */ /* 0x000fe20000011611 */
[----:B------:R-:W-:Y:S02]  /*1670*/  IMAD.SHL.U32 R20, R35, 0x10, RZ ;  /* 0x0000001023147824 */ /* 0x000fe400078e00ff */
[----:B------:R-:W-:Y:S01]  /*1680*/  VIADD R30, R30, 0x587c5 ;  /* 0x000587c51e1e7836 */ /* 0x000fe20000000000 */
[----:B------:R-:W-:-:S04]  /*1690*/  LOP3.LUT R18, R18, R17, RZ, 0x3c, !PT ;  /* 0x0000001112127212 */ /* 0x000fc800078e3cff */
[----:B------:R-:W-:-:S04]  /*16a0*/  SHF.L.U32 R17, R18, 0x1, RZ ;  /* 0x0000000112117819 */ /* 0x000fc800000006ff */
[----:B------:R-:W-:-:S04]  /*16b0*/  LOP3.LUT R17, R35, R20, R17, 0x96, !PT ;  /* 0x0000001423117212 */ /* 0x000fc800078e9611 */
[----:B------:R-:W-:-:S04]  /*16c0*/  LOP3.LUT R19, R17, R18, RZ, 0x3c, !PT ;  /* 0x0000001211137212 */ /* 0x000fc800078e3cff */
[----:B------:R-:W-:-:S05]  /*16d0*/  IADD3 R17, PT, PT, R19, R30, RZ ;  /* 0x0000001e13117210 */ /* 0x000fca0007ffe0ff */
[----:B------:R-:W-:-:S04]  /*16e0*/  IMAD.HI.U32 R18, R16, R17, RZ ;  /* 0x0000001110127227 */ /* 0x000fc800078e00ff */
[----:B------:R-:W-:-:S04]  /*16f0*/  IMAD.MOV R18, RZ, RZ, -R18 ;  /* 0x000000ffff127224 */ /* 0x000fc800078e0a12 */
[----:B------:R-:W-:-:S05]  /*1700*/  IMAD R17, R0, R18, R17 ;  /* 0x0000001200117224 */ /* 0x000fca00078e0211 */
[----:B------:R-:W-:-:S13]  /*1710*/  ISETP.GE.U32.AND P0, PT, R17, R0, PT ;  /* 0x000000001100720c */ /* 0x000fda0003f06070 */
[----:B------:R-:W-:-:S04]  /*1720*/  @P0 IADD3 R17, PT, PT, R17, -R0, RZ ;  /* 0x8000000011110210 */ /* 0x000fc80007ffe0ff */
[----:B------:R-:W-:-:S13]  /*1730*/  ISETP.GE.U32.AND P0, PT, R17, R0, PT ;  /* 0x000000001100720c */ /* 0x000fda0003f06070 */
[----:B------:R-:W-:-:S05]  /*1740*/  @P0 IMAD.IADD R17, R17, 0x1, -R0 ;  /* 0x0000000111110824 */ /* 0x000fca00078e0a00 */
[----:B------:R-:W-:Y:S02]  /*1750*/  SEL R42, R11, R17, !P1 ;  /* 0x000000110b2a7207 */ /* 0x000fe40004800000 */
[----:B------:R-:W-:Y:S01]  /*1760*/  MOV R17, R32 ;  /* 0x0000002000117202 */ /* 0x000fe20000000f00 */
[----:B------:R-:W-:Y:S01]  /*1770*/  IMAD.MOV.U32 R32, RZ, RZ, R33 ;  /* 0x000000ffff207224 */ /* 0x000fe200078e0021 */
[----:B------:R-:W-:Y:S02]  /*1780*/  ISETP.NE.AND P0, PT, R42, R3, PT ;  /* 0x000000032a00720c */ /* 0x000fe40003f05270 */
[----:B------:R-:W-:Y:S01]  /*1790*/  MOV R33, R34 ;  /* 0x0000002200217202 */ /* 0x000fe20000000f00 */
[----:B------:R-:W-:Y:S01]  /*17a0*/  IMAD.MOV.U32 R34, RZ, RZ, R35 ;  /* 0x000000ffff227224 */ /* 0x000fe200078e0023 */
[----:B------:R-:W-:-:S09]  /*17b0*/  MOV R35, R19 ;  /* 0x0000001300237202 */ /* 0x000fd20000000f00 */
[----:B------:R-:W-:Y:S05]  /*17c0*/  @!P0 BRA `(.L_x_167) ;  /* 0xfffffffc00a48947 */ /* 0x000fea000383ffff */
[----:B------:R-:W-:Y:S05]  /*17d0*/  BSYNC.RECONVERGENT B2 ;  /* 0x0000000000027941 */ /* 0x000fea0003800200 */
.L_x_166:
[----:B------:R-:W-:-:S07]  /*17e0*/  IMAD.MOV.U32 R31, RZ, RZ, R17 ;  /* 0x000000ffff1f7224 */ /* 0x000fce00078e0011 */
.L_x_165:
[----:B------:R-:W-:Y:S05]  /*17f0*/  BSYNC.RECONVERGENT B1 ;  /* 0x0000000000017941 */ /* 0x000fea0003800200 */
.L_x_164:
[----:B------:R-:W-:Y:S01]  /*1800*/  IADD3 R5, PT, PT, R2, R5, RZ ;  /* 0x0000000502057210 */ /* 0x000fe20007ffe0ff */
[----:B------:R-:W-:Y:S04]  /*1810*/  BSSY.RECONVERGENT B1, `(.L_x_168) ;  /* 0x0000027000017945 */ /* 0x000fe80003800200 */
[----:B------:R-:W-:-:S04]  /*1820*/  IMAD.HI.U32 R2, R16, R5, RZ ;  /* 0x0000000510027227 */ /* 0x000fc800078e00ff */
[----:B------:R-:W-:-:S04]  /*1830*/  IMAD.MOV R2, RZ, RZ, -R2 ;  /* 0x000000ffff027224 */ /* 0x000fc800078e0a02 */
[----:B------:R-:W-:-:S05]  /*1840*/  IMAD R5, R0, R2, R5 ;  /* 0x0000000200057224 */ /* 0x000fca00078e0205 */
[----:B------:R-:W-:-:S13]  /*1850*/  ISETP.GE.U32.AND P0, PT, R5, R0, PT ;  /* 0x000000000500720c */ /* 0x000fda0003f06070 */
[----:B------:R-:W-:-:S04]  /*1860*/  @P0 IADD3 R5, PT, PT, R5, -R0, RZ ;  /* 0x8000000005050210 */ /* 0x000fc80007ffe0ff */
[----:B------:R-:W-:-:S13]  /*1870*/  ISETP.GE.U32.AND P0, PT, R5, R0, PT ;  /* 0x000000000500720c */ /* 0x000fda0003f06070 */
[----:B------:R-:W-:-:S05]  /*1880*/  @P0 IMAD.IADD R5, R5, 0x1, -R0 ;  /* 0x0000000105050824 */ /* 0x000fca00078e0a00 */
[----:B------:R-:W-:-:S04]  /*1890*/  SEL R5, R11, R5, !P1 ;  /* 0x000000050b057207 */ /* 0x000fc80004800000 */
[C---:B------:R-:W-:Y:S02]  /*18a0*/  ISETP.NE.AND P0, PT, R5.reuse, R42, PT ;  /* 0x0000002a0500720c */ /* 0x040fe40003f05270 */
[----:B------:R-:W-:-:S13]  /*18b0*/  ISETP.NE.AND P2, PT, R5, R3, PT ;  /* 0x000000030500720c */ /* 0x000fda0003f45270 */
[----:B------:R-:W-:Y:S05]  /*18c0*/  @P0 BRA P2, `(.L_x_169) ;  /* 0x00000000006c0947 */ /* 0x000fea0001000000 */
[----:B------:R-:W-:Y:S01]  /*18d0*/  BSSY.RECONVERGENT B2, `(.L_x_170) ;  /* 0x0000019000027945 */ /* 0x000fe20003800200 */
.L_x_171:
[----:B------:R-:W-:Y:S02]  /*18e0*/  SHF.R.U32.HI R2, RZ, 0x2, R31 ;  /* 0x00000002ff027819 */ /* 0x000fe4000001161f */
[----:B------:R-:W-:Y:S02]  /*18f0*/  SHF.L.U32 R5, R35, 0x4, RZ ;  /* 0x0000000423057819 */ /* 0x000fe400000006ff */
[----:B------:R-:W-:Y:S01]  /*1900*/  LOP3.LUT R2, R2, R31, RZ, 0x3c, !PT ;  /* 0x0000001f02027212 */ /* 0x000fe200078e3cff */
[----:B------:R-:W-:Y:S01]  /*1910*/  IMAD.MOV.U32 R31, RZ, RZ, R32 ;  /* 0x000000ffff1f7224 */ /* 0x000fe200078e0020 */
[----:B------:R-:W-:Y:S02]  /*1920*/  IADD3 R30, PT, PT, R30, 0x587c5, RZ ;  /* 0x000587c51e1e7810 */ /* 0x000fe40007ffe0ff */
[----:B------:R-:W-:Y:S01]  /*1930*/  MOV R32, R33 ;  /* 0x0000002100207202 */ /* 0x000fe20000000f00 */
[----:B------:R-:W-:Y:S02]  /*1940*/  IMAD.SHL.U32 R18, R2, 0x2, RZ ;  /* 0x0000000202127824 */ /* 0x000fe400078e00ff */
[----:B------:R-:W-:Y:S01]  /*1950*/  IMAD.MOV.U32 R33, RZ, RZ, R34 ;  /* 0x000000ffff217224 */ /* 0x000fe200078e0022 */
[----:B------:R-:W-:-:S02]  /*1960*/  MOV R34, R35 ;  /* 0x0000002300227202 */ /* 0x000fc40000000f00 */
[----:B------:R-:W-:-:S04]  /*1970*/  LOP3.LUT R5, R35, R5, R18, 0x96, !PT ;  /* 0x0000000523057212 */ /* 0x000fc800078e9612 */
[----:B------:R-:W-:-:S05]  /*1980*/  LOP3.LUT R5, R5, R2, RZ, 0x3c, !PT ;  /* 0x0000000205057212 */ /* 0x000fca00078e3cff */
[--C-:B------:R-:W-:Y:S02]  /*1990*/  IMAD.IADD R17, R30, 0x1, R5.reuse ;  /* 0x000000011e117824 */ /* 0x100fe400078e0205 */
[----:B------:R-:W-:Y:S02]  /*19a0*/  IMAD.MOV.U32 R35, RZ, RZ, R5 ;  /* 0x000000ffff237224 */ /* 0x000fe400078e0005 */
[----:B------:R-:W-:-:S05]  /*19b0*/  IMAD.HI.U32 R2, R16, R17, RZ ;  /* 0x0000001110027227 */ /* 0x000fca00078e00ff */
[----:B------:R-:W-:-:S05]  /*19c0*/  IADD3 R2, PT, PT, -R2, RZ, RZ ;  /* 0x000000ff02027210 */ /* 0x000fca0007ffe1ff */
[----:B------:R-:W-:-:S05]  /*19d0*/  IMAD R17, R0, R2, R17 ;  /* 0x0000000200117224 */ /* 0x000fca00078e0211 */
[----:B------:R-:W-:-:S13]  /*19e0*/  ISETP.GE.U32.AND P0, PT, R17, R0, PT ;  /* 0x000000001100720c */ /* 0x000fda0003f06070 */
[----:B------:R-:W-:-:S05]  /*19f0*/  @P0 IMAD.IADD R17, R17, 0x1, -R0 ;  /* 0x0000000111110824 */ /* 0x000fca00078e0a00 */
[----:B------:R-:W-:-:S13]  /*1a00*/  ISETP.GE.U32.AND P0, PT, R17, R0, PT ;  /* 0x000000001100720c */ /* 0x000fda0003f06070 */
[----:B------:R-:W-:-:S04]  /*1a10*/  @P0 IADD3 R17, PT, PT, R17, -R0, RZ ;  /* 0x8000000011110210 */ /* 0x000fc80007ffe0ff */
[----:B------:R-:W-:-:S04]  /*1a20*/  SEL R17, R11, R17, !P1 ;  /* 0x000000110b117207 */ /* 0x000fc80004800000 */
[----:B------:R-:W-:-:S04]  /*1a30*/  ISETP.NE.AND P0, PT, R17, R42, PT ;  /* 0x0000002a1100720c */ /* 0x000fc80003f05270 */
[----:B------:R-:W-:-:S13]  /*1a40*/  ISETP.EQ.OR P0, PT, R17, R3, !P0 ;  /* 0x000000031100720c */ /* 0x000fda0004702670 */
[----:B------:R-:W-:Y:S05]  /*1a50*/  @P0 BRA `(.L_x_171) ;  /* 0xfffffffc00a00947 */ /* 0x000fea000383ffff */
[----:B------:R-:W-:Y:S05]  /*1a60*/  BSYNC.RECONVERGENT B2 ;  /* 0x0000000000027941 */ /* 0x000fea0003800200 */
.L_x_170:
[----:B------:R-:W-:-:S07]  /*1a70*/  MOV R5, R17 ;  /* 0x0000001100057202 */ /* 0x000fce0000000f00 */
.L_x_169:
[----:B------:R-:W-:Y:S05]  /*1a80*/  BSYNC.RECONVERGENT B1 ;  /* 0x0000000000017941 */ /* 0x000fea0003800200 */
.L_x_168:
[----:B------:R-:W0:Y:S02]  /*1a90*/  LDC.64 R16, c[0x0][0x380] ;  /* 0x0000e000ff107b82 */ /* 0x000e240000000a00 */
[----:B0-----:R-:W-:-:S04]  /*1aa0*/  IMAD.WIDE.U32 R2, R3, 0x1c, R16 ;  /* 0x0000001c03027825 */ /* 0x001fc800078e0010 */
[--C-:B------:R-:W-:Y:S01]  /*1ab0*/  IMAD.WIDE R42, R42, 0x1c, R16.reuse ;  /* 0x0000001c2a2a7825 */ /* 0x100fe200078e0210 */
[----:B------:R-:W2:Y:S03]  /*1ac0*/  LDG.E R20, desc[UR6][R2.64] ;  /* 0x0000000602147981 */ /* 0x000ea6000c1e1900 */
[----:B------:R-:W-:Y:S01]  /*1ad0*/  IMAD.WIDE R16, R5, 0x1c, R16 ;  /* 0x0000001c05107825 */ /* 0x000fe200078e0210 */
[----:B------:R-:W3:Y:S04]  /*1ae0*/  LDG.E R18, desc[UR6][R2.64+0x8] ;  /* 0x0000080602127981 */ /* 0x000ee8000c1e1900 */
[----:B------:R-:W2:Y:S04]  /*1af0*/  LDG.E R5, desc[UR6][R42.64] ;  /* 0x000000062a057981 */ /* 0x000ea8000c1e1900 */
[----:B------:R-:W3:Y:S04]  /*1b00*/  LDG.E R47, desc[UR6][R16.64+0x8] ;  /* 0x00000806102f7981 */ /* 0x000ee8000c1e1900 */
[----:B------:R0:W4:Y:S04]  /*1b10*/  LDG.E R19, desc[UR6][R2.64+0x4] ;  /* 0x0000040602137981 */ /* 0x000128000c1e1900 */
[----:B------:R-:W5:Y:S04]  /*1b20*/  LDG.E R11, desc[UR6][R42.64+0x8] ;  /* 0x000008062a0b7981 */ /* 0x000f68000c1e1900 */
[----:B------:R-:W4:Y:S04]  /*1b30*/  LDG.E R45, desc[UR6][R16.64] ;  /* 0x00000006102d7981 */ /* 0x000f28000c1e1900 */
[----:B------:R-:W4:Y:S04]  /*1b40*/  LDG.E R46, desc[UR6][R16.64+0x4] ;  /* 0x00000406102e7981 */ /* 0x000f28000c1e1900 */
[----:B------:R-:W4:Y:S01]  /*1b50*/  LDG.E R44, desc[UR6][R42.64+0x4] ;  /* 0x000004062a2c7981 */ /* 0x000f22000c1e1900 */
[----:B------:R-:W-:Y:S01]  /*1b60*/  BSSY.RECONVERGENT B1, `(.L_x_172) ;  /* 0x000001c000017945 */ /* 0x000fe20003800200 */
[----:B--2---:R-:W-:Y:S01]  /*1b70*/  FADD R0, R5, -R20 ;  /* 0x8000001405007221 */ /* 0x004fe20000000000 */
[----:B---3--:R-:W-:-:S04]  /*1b80*/  FADD R47, -R18, R47 ;  /* 0x0000002f122f7221 */ /* 0x008fc80000000100 */
[----:B0-----:R-:W-:Y:S01]  /*1b90*/  FMUL R2, R0, R47 ;  /* 0x0000002f00027220 */ /* 0x001fe20000400000 */
[----:B-----5:R-:W-:Y:S01]  /*1ba0*/  FADD R11, R11, -R18 ;  /* 0x800000120b0b7221 */ /* 0x020fe20000000000 */
[----:B----4-:R-:W-:Y:S01]  /*1bb0*/  FADD R45, -R20, R45 ;  /* 0x0000002d142d7221 */ /* 0x010fe20000000100 */
[----:B------:R-:W-:-:S03]  /*1bc0*/  FADD R46, -R19, R46 ;  /* 0x0000002e132e7221 */ /* 0x000fc60000000100 */
[C---:B------:R-:W-:Y:S01]  /*1bd0*/  FFMA R3, R11.reuse, R45, -R2 ;  /* 0x0000002d0b037223 */ /* 0x040fe20000000802 */
[----:B------:R-:W-:Y:S01]  /*1be0*/  FADD R44, R44, -R19 ;  /* 0x800000132c2c7221 */ /* 0x000fe20000000000 */
[----:B------:R-:W-:Y:S02]  /*1bf0*/  FMUL R5, R11, R46 ;  /* 0x0000002e0b057220 */ /* 0x000fe40000400000 */
[----:B------:R-:W-:Y:S01]  /*1c00*/  FMUL R16, R3, R3 ;  /* 0x0000000303107220 */ /* 0x000fe20000400000 */
[C---:B------:R-:W-:Y:S01]  /*1c10*/  FMUL R11, R44.reuse, R45 ;  /* 0x0000002d2c0b7220 */ /* 0x040fe20000400000 */
[----:B------:R-:W-:-:S03]  /*1c20*/  FFMA R45, R44, R47, -R5 ;  /* 0x0000002f2c2d7223 */ /* 0x000fc60000000805 */
[----:B------:R-:W-:Y:S01]  /*1c30*/  FFMA R2, R0, R46, -R11 ;  /* 0x0000002e00027223 */ /* 0x000fe2000000080b */
[----:B------:R-:W-:-:S04]  /*1c40*/  FFMA R5, R45, R45, R16 ;  /* 0x0000002d2d057223 */ /* 0x000fc80000000010 */
[----:B------:R-:W-:-:S04]  /*1c50*/  FFMA R5, R2, R2, R5 ;  /* 0x0000000202057223 */ /* 0x000fc80000000005 */
[----:B------:R-:W-:Y:S01]  /*1c60*/  VIADD R11, R5, 0xf3000000 ;  /* 0xf3000000050b7836 */ /* 0x000fe20000000000 */
[----:B------:R0:W1:Y:S04]  /*1c70*/  MUFU.RSQ R0, R5 ;  /* 0x0000000500007308 */ /* 0x0000680000001400 */
[----:B------:R-:W-:-:S13]  /*1c80*/  ISETP.GT.U32.AND P0, PT, R11, 0x727fffff, PT ;  /* 0x727fffff0b00780c */ /* 0x000fda0003f04070 */
[----:B01----:R-:W-:Y:S05]  /*1c90*/  @!P0 BRA `(.L_x_173) ;  /* 0x0000000000108947 */ /* 0x003fea0003800000 */
[----:B------:R-:W-:-:S07]  /*1ca0*/  MOV R0, 0x1cc0 ;  /* 0x00001cc000007802 */ /* 0x000fce0000000f00 */
[----:B------:R-:W-:Y:S05]  /*1cb0*/  CALL.REL.NOINC `($__internal_4_$__cuda_sm20_sqrt_rn_f32_slowpath) ;  /* 0x0000001000f07944 */ /* 0x000fea0003c00000 */
[----:B------:R-:W-:Y:S01]  /*1cc0*/  MOV R46, R43 ;  /* 0x0000002b002e7202 */ /* 0x000fe20000000f00 */
[----:B------:R-:W-:Y:S06]  /*1cd0*/  BRA `(.L_x_174) ;  /* 0x0000000000107947 */ /* 0x000fec0003800000 */
.L_x_173:
[----:B------:R-:W-:Y:S01]  /*1ce0*/  FMUL.FTZ R46, R5, R0 ;  /* 0x00000000052e7220 */ /* 0x000fe20000410000 */
[----:B------:R-:W-:-:S03]  /*1cf0*/  FMUL.FTZ R0, R0, 0.5 ;  /* 0x3f00000000007820 */ /* 0x000fc60000410000 */
[----:B------:R-:W-:-:S04]  /*1d00*/  FFMA R5, -R46, R46, R5 ;  /* 0x0000002e2e057223 */ /* 0x000fc80000000105 */
[----:B------:R-:W-:-:S07]  /*1d10*/  FFMA R46, R5, R0, R46 ;  /* 0x00000000052e7223 */ /* 0x000fce000000002e */
.L_x_174:
[----:B------:R-:W-:Y:S05]  /*1d20*/  BSYNC.RECONVERGENT B1 ;  /* 0x0000000000017941 */ /* 0x000fea0003800200 */
.L_x_172:
[----:B------:R-:W-:Y:S01]  /*1d30*/  FSETP.GEU.AND P0, PT, R46, 9.9999999747524270788e-07, PT ;  /* 0x358637bd2e00780b */ /* 0x000fe20003f0e000 */
[----:B------:R-:W-:-:S12]  /*1d40*/  BSSY.RECONVERGENT B1, `(.L_x_175) ;  /* 0x0000111000017945 */ /* 0x000fd80003800200 */
[----:B------:R-:W-:Y:S05]  /*1d50*/  @!P0 BRA `(.L_x_176) ;  /* 0x00000010003c8947 */ /* 0x000fea0003800000 */
[----:B------:R-:W0:Y:S01]  /*1d60*/  MUFU.RCP R5, R46 ;  /* 0x0000002e00057308 */ /* 0x000e220000001000 */
[----:B------:R-:W1:Y:S01]  /*1d70*/  LDC R11, c[0x0][0x388] ;  /* 0x0000e200ff0b7b82 */ /* 0x000e620000000800 */
[----:B------:R-:W-:Y:S06]  /*1d80*/  BSSY.RECONVERGENT B2, `(.L_x_177) ;  /* 0x000000e000027945 */ /* 0x000fec0003800200 */
[----:B------:R-:W2:Y:S01]  /*1d90*/  FCHK P0, R45, R46 ;  /* 0x0000002e2d007302 */ /* 0x000ea20000000000 */
[----:B0-----:R-:W-:-:S04]  /*1da0*/  FFMA R0, R5, -R46, 1 ;  /* 0x3f80000005007423 */ /* 0x001fc8000000082e */
[----:B------:R-:W-:-:S04]  /*1db0*/  FFMA R0, R5, R0, R5 ;  /* 0x0000000005007223 */ /* 0x000fc80000000005 */
[----:B------:R-:W-:Y:S01]  /*1dc0*/  FFMA R25, R45, R0, RZ ;  /* 0x000000002d197223 */ /* 0x000fe200000000ff */
[----:B-1----:R-:W-:-:S03]  /*1dd0*/  ISETP.GE.U32.AND P2, PT, R11, 0x8, PT ;  /* 0x000000080b00780c */ /* 0x002fc60003f46070 */
[----:B------:R-:W-:-:S04]  /*1de0*/  FFMA R5, R25, -R46, R45 ;  /* 0x8000002e19057223 */ /* 0x000fc8000000002d */
[----:B------:R-:W-:Y:S01]  /*1df0*/  FFMA R25, R0, R5, R25 ;  /* 0x0000000500197223 */ /* 0x000fe20000000019 */
[----:B--2---:R-:W-:Y:S06]  /*1e00*/  @!P0 BRA `(.L_x_178) ;  /* 0x0000000000148947 */ /* 0x004fec0003800000 */
[----:B------:R-:W-:Y:S01]  /*1e10*/  IMAD.MOV.U32 R0, RZ, RZ, R45 ;  /* 0x000000ffff007224 */ /* 0x000fe200078e002d */
[----:B------:R-:W-:Y:S02]  /*1e20*/  MOV R5, R46 ;  /* 0x0000002e00057202 */ /* 0x000fe40000000f00 */
[----:B------:R-:W-:-:S07]  /*1e30*/  MOV R16, 0x1e50 ;  /* 0x00001e5000107802 */ /* 0x000fce0000000f00 */
[----:B------:R-:W-:Y:S05]  /*1e40*/  CALL.REL.NOINC `($__internal_5_$__cuda_sm3x_div_rn_noftz_f32_slowpath) ;  /* 0x0000001000e47944 */ /* 0x000fea0003c00000 */
[----:B------:R-:W-:-:S07]  /*1e50*/  IMAD.MOV.U32 R25, RZ, RZ, R0 ;  /* 0x000000ffff197224 */ /* 0x000fce00078e0000 */
.L_x_178:
[----:B------:R-:W-:Y:S05]  /*1e60*/  BSYNC.RECONVERGENT B2 ;  /* 0x0000000000027941 */ /* 0x000fea0003800200 */
.L_x_177:
        /* <DEDUP_REMOVED lines=14> */
.L_x_180:
[----:B------:R-:W-:Y:S05]  /*1f50*/  BSYNC.RECONVERGENT B2 ;  /* 0x0000000000027941 */ /* 0x000fea0003800200 */
.L_x_179:
        /* <DEDUP_REMOVED lines=14> */
.L_x_182:
[----:B------:R-:W-:Y:S05]  /*2040*/  BSYNC.RECONVERGENT B2 ;  /* 0x0000000000027941 */ /* 0x000fea0003800200 */
.L_x_181:
[----:B------:R-:W-:Y:S01]  /*2050*/  FMUL R19, R19, R24 ;  /* 0x0000001813137220 */ /* 0x000fe20000400000 */
[----:B------:R-:W-:Y:S02]  /*2060*/  HFMA2 R5, -RZ, RZ, 0, 0 ;  /* 0x00000000ff057431 */ /* 0x000fe400000001ff */
[----:B------:R-:W-:Y:S02]  /*2070*/  IMAD.MOV.U32 R0, RZ, RZ, RZ ;  /* 0x000000ffff007224 */ /* 0x000fe400078e00ff */
[----:B------:R-:W-:-:S04]  /*2080*/  FFMA R19, R20, R25, R19 ;  /* 0x0000001914137223 */ /* 0x000fc80000000013 */
[----:B------:R-:W-:Y:S01]  /*2090*/  FFMA R18, R18, R3, R19 ;  /* 0x0000000312127223 */ /* 0x000fe20000000013 */
[----:B------:R-:W-:Y:S06]  /*20a0*/  @!P2 BRA `(.L_x_183) ;  /* 0x000000040070a947 */ /* 0x000fec0003800000 */
[----:B------:R-:W-:Y:S01]  /*20b0*/  MOV R0, RZ ;  /* 0x000000ff00007202 */ /* 0x000fe20000000f00 */
[----:B------:R-:W-:Y:S01]  /*20c0*/  IMAD.MOV.U32 R16, RZ, RZ, R41 ;  /* 0x000000ffff107224 */ /* 0x000fe200078e0029 */
[----:B------:R-:W-:Y:S01]  /*20d0*/  MOV R17, R38 ;  /* 0x0000002600117202 */ /* 0x000fe20000000f00 */
[----:B------:R-:W-:Y:S01]  /*20e0*/  IMAD.MOV.U32 R2, RZ, RZ, R21 ;  /* 0x000000ffff027224 */ /* 0x000fe200078e0015 */
[----:B------:R-:W0:Y:S01]  /*20f0*/  LDCU UR4, c[0x0][0x3a4] ;  /* 0x00007480ff0477ac */ /* 0x000e220008000800 */
[----:B------:R-:W-:-:S05]  /*2100*/  NOP ;  /* 0x0000000000007918 */ /* 0x000fca0000000000 */
.L_x_184:
[----:B------:R-:W2:Y:S04]  /*2110*/  LDG.E R19, desc[UR6][R16.64+-0x6c] ;  /* 0xffff940610137981 */ /* 0x000ea8000c1e1900 */
[----:B------:R-:W3:Y:S04]  /*2120*/  LDG.E R46, desc[UR6][R16.64+-0x70] ;  /* 0xffff9006102e7981 */ /* 0x000ee8000c1e1900 */
[----:B------:R-:W4:Y:S04]  /*2130*/  LDG.E R27, desc[UR6][R16.64+-0x68] ;  /* 0xffff9806101b7981 */ /* 0x000f28000c1e1900 */
[----:B------:R-:W5:Y:S04]  /*2140*/  LDG.E R29, desc[UR6][R16.64+-0x50] ;  /* 0xffffb006101d7981 */ /* 0x000f68000c1e1900 */
[----:B------:R-:W5:Y:S04]  /*2150*/  LDG.E R52, desc[UR6][R16.64+-0x54] ;  /* 0xffffac0610347981 */ /* 0x000f68000c1e1900 */
[----:B------:R-:W5:Y:S04]  /*2160*/  LDG.E R44, desc[UR6][R16.64+-0x4c] ;  /* 0xffffb406102c7981 */ /* 0x000f68000c1e1900 */
[----:B------:R-:W5:Y:S04]  /*2170*/  LDG.E R5, desc[UR6][R16.64+-0x34] ;  /* 0xffffcc0610057981 */ /* 0x000f68000c1e1900 */
[----:B------:R-:W5:Y:S04]  /*2180*/  LDG.E R42, desc[UR6][R16.64+-0x38] ;  /* 0xffffc806102a7981 */ /* 0x000f68000c1e1900 */
[----:B------:R-:W5:Y:S04]  /*2190*/  LDG.E R28, desc[UR6][R16.64+-0x30] ;  /* 0xffffd006101c7981 */ /* 0x000f68000c1e1900 */
[----:B------:R-:W5:Y:S04]  /*21a0*/  LDG.E R11, desc[UR6][R16.64+-0x18] ;  /* 0xffffe806100b7981 */ /* 0x000f68000c1e1900 */
[----:B------:R-:W5:Y:S04]  /*21b0*/  LDG.E R26, desc[UR6][R16.64+-0x1c] ;  /* 0xffffe406101a7981 */ /* 0x000f68000c1e1900 */
[----:B------:R-:W5:Y:S01]  /*21c0*/  LDG.E R20, desc[UR6][R16.64+-0x14] ;  /* 0xffffec0610147981 */ /* 0x000f62000c1e1900 */
[----:B--2---:R-:W-:-:S04]  /*21d0*/  FMUL R19, R19, R24 ;  /* 0x0000001813137220 */ /* 0x004fc80000400000 */
[----:B---3--:R-:W-:-:S04]  /*21e0*/  FFMA R46, R46, R25, R19 ;  /* 0x000000192e2e7223 */ /* 0x008fc80000000013 */
[----:B----4-:R-:W-:Y:S02]  /*21f0*/  FFMA R27, R27, R3, R46 ;  /* 0x000000031b1b7223 */ /* 0x010fe4000000002e */
[----:B------:R-:W2:Y:S01]  /*2200*/  LDG.E R46, desc[UR6][R16.64+0x38] ;  /* 0x00003806102e7981 */ /* 0x000ea2000c1e1900 */
[----:B-----5:R-:W-:Y:S01]  /*2210*/  FMUL R29, R29, R24 ;  /* 0x000000181d1d7220 */ /* 0x020fe20000400000 */
[----:B------:R-:W-:-:S03]  /*2220*/  FADD R27, -R18, R27 ;  /* 0x0000001b121b7221 */ /* 0x000fc60000000100 */
[----:B------:R-:W-:Y:S02]  /*2230*/  FFMA R29, R52, R25, R29 ;  /* 0x00000019341d7223 */ /* 0x000fe4000000001d */
[----:B0-----:R-:W-:Y:S01]  /*2240*/  FSETP.GEU.AND P0, PT, |R27|, UR4, PT ;  /* 0x000000041b007c0b */ /* 0x001fe2000bf0e200 */
[----:B------:R-:W3:Y:S01]  /*2250*/  LDG.E R52, desc[UR6][R16.64+0x40] ;  /* 0x0000400610347981 */ /* 0x000ee2000c1e1900 */
[----:B------:R-:W-:-:S03]  /*2260*/  FFMA R29, R44, R3, R29 ;  /* 0x000000032c1d7223 */ /* 0x000fc6000000001d */
[----:B------:R-:W4:Y:S01]  /*2270*/  LDG.E R44, desc[UR6][R16.64+0x24] ;  /* 0x00002406102c7981 */ /* 0x000f22000c1e1900 */
[----:B------:R-:W-:Y:S01]  /*2280*/  FMUL R5, R5, R24 ;  /* 0x0000001805057220 */ /* 0x000fe20000400000 */
[----:B------:R-:W-:-:S03]  /*2290*/  FADD R29, -R18, R29 ;  /* 0x0000001d121d7221 */ /* 0x000fc60000000100 */
[----:B------:R-:W-:Y:S02]  /*22a0*/  FFMA R19, R42, R25, R5 ;  /* 0x000000192a137223 */ /* 0x000fe40000000005 */
[----:B------:R-:W-:Y:S01]  /*22b0*/  FSETP.GEU.AND P1, PT, |R29|, UR4, PT ;  /* 0x000000041d007c0b */ /* 0x000fe2000bf2e200 */
[----:B------:R-:W5:Y:S01]  /*22c0*/  LDG.E R5, desc[UR6][R16.64+0x4] ;  /* 0x0000040610057981 */ /* 0x000f62000c1e1900 */
[----:B------:R-:W-:Y:S01]  /*22d0*/  IADD3 R29, PT, PT, R0, 0x1, RZ ;  /* 0x00000001001d7810 */ /* 0x000fe20007ffe0ff */
[----:B------:R-:W-:Y:S02]  /*22e0*/  @P0 IMAD.MOV R29, RZ, RZ, R0 ;  /* 0x000000ffff1d0224 */ /* 0x000fe400078e0200 */
[----:B------:R-:W2:Y:S01]  /*22f0*/  LDG.E R0, desc[UR6][R16.64] ;  /* 0x0000000610007981 */ /* 0x000ea2000c1e1900 */
[----:B------:R-:W-:-:S03]  /*2300*/  FFMA R27, R28, R3, R19 ;  /* 0x000000031c1b7223 */ /* 0x000fc60000000013 */
[----:B------:R-:W3:Y:S01]  /*2310*/  LDG.E R19, desc[UR6][R16.64+0x20] ;  /* 0x0000200610137981 */ /* 0x000ee2000c1e1900 */
[----:B------:R-:W-:-:S03]  /*2320*/  FADD R43, -R18, R27 ;  /* 0x0000001b122b7221 */ /* 0x000fc60000000100 */
[----:B------:R-:W4:Y:S01]  /*2330*/  LDG.E R28, desc[UR6][R16.64+0x8] ;  /* 0x00000806101c7981 */ /* 0x000f22000c1e1900 */
[----:B------:R-:W-:Y:S01]  /*2340*/  IADD3 R27, PT, PT, R29, 0x1, RZ ;  /* 0x000000011d1b7810 */ /* 0x000fe20007ffe0ff */
[----:B------:R-:W-:Y:S02]  /*2350*/  @P1 IMAD.MOV R27, RZ, RZ, R29 ;  /* 0x000000ffff1b1224 */ /* 0x000fe400078e021d */
[----:B------:R-:W4:Y:S04]  /*2360*/  LDG.E R42, desc[UR6][R16.64+0x1c] ;  /* 0x00001c06102a7981 */ /* 0x000f28000c1e1900 */
[----:B------:R-:W4:Y:S01]  /*2370*/  LDG.E R29, desc[UR6][R16.64+0x3c] ;  /* 0x00003c06101d7981 */ /* 0x000f22000c1e1900 */
[----:B------:R-:W-:Y:S01]  /*2380*/  FMUL R11, R11, R24 ;  /* 0x000000180b0b7220 */ /* 0x000fe20000400000 */
[----:B------:R-:W-:-:S03]  /*2390*/  FSETP.GEU.AND P0, PT, |R43|, UR4, PT ;  /* 0x000000042b007c0b */ /* 0x000fc6000bf0e200 */
[----:B------:R-:W-:Y:S02]  /*23a0*/  FFMA R43, R26, R25, R11 ;  /* 0x000000191a2b7223 */ /* 0x000fe4000000000b */
[----:B------:R-:W4:Y:S04]  /*23b0*/  LDG.E R11, desc[UR6][R16.64+0x58] ;  /* 0x00005806100b7981 */ /* 0x000f28000c1e1900 */
[----:B------:R-:W4:Y:S01]  /*23c0*/  LDG.E R26, desc[UR6][R16.64+0x54] ;  /* 0x00005406101a7981 */ /* 0x000f22000c1e1900 */
[----:B------:R-:W-:-:S03]  /*23d0*/  FFMA R43, R20, R3, R43 ;  /* 0x00000003142b7223 */ /* 0x000fc6000000002b */
[----:B------:R0:W4:Y:S01]  /*23e0*/  LDG.E R20, desc[UR6][R16.64+0x5c] ;  /* 0x00005c0610147981 */ /* 0x000122000c1e1900 */
[----:B------:R-:W-:-:S05]  /*23f0*/  FADD R43, -R18, R43 ;  /* 0x0000002b122b7221 */ /* 0x000fca0000000100 */
[----:B------:R-:W-:Y:S01]  /*2400*/  FSETP.GEU.AND P1, PT, |R43|, UR4, PT ;  /* 0x000000042b007c0b */ /* 0x000fe2000bf2e200 */
[----:B------:R-:W-:Y:S01]  /*2410*/  VIADD R2, R2, 0x8 ;  /* 0x0000000802027836 */ /* 0x000fe20000000000 */
[----:B0-----:R-:W-:-:S04]  /*2420*/  IADD3 R16, P2, PT, R16, 0xe0, RZ ;  /* 0x000000e010107810 */ /* 0x001fc80007f5e0ff */
[----:B------:R-:W-:Y:S01]  /*2430*/  IADD3.X R17, PT, PT, RZ, R17, RZ, P2, !PT ;  /* 0x00000011ff117210 */ /* 0x000fe200017fe4ff */
[----:B-----5:R-:W-:-:S04]  /*2440*/  FMUL R5, R5, R24 ;  /* 0x0000001805057220 */ /* 0x020fc80000400000 */
[----:B--2---:R-:W-:Y:S01]  /*2450*/  FFMA R5, R0, R25, R5 ;  /* 0x0000001900057223 */ /* 0x004fe20000000005 */
[----:B---3--:R-:W-:-:S03]  /*2460*/  FMUL R19, R19, R24 ;  /* 0x0000001813137220 */ /* 0x008fc60000400000 */
[----:B----4-:R-:W-:Y:S01]  /*2470*/  FFMA R5, R28, R3, R5 ;  /* 0x000000031c057223 */ /* 0x010fe20000000005 */
[----:B------:R-:W-:Y:S01]  /*2480*/  IADD3 R0, PT, PT, R27, 0x1, RZ ;  /* 0x000000011b007810 */ /* 0x000fe20007ffe0ff */
[----:B------:R-:W-:Y:S02]  /*2490*/  FFMA R19, R42, R25, R19 ;  /* 0x000000192a137223 */ /* 0x000fe40000000013 */
[----:B------:R-:W-:Y:S01]  /*24a0*/  FADD R5, -R18, R5 ;  /* 0x0000000512057221 */ /* 0x000fe20000000100 */
[----:B------:R-:W-:Y:S02]  /*24b0*/  @P0 IMAD.MOV R0, RZ, RZ, R27 ;  /* 0x000000ffff000224 */ /* 0x000fe400078e021b */
[----:B------:R-:W-:Y:S01]  /*24c0*/  FMUL R29, R29, R24 ;  /* 0x000000181d1d7220 */ /* 0x000fe20000400000 */
[----:B------:R-:W-:Y:S01]  /*24d0*/  FFMA R19, R44, R3, R19 ;  /* 0x000000032c137223 */ /* 0x000fe20000000013 */
[----:B------:R-:W-:Y:S02]  /*24e0*/  FSETP.GEU.AND P0, PT, |R5|, UR4, PT ;  /* 0x0000000405007c0b */ /* 0x000fe4000bf0e200 */
[----:B------:R-:W-:Y:S01]  /*24f0*/  FFMA R29, R46, R25, R29 ;  /* 0x000000192e1d7223 */ /* 0x000fe2000000001d */
[----:B------:R-:W-:Y:S01]  /*2500*/  FADD R19, -R18, R19 ;  /* 0x0000001312137221 */ /* 0x000fe20000000100 */
[----:B------:R-:W-:-:S02]  /*2510*/  IADD3 R5, PT, PT, R0, 0x1, RZ ;  /* 0x0000000100057810 */ /* 0x000fc40007ffe0ff */
[----:B------:R-:W-:Y:S01]  /*2520*/  FFMA R29, R52, R3, R29 ;  /* 0x00000003341d7223 */ /* 0x000fe2000000001d */
[----:B------:R-:W-:Y:S02]  /*2530*/  @P1 IMAD.MOV R5, RZ, RZ, R0 ;  /* 0x000000ffff051224 */ /* 0x000fe400078e0200 */
[----:B------:R-:W-:Y:S01]  /*2540*/  FMUL R11, R11, R24 ;  /* 0x000000180b0b7220 */ /* 0x000fe20000400000 */
[----:B------:R-:W-:Y:S01]  /*2550*/  FSETP.GEU.AND P1, PT, |R19|, UR4, PT ;  /* 0x0000000413007c0b */ /* 0x000fe2000bf2e200 */
[----:B------:R-:W-:Y:S01]  /*2560*/  FADD R29, -R18, R29 ;  /* 0x0000001d121d7221 */ /* 0x000fe20000000100 */
[----:B------:R-:W-:Y:S01]  /*2570*/  IADD3 R0, PT, PT, R5, 0x1, RZ ;  /* 0x0000000105007810 */ /* 0x000fe20007ffe0ff */
[----:B------:R-:W-:Y:S01]  /*2580*/  FFMA R11, R26, R25, R11 ;  /* 0x000000191a0b7223 */ /* 0x000fe2000000000b */
[----:B------:R-:W-:Y:S02]  /*2590*/  @P0 IMAD.MOV R0, RZ, RZ, R5 ;  /* 0x000000ffff000224 */ /* 0x000fe400078e0205 */
[----:B------:R-:W-:Y:S01]  /*25a0*/  FSETP.GEU.AND P0, PT, |R29|, UR4, PT ;  /* 0x000000041d007c0b */ /* 0x000fe2000bf0e200 */
[----:B------:R-:W-:-:S02]  /*25b0*/  FFMA R11, R20, R3, R11 ;  /* 0x00000003140b7223 */ /* 0x000fc4000000000b */
[----:B------:R-:W-:Y:S02]  /*25c0*/  IADD3 R5, PT, PT, R0, 0x1, RZ ;  /* 0x0000000100057810 */ /* 0x000fe40007ffe0ff */
[----:B------:R-:W-:Y:S02]  /*25d0*/  FADD R11, -R18, R11 ;  /* 0x0000000b120b7221 */ /* 0x000fe40000000100 */
[----:B------:R-:W-:-:S03]  /*25e0*/  @P1 IMAD.MOV R5, RZ, RZ, R0 ;  /* 0x000000ffff051224 */ /* 0x000fc600078e0200 */
[----:B------:R-:W-:Y:S02]  /*25f0*/  FSETP.GEU.AND P1, PT, |R11|, UR4, PT ;  /* 0x000000040b007c0b */ /* 0x000fe4000bf2e200 */
[C---:B------:R-:W-:Y:S02]  /*2600*/  IADD3 R11, PT, PT, R5.reuse, 0x1, RZ ;  /* 0x00000001050b7810 */ /* 0x040fe40007ffe0ff */
[----:B------:R-:W-:Y:S02]  /*2610*/  @P0 IADD3 R11, PT, PT, R5, RZ, RZ ;  /* 0x000000ff050b0210 */ /* 0x000fe40007ffe0ff */
[----:B------:R-:W-:-:S03]  /*2620*/  ISETP.NE.AND P0, PT, R2, RZ, PT ;  /* 0x000000ff0200720c */ /* 0x000fc60003f05270 */
[----:B------:R-:W-:-:S04]  /*2630*/  VIADD R0, R11, 0x1 ;  /* 0x000000010b007836 */ /* 0x000fc80000000000 */
[----:B------:R-:W-:-:S06]  /*2640*/  @P1 IMAD.MOV R0, RZ, RZ, R11 ;  /* 0x000000ffff001224 */ /* 0x000fcc00078e020b */
[----:B------:R-:W-:Y:S05]  /*2650*/  @P0 BRA `(.L_x_184) ;  /* 0xfffffff800ac0947 */ /* 0x000fea000383ffff */
[----:B------:R-:W-:-:S07]  /*2660*/  MOV R5, R37 ;  /* 0x0000002500057202 */ /* 0x000fce0000000f00 */
.L_x_183:
[----:B------:R-:W-:-:S13]  /*2670*/  ISETP.NE.AND P0, PT, R40, RZ, PT ;  /* 0x000000ff2800720c */ /* 0x000fda0003f05270 */
[----:B------:R-:W-:Y:S05]  /*2680*/  @!P0 BRA `(.L_x_185) ;  /* 0x00000004006c8947 */ /* 0x000fea0003800000 */
[----:B------:R-:W-:Y:S02]  /*2690*/  ISETP.GE.U32.AND P1, PT, R36, 0x3, PT ;  /* 0x000000032400780c */ /* 0x000fe40003f26070 */
[----:B------:R-:W-:-:S11]  /*26a0*/  ISETP.NE.AND P0, PT, R39, RZ, PT ;  /* 0x000000ff2700720c */ /* 0x000fd60003f05270 */
[----:B------:R-:W-:Y:S05]  /*26b0*/  @!P1 BRA `(.L_x_186) ;  /* 0x0000000000b09947 */ /* 0x000fea0003800000 */
[----:B------:R-:W0:Y:S01]  /*26c0*/  LDC.64 R16, c[0x0][0x380] ;  /* 0x0000e000ff107b82 */ /* 0x000e220000000a00 */
[----:B------:R-:W1:Y:S01]  /*26d0*/  LDCU UR4, c[0x0][0x3a4] ;  /* 0x00007480ff0477ac */ /* 0x000e620008000800 */
[----:B0-----:R-:W-:-:S05]  /*26e0*/  IMAD.WIDE.U32 R16, R5, 0x1c, R16 ;  /* 0x0000001c05107825 */ /* 0x001fca00078e0010 */
        /* <DEDUP_REMOVED lines=11> */
[----:B------:R0:W5:Y:S01]  /*27a0*/  LDG.E R42, desc[UR6][R16.64+0x5c] ;  /* 0x00005c06102a7981 */ /* 0x000162000c1e1900 */
[----:B------:R-:W-:Y:S01]  /*27b0*/  IADD3 R5, PT, PT, R5, 0x4, RZ ;  /* 0x0000000405057810 */ /* 0x000fe20007ffe0ff */
[----:B0-----:R-:W-:-:S02]  /*27c0*/  VIADD R16, R0, 0x1 ;  /* 0x0000000100107836 */ /* 0x001fc40000000000 */
[----:B--2---:R-:W-:-:S04]  /*27d0*/  FMUL R27, R27, R24 ;  /* 0x000000181b1b7220 */ /* 0x004fc80000400000 */
[----:B---3--:R-:W-:Y:S01]  /*27e0*/  FFMA R44, R44, R25, R27 ;  /* 0x000000192c2c7223 */ /* 0x008fe2000000001b */
[----:B----4-:R-:W-:-:S03]  /*27f0*/  FMUL R43, R43, R24 ;  /* 0x000000182b2b7220 */ /* 0x010fc60000400000 */
[----:B-----5:R-:W-:Y:S01]  /*2800*/  FFMA R29, R29, R3, R44 ;  /* 0x000000031d1d7223 */ /* 0x020fe2000000002c */
[----:B------:R-:W-:-:S03]  /*2810*/  FFMA R43, R46, R25, R43 ;  /* 0x000000192e2b7223 */ /* 0x000fc6000000002b */
[----:B------:R-:W-:Y:S01]  /*2820*/  FADD R29, -R18, R29 ;  /* 0x0000001d121d7221 */ /* 0x000fe20000000100 */
[----:B------:R-:W-:-:S04]  /*2830*/  FMUL R11, R11, R24 ;  /* 0x000000180b0b7220 */ /* 0x000fc80000400000 */
[----:B-1----:R-:W-:Y:S01]  /*2840*/  FSETP.GEU.AND P1, PT, |R29|, UR4, PT ;  /* 0x000000041d007c0b */ /* 0x002fe2000bf2e200 */
[----:B------:R-:W-:Y:S01]  /*2850*/  FFMA R43, R28, R3, R43 ;  /* 0x000000031c2b7223 */ /* 0x000fe2000000002b */
[----:B------:R-:W-:-:S03]  /*2860*/  FFMA R11, R26, R25, R11 ;  /* 0x000000191a0b7223 */ /* 0x000fc6000000000b */
[----:B------:R-:W-:Y:S01]  /*2870*/  FADD R43, -R18, R43 ;  /* 0x0000002b122b7221 */ /* 0x000fe20000000100 */
[----:B------:R-:W-:-:S04]  /*2880*/  FMUL R19, R19, R24 ;  /* 0x0000001813137220 */ /* 0x000fc80000400000 */
[----:B------:R-:W-:Y:S01]  /*2890*/  FSETP.GEU.AND P2, PT, |R43|, UR4, PT ;  /* 0x000000042b007c0b */ /* 0x000fe2000bf4e200 */
[----:B------:R-:W-:Y:S02]  /*28a0*/  FFMA R11, R20, R3, R11 ;  /* 0x00000003140b7223 */ /* 0x000fe4000000000b */
[----:B------:R-:W-:Y:S01]  /*28b0*/  @P1 IADD3 R16, PT, PT, R0, RZ, RZ ;  /* 0x000000ff00101210 */ /* 0x000fe20007ffe0ff */
[----:B------:R-:W-:Y:S01]  /*28c0*/  FFMA R19, R2, R25, R19 ;  /* 0x0000001902137223 */ /* 0x000fe20000000013 */
[----:B------:R-:W-:-:S03]  /*28d0*/  FADD R11, -R18, R11 ;  /* 0x0000000b120b7221 */ /* 0x000fc60000000100 */
[----:B------:R-:W-:Y:S02]  /*28e0*/  VIADD R0, R16, 0x1 ;  /* 0x0000000110007836 */ /* 0x000fe40000000000 */
[----:B------:R-:W-:Y:S01]  /*28f0*/  FFMA R19, R42, R3, R19 ;  /* 0x000000032a137223 */ /* 0x000fe20000000013 */
[----:B------:R-:W-:-:S03]  /*2900*/  FSETP.GEU.AND P1, PT, |R11|, UR4, PT ;  /* 0x000000040b007c0b */ /* 0x000fc6000bf2e200 */
[----:B------:R-:W-:Y:S01]  /*2910*/  FADD R19, -R18, R19 ;  /* 0x0000001312137221 */ /* 0x000fe20000000100 */
[----:B------:R-:W-:-:S04]  /*2920*/  @P2 IADD3 R0, PT, PT, R16, RZ, RZ ;  /* 0x000000ff10002210 */ /* 0x000fc80007ffe0ff */
[----:B------:R-:W-:Y:S01]  /*2930*/  FSETP.GEU.AND P2, PT, |R19|, UR4, PT ;  /* 0x0000000413007c0b */ /* 0x000fe2000bf4e200 */
[----:B------:R-:W-:-:S04]  /*2940*/  VIADD R2, R0, 0x1 ;  /* 0x0000000100027836 */ /* 0x000fc80000000000 */
[----:B------:R-:W-:-:S05]  /*2950*/  @P1 IADD3 R2, PT, PT, R0, RZ, RZ ;  /* 0x000000ff00021210 */ /* 0x000fca0007ffe0ff */
[----:B------:R-:W-:-:S03]  /*2960*/  VIADD R0, R2, 0x1 ;  /* 0x0000000102007836 */ /* 0x000fc60000000000 */
[----:B------:R-:W-:-:S07]  /*2970*/  @P2 IMAD.MOV R0, RZ, RZ, R2 ;  /* 0x000000ffff002224 */ /* 0x000fce00078e0202 */
.L_x_186:
[----:B------:R-:W-:Y:S05]  /*2980*/  @!P0 BRA `(.L_x_185) ;  /* 0x0000000000ac8947 */ /* 0x000fea0003800000 */
[----:B------:R-:W0:Y:S01]  /*2990*/  LDCU UR4, c[0x0][0x388] ;  /* 0x00007100ff0477ac */ /* 0x000e220008000800 */
[----:B------:R-:W-:Y:S01]  /*29a0*/  ISETP.NE.AND P0, PT, R39, 0x1, PT ;  /* 0x000000012700780c */ /* 0x000fe20003f05270 */
[----:B0-----:R-:W-:-:S12]  /*29b0*/  ULOP3.LUT UP0, URZ, UR4, 0x1, URZ, 0xc0, !UPT ;  /* 0x0000000104ff7892 */ /* 0x001fd8000f80c0ff */
        /* <DEDUP_REMOVED lines=9> */
[----:B------:R-:W5:Y:S01]  /*2a50*/  LDG.E R29, desc[UR6][R16.64+0x24] ;  /* 0x00002406101d7981 */ /* 0x000f62000c1e1900 */
[----:B------:R-:W-:-:S02]  /*2a60*/  VIADD R5, R5, 0x2 ;  /* 0x0000000205057836 */ /* 0x000fc40000000000 */
[----:B--2---:R-:W-:-:S04]  /*2a70*/  FMUL R11, R11, R24 ;  /* 0x000000180b0b7220 */ /* 0x004fc80000400000 */
[----:B---3--:R-:W-:Y:S01]  /*2a80*/  FFMA R2, R2, R25, R11 ;  /* 0x0000001902027223 */ /* 0x008fe2000000000b */
[----:B----4-:R-:W-:-:S03]  /*2a90*/  FMUL R27, R27, R24 ;  /* 0x000000181b1b7220 */ /* 0x010fc60000400000 */
[----:B-----5:R-:W-:Y:S01]  /*2aa0*/  FFMA R19, R19, R3, R2 ;  /* 0x0000000313137223 */ /* 0x020fe20000000002 */
[----:B------:R-:W-:Y:S01]  /*2ab0*/  IADD3 R2, PT, PT, R0, 0x1, RZ ;  /* 0x0000000100027810 */ /* 0x000fe20007ffe0ff */
[----:B------:R-:W-:Y:S02]  /*2ac0*/  FFMA R20, R20, R25, R27 ;  /* 0x0000001914147223 */ /* 0x000fe4000000001b */
[----:B------:R-:W-:Y:S02]  /*2ad0*/  FADD R19, -R18, R19 ;  /* 0x0000001312137221 */ /* 0x000fe40000000100 */
[----:B------:R-:W-:-:S03]  /*2ae0*/  FFMA R29, R29, R3, R20 ;  /* 0x000000031d1d7223 */ /* 0x000fc60000000014 */
[----:B-1----:R-:W-:Y:S01]  /*2af0*/  FSETP.GEU.AND P0, PT, |R19|, UR4, PT ;  /* 0x0000000413007c0b */ /* 0x002fe2000bf0e200 */
[----:B------:R-:W-:-:S05]  /*2b00*/  FADD R29, -R18, R29 ;  /* 0x0000001d121d7221 */ /* 0x000fca0000000100 */
[----:B------:R-:W-:-:S07]  /*2b10*/  FSETP.GEU.AND P1, PT, |R29|, UR4, PT ;  /* 0x000000041d007c0b */ /* 0x000fce000bf2e200 */
[----:B------:R-:W-:-:S05]  /*2b20*/  @P0 IMAD.MOV R2, RZ, RZ, R0 ;  /* 0x000000ffff020224 */ /* 0x000fca00078e0200 */
[C---:B------:R-:W-:Y:S02]  /*2b30*/  IADD3 R0, PT, PT, R2.reuse, 0x1, RZ ;  /* 0x0000000102007810 */ /* 0x040fe40007ffe0ff */
[----:B------:R-:W-:-:S07]  /*2b40*/  @P1 IADD3 R0, PT, PT, R2, RZ, RZ ;  /* 0x000000ff02001210 */ /* 0x000fce0007ffe0ff */
.L_x_187:
[----:B------:R-:W-:Y:S05]  /*2b50*/  BRA.U !UP0, `(.L_x_185) ;  /* 0x0000000108387547 */ /* 0x000fea000b800000 */
[----:B------:R-:W0:Y:S01]  /*2b60*/  LDC.64 R16, c[0x0][0x380] ;  /* 0x0000e000ff107b82 */ /* 0x000e220000000a00 */
[----:B------:R-:W1:Y:S01]  /*2b70*/  LDCU UR4, c[0x0][0x3a4] ;  /* 0x00007480ff0477ac */ /* 0x000e620008000800 */
[----:B0-----:R-:W-:-:S05]  /*2b80*/  IMAD.WIDE.U32 R16, R5, 0x1c, R16 ;  /* 0x0000001c05107825 */ /* 0x001fca00078e0010 */
[----:B------:R-:W2:Y:S04]  /*2b90*/  LDG.E R5, desc[UR6][R16.64+0x4] ;  /* 0x0000040610057981 */ /* 0x000ea8000c1e1900 */
[----:B------:R-:W3:Y:S04]  /*2ba0*/  LDG.E R2, desc[UR6][R16.64] ;  /* 0x0000000610027981 */ /* 0x000ee8000c1e1900 */
[----:B------:R-:W4:Y:S01]  /*2bb0*/  LDG.E R11, desc[UR6][R16.64+0x8] ;  /* 0x00000806100b7981 */ /* 0x000f22000c1e1900 */
[----:B--2---:R-:W-:-:S04]  /*2bc0*/  FMUL R5, R5, R24 ;  /* 0x0000001805057220 */ /* 0x004fc80000400000 */
[----:B---3--:R-:W-:-:S04]  /*2bd0*/  FFMA R2, R2, R25, R5 ;  /* 0x0000001902027223 */ /* 0x008fc80000000005 */
[----:B----4-:R-:W-:Y:S01]  /*2be0*/  FFMA R11, R11, R3, R2 ;  /* 0x000000030b0b7223 */ /* 0x010fe20000000002 */
[----:B------:R-:W-:-:S03]  /*2bf0*/  VIADD R2, R0, 0x1 ;  /* 0x0000000100027836 */ /* 0x000fc60000000000 */
[----:B------:R-:W-:-:S05]  /*2c00*/  FADD R11, -R18, R11 ;  /* 0x0000000b120b7221 */ /* 0x000fca0000000100 */
[----:B-1----:R-:W-:-:S13]  /*2c10*/  FSETP.GEU.AND P0, PT, |R11|, UR4, PT ;  /* 0x000000040b007c0b */ /* 0x002fda000bf0e200 */
[----:B------:R-:W-:-:S05]  /*2c20*/  @P0 IADD3 R2, PT, PT, R0, RZ, RZ ;  /* 0x000000ff00020210 */ /* 0x000fca0007ffe0ff */
[----:B------:R-:W-:-:S07]  /*2c30*/  IMAD.MOV.U32 R0, RZ, RZ, R2 ;  /* 0x000000ffff007224 */ /* 0x000fce00078e0002 */
.L_x_185:
[----:B------:R-:W0:Y:S01]  /*2c40*/  MUFU.RCP R5, R4 ;  /* 0x0000000400057308 */ /* 0x000e220000001000 */
[----:B------:R-:W-:Y:S01]  /*2c50*/  I2FP.F32.U32 R11, R0 ;  /* 0x00000000000b7245 */ /* 0x000fe20000201000 */
[----:B------:R-:W-:Y:S06]  /*2c60*/  BSSY.RECONVERGENT B2, `(.L_x_188) ;  /* 0x000000c000027945 */ /* 0x000fec0003800200 */
[----:B------:R-:W1:Y:S01]  /*2c70*/  FCHK P0, R11, R4 ;  /* 0x000000040b007302 */ /* 0x000e620000000000 */
[----:B0-----:R-:W-:-:S04]  /*2c80*/  FFMA R2, -R4, R5, 1 ;  /* 0x3f80000004027423 */ /* 0x001fc80000000105 */
[----:B------:R-:W-:-:S04]  /*2c90*/  FFMA R0, R5, R2, R5 ;  /* 0x0000000205007223 */ /* 0x000fc80000000005 */
[----:B------:R-:W-:-:S04]  /*2ca0*/  FFMA R5, R0, R11, RZ ;  /* 0x0000000b00057223 */ /* 0x000fc800000000ff */
[----:B------:R-:W-:-:S04]  /*2cb0*/  FFMA R2, -R4, R5, R11 ;  /* 0x0000000504027223 */ /* 0x000fc8000000010b */
[----:B------:R-:W-:Y:S01]  /*2cc0*/  FFMA R0, R0, R2, R5 ;  /* 0x0000000200007223 */ /* 0x000fe20000000005 */
[----:B-1----:R-:W-:Y:S06]  /*2cd0*/  @!P0 BRA `(.L_x_189) ;  /* 0x0000000000108947 */ /* 0x002fec0003800000 */
[----:B------:R-:W-:Y:S01]  /*2ce0*/  MOV R0, R11 ;  /* 0x0000000b00007202 */ /* 0x000fe20000000f00 */
[----:B------:R-:W-:Y:S01]  /*2cf0*/  IMAD.MOV.U32 R5, RZ, RZ, R4 ;  /* 0x000000ffff057224 */ /* 0x000fe200078e0004 */
[----:B------:R-:W-:-:S07]  /*2d00*/  MOV R16, 0x2d20 ;  /* 0x00002d2000107802 */ /* 0x000fce0000000f00 */
[----:B------:R-:W-:Y:S05]  /*2d10*/  CALL.REL.NOINC `($__internal_5_$__cuda_sm3x_div_rn_noftz_f32_slowpath) ;  /* 0x0000000400307944 */ /* 0x000fea0003c00000 */
.L_x_189:
[----:B------:R-:W-:Y:S05]  /*2d20*/  BSYNC.RECONVERGENT B2 ;  /* 0x0000000000027941 */ /* 0x000fea0003800200 */
.L_x_188:
[----:B------:R0:W-:Y:S01]  /*2d30*/  STG.E.64 desc[UR6][R50.64], R30 ;  /* 0x0000001e32007986 */ /* 0x0001e2000c101b06 */
[----:B------:R-:W-:Y:S01]  /*2d40*/  FSETP.GT.AND P0, PT, R0, R8, PT ;  /* 0x000000080000720b */ /* 0x000fe20003f04000 */
[----:B------:R-:W-:Y:S01]  /*2d50*/  IMAD.MOV.U32 R29, RZ, RZ, R31 ;  /* 0x000000ffff1d7224 */ /* 0x000fe200078e001f */
[----:B------:R-:W-:Y:S01]  /*2d60*/  MOV R28, R30 ;  /* 0x0000001e001c7202 */ /* 0x000fe20000000f00 */
[----:B------:R0:W-:Y:S01]  /*2d70*/  STG.E.64 desc[UR6][R50.64+0x8], R32 ;  /* 0x0000082032007986 */ /* 0x0001e2000c101b06 */
[----:B------:R-:W-:Y:S01]  /*2d80*/  MOV R26, R32 ;  /* 0x00000020001a7202 */ /* 0x000fe20000000f00 */
[----:B------:R-:W-:Y:S02]  /*2d90*/  IMAD.MOV.U32 R27, RZ, RZ, R33 ;  /* 0x000000ffff1b7224 */ /* 0x000fe400078e0021 */
[----:B------:R0:W-:Y:S04]  /*2da0*/  STG.E.64 desc[UR6][R50.64+0x10], R34 ;  /* 0x0000102232007986 */ /* 0x0001e8000c101b06 */
[----:B------:R0:W-:Y:S02]  /*2db0*/  STG.E.64 desc[UR6][R50.64+0x18], R22 ;  /* 0x0000181632007986 */ /* 0x0001e4000c101b06 */
[----:B------:R-:W-:Y:S01]  /*2dc0*/  @P0 IMAD.MOV.U32 R12, RZ, RZ, R25 ;  /* 0x000000ffff0c0224 */ /* 0x000fe200078e0019 */
[----:B------:R-:W-:Y:S01]  /*2dd0*/  @P0 MOV R13, R24 ;  /* 0x00000018000d0202 */ /* 0x000fe20000000f00 */
[----:B------:R0:W-:Y:S01]  /*2de0*/  STG.E desc[UR6][R50.64+0x20], R6 ;  /* 0x0000200632007986 */ /* 0x0001e2000c101906 */
[----:B------:R-:W-:Y:S01]  /*2df0*/  @P0 MOV R8, R0 ;  /* 0x0000000000080202 */ /* 0x000fe20000000f00 */
[----:B------:R-:W-:Y:S01]  /*2e00*/  @P0 FADD R15, -R18, -RZ ;  /* 0x800000ff120f0221 */ /* 0x000fe20000000100 */
[----:B------:R-:W-:Y:S01]  /*2e10*/  @P0 IMAD.MOV.U32 R14, RZ, RZ, R3 ;  /* 0x000000ffff0e0224 */ /* 0x000fe200078e0003 */
[----:B------:R0:W-:Y:S01]  /*2e20*/  STG.E.64 desc[UR6][R50.64+0x28], R48 ;  /* 0x0000283032007986 */ /* 0x0001e2000c101b06 */
[----:B------:R-:W-:Y:S01]  /*2e30*/  MOV R24, R34 ;  /* 0x0000002200187202 */ /* 0x000fe20000000f00 */
[----:B------:R-:W-:-:S07]  /*2e40*/  IMAD.MOV.U32 R25, RZ, RZ, R35 ;  /* 0x000000ffff197224 */ /* 0x000fce00078e0023 */
.L_x_176:
[----:B------:R-:W-:Y:S05]  /*2e50*/  BSYNC.RECONVERGENT B1 ;  /* 0x0000000000017941 */ /* 0x000fea0003800200 */
.L_x_175:
[----:B------:R-:W1:Y:S01]  /*2e60*/  LDCU UR4, c[0x0][0x3a0] ;  /* 0x00007400ff0477ac */ /* 0x000e620008000800 */
[----:B------:R-:W-:-:S04]  /*2e70*/  IADD3 R10, PT, PT, R7, R10, RZ ;  /* 0x0000000a070a7210 */ /* 0x000fc80007ffe0ff */
[----:B-1----:R-:W-:-:S13]  /*2e80*/  ISETP.GE.AND P0, PT, R10, UR4, PT ;  /* 0x000000040a007c0c */ /* 0x002fda000bf06270 */
[----:B------:R-:W-:Y:S05]  /*2e90*/  @!P0 BRA `(.L_x_190) ;  /* 0xffffffe400008947 */ /* 0x000fea000383ffff */
.L_x_142:
[----:B------:R-:W-:Y:S05]  /*2ea0*/  BSYNC.RECONVERGENT B0 ;  /* 0x0000000000007941 */ /* 0x000fea0003800200 */
.L_x_141:
[----:B------:R-:W1:Y:S08]  /*2eb0*/  S2UR UR8, SR_CgaCtaId ;  /* 0x00000000000879c3 */ /* 0x000e700000008800 */
[----:B------:R-:W-:Y:S01]  /*2ec0*/  BAR.SYNC.DEFER_BLOCKING 0x0 ;  /* 0x0000000000007b1d */ /* 0x000fe20000010000 */
[----:B------:R-:W-:-:S05]  /*2ed0*/  ISETP.NE.AND P1, PT, R9, RZ, PT ;  /* 0x000000ff0900720c */ /* 0x000fca0003f25270 */
[----:B------:R-:W-:Y:S01]  /*2ee0*/  UMOV UR5, 0x400 ;  /* 0x0000040000057882 */ /* 0x000fe20000000000 */
[----:B------:R-:W-:Y:S01]  /*2ef0*/  BSSY.RECONVERGENT B0, `(.L_x_191) ;  /* 0x0000009000007945 */ /* 0x000fe20003800200 */
[----:B-1----:R-:W-:-:S09]  /*2f00*/  ULEA UR9, UR8, UR5, 0x18 ;  /* 0x0000000508097291 */ /* 0x002fd2000f8ec0ff */
[----:B0-----:R-:W0:Y:S02]  /*2f10*/  LDS R3, [UR9+0x10] ;  /* 0x00001009ff037984 */ /* 0x001e240008000800 */
[----:B0-----:R-:W-:-:S13]  /*2f20*/  FSETP.GT.AND P0, PT, R8, R3, PT ;  /* 0x000000030800720b */ /* 0x001fda0003f04000 */
[----:B------:R-:W-:Y:S05]  /*2f30*/  @!P0 BRA `(.L_x_192) ;  /* 0x0000000000108947 */ /* 0x000fea0003800000 */
[----:B------:R-:W-:-:S04]  /*2f40*/  UIADD3 UR4, UPT, UPT, UR5, 0x10, URZ ;  /* 0x0000001005047890 */ /* 0x000fc8000fffe0ff */
[----:B------:R-:W-:-:S09]  /*2f50*/  ULEA UR4, UR8, UR4, 0x18 ;  /* 0x0000000408047291 */ /* 0x000fd2000f8ec0ff */
[----:B------:R0:W-:Y:S04]  /*2f60*/  ATOMS.EXCH RZ, [UR4], R8 ;  /* 0x00000008ffff798c */ /* 0x0001e8000c000004 */
[----:B------:R0:W-:Y:S02]  /*2f70*/  STS.128 [UR9], R12 ;  /* 0x0000000cff007988 */ /* 0x0001e40008000c09 */
.L_x_192:
[----:B------:R-:W-:Y:S05]  /*2f80*/  BSYNC.RECONVERGENT B0 ;  /* 0x0000000000007941 */ /* 0x000fea0003800200 */
.L_x_191:
[----:B------:R-:W-:Y:S06]  /*2f90*/  BAR.SYNC.DEFER_BLOCKING 0x0 ;  /* 0x0000000000007b1d */ /* 0x000fec0000010000 */
[----:B------:R-:W-:Y:S05]  /*2fa0*/  @P1 EXIT ;  /* 0x000000000000194d */ /* 0x000fea0003800000 */
[----:B------:R-:W1:Y:S01]  /*2fb0*/  LDC.64 R2, c[0x0][0x398] ;  /* 0x0000e600ff027b82 */ /* 0x000e620000000a00 */
[----:B------:R-:W2:Y:S04]  /*2fc0*/  LDS R7, [UR9+0x10] ;  /* 0x00001009ff077984 */ /* 0x000ea80008000800 */
[----:B-1----:R-:W2:Y:S02]  /*2fd0*/  LDG.E R0, desc[UR6][R2.64] ;  /* 0x0000000602007981 */ /* 0x002ea4000c1e1900 */
[----:B--2---:R-:W-:-:S13]  /*2fe0*/  FSETP.GT.AND P0, PT, R7, R0, PT ;  /* 0x000000000700720b */ /* 0x004fda0003f04000 */
[----:B------:R-:W-:Y:S05]  /*2ff0*/  @!P0 EXIT ;  /* 0x000000000000894d */ /* 0x000fea0003800000 */
[----:B0-----:R-:W0:Y:S01]  /*3000*/  LDS.128 R8, [UR9] ;  /* 0x00000009ff087984 */ /* 0x001e220008000c00 */
[----:B------:R-:W0:Y:S03]  /*3010*/  LDC.64 R4, c[0x0][0x390] ;  /* 0x0000e400ff047b82 */ /* 0x000e260000000a00 */
[----:B------:R-:W-:Y:S04]  /*3020*/  ATOMG.E.EXCH.STRONG.GPU PT, RZ, desc[UR6][R2.64], R7 ;  /* 0x8000000702ff79a8 */ /* 0x000fe8000c1ef106 */
[----:B0-----:R-:W-:Y:S04]  /*3030*/  STG.E desc[UR6][R4.64], R8 ;  /* 0x0000000804007986 */ /* 0x001fe8000c101906 */
[----:B------:R-:W-:Y:S04]  /*3040*/  STG.E desc[UR6][R4.64+0x4], R9 ;  /* 0x0000040904007986 */ /* 0x000fe8000c101906 */
[----:B------:R-:W-:Y:S04]  /*3050*/  STG.E desc[UR6][R4.64+0x8], R10 ;  /* 0x0000080a04007986 */ /* 0x000fe8000c101906 */
[----:B------:R-:W-:Y:S01]  /*3060*/  STG.E desc[UR6][R4.64+0xc], R11 ;  /* 0x00000c0b04007986 */ /* 0x000fe2000c101906 */
[----:B------:R-:W-:Y:S05]  /*3070*/  EXIT ;  /* 0x000000000000794d */ /* 0x000fea0003800000 */
        .weak           $__internal_4_$__cuda_sm20_sqrt_rn_f32_slowpath
        .type           $__internal_4_$__cuda_sm20_sqrt_rn_f32_slowpath,@function
        .size           $__internal_4_$__cuda_sm20_sqrt_rn_f32_slowpath,($__internal_5_$__cuda_sm3x_div_rn_noftz_f32_slowpath - $__internal_4_$__cuda_sm20_sqrt_rn_f32_slowpath)
$__internal_4_$__cuda_sm20_sqrt_rn_f32_slowpath:
        /* <DEDUP_REMOVED lines=10> */
[----:B------:R-:W-:Y:S01]  /*3120*/  @P0 FFMA R42, R5, 1.84467440737095516160e+19, RZ ;  /* 0x5f800000052a0823 */ /* 0x000fe200000000ff */
[----:B------:R-:W-:-:S03]  /*3130*/  @!P0 IMAD.MOV.U32 R43, RZ, RZ, R5 ;  /* 0x000000ffff2b8224 */ /* 0x000fc600078e0005 */
[----:B------:R-:W0:Y:S02]  /*3140*/  @P0 MUFU.RSQ R11, R42 ;  /* 0x0000002a000b0308 */ /* 0x000e240000001400 */
[----:B0-----:R-:W-:Y:S01]  /*3150*/  @P0 FMUL.FTZ R17, R42, R11 ;  /* 0x0000000b2a110220 */ /* 0x001fe20000410000 */
[----:B------:R-:W-:-:S03]  /*3160*/  @P0 FMUL.FTZ R11, R11, 0.5 ;  /* 0x3f0000000b0b0820 */ /* 0x000fc60000410000 */
[----:B------:R-:W-:-:S04]  /*3170*/  @P0 FADD.FTZ R16, -R17, -RZ ;  /* 0x800000ff11100221 */ /* 0x000fc80000010100 */
[----:B------:R-:W-:-:S04]  /*3180*/  @P0 FFMA R16, R17, R16, R42 ;  /* 0x0000001011100223 */ /* 0x000fc8000000002a */
[----:B------:R-:W-:-:S04]  /*3190*/  @P0 FFMA R11, R16, R11, R17 ;  /* 0x0000000b100b0223 */ /* 0x000fc80000000011 */
[----:B------:R-:W-:-:S07]  /*31a0*/  @P0 FMUL.FTZ R43, R11, 2.3283064365386962891e-10 ;  /* 0x2f8000000b2b0820 */ /* 0x000fce0000410000 */
.L_x_193:
[----:B------:R-:W-:Y:S01]  /*31b0*/  MOV R16, R0 ;  /* 0x0000000000107202 */ /* 0x000fe20000000f00 */
[----:B------:R-:W-:-:S04]  /*31c0*/  IMAD.MOV.U32 R17, RZ, RZ, 0x0 ;  /* 0x00000000ff117424 */ /* 0x000fc800078e00ff */
[----:B------:R-:W-:Y:S05]  /*31d0*/  RET.REL.NODEC R16 `(_ZN16lidar_processing4cuda17ransacPlaneKernelEPKNS0_9CudaPointEiPNS0_17PlaneCoefficientsEPfifP17curandStateXORWOW) ;  /* 0xffffffcc10887950 */ /* 0x000fea0003c3ffff */
        .weak           $__internal_5_$__cuda_sm3x_div_rn_noftz_f32_slowpath
        .type           $__internal_5_$__cuda_sm3x_div_rn_noftz_f32_slowpath,@function
        .size           $__internal_5_$__cuda_sm3x_div_rn_noftz_f32_slowpath,(.L_x_298 - $__internal_5_$__cuda_sm3x_div_rn_noftz_f32_slowpath)
$__internal_5_$__cuda_sm3x_div_rn_noftz_f32_slowpath:
[----:B------:R-:W-:Y:S01]  /*31e0*/  SHF.R.U32.HI R11, RZ, 0x17, R5 ;  /* 0x00000017ff0b7819 */ /* 0x000fe20000011605 */
[----:B------:R-:W-:Y:S01]  /*31f0*/  BSSY.RECONVERGENT B3, `(.L_x_194) ;  /* 0x0000064000037945 */ /* 0x000fe20003800200 */
[----:B------:R-:W-:Y:S02]  /*3200*/  SHF.R.U32.HI R42, RZ, 0x17, R0 ;  /* 0x00000017ff2a7819 */ /* 0x000fe40000011600 */
[----:B------:R-:W-:Y:S02]  /*3210*/  LOP3.LUT R11, R11, 0xff, RZ, 0xc0, !PT ;  /* 0x000000ff0b0b7812 */ /* 0x000fe400078ec0ff */
[----:B------:R-:W-:Y:S02]  /*3220*/  LOP3.LUT R42, R42, 0xff, RZ, 0xc0, !PT ;  /* 0x000000ff2a2a7812 */ /* 0x000fe400078ec0ff */
[----:B------:R-:W-:-:S03]  /*3230*/  IADD3 R17, PT, PT, R11, -0x1, RZ ;  /* 0xffffffff0b117810 */ /* 0x000fc60007ffe0ff */
[----:B------:R-:W-:Y:S01]  /*3240*/  VIADD R43, R42, 0xffffffff ;  /* 0xffffffff2a2b7836 */ /* 0x000fe20000000000 */
[----:B------:R-:W-:-:S04]  /*3250*/  ISETP.GT.U32.AND P0, PT, R17, 0xfd, PT ;  /* 0x000000fd1100780c */ /* 0x000fc80003f04070 */
[----:B------:R-:W-:-:S13]  /*3260*/  ISETP.GT.U32.OR P0, PT, R43, 0xfd, P0 ;  /* 0x000000fd2b00780c */ /* 0x000fda0000704470 */
[----:B------:R-:W-:Y:S01]  /*3270*/  @!P0 MOV R17, RZ ;  /* 0x000000ff00118202 */ /* 0x000fe20000000f00 */
        /* <DEDUP_REMOVED lines=17> */
[----:B------:R-:W-:-:S05]  /*3390*/  VIADD R17, R42, 0xffffffff ;  /* 0xffffffff2a117836 */ /* 0x000fca0000000000 */
[----:B------:R-:W-:Y:S02]  /*33a0*/  ISETP.GE.AND P0, PT, R17, RZ, PT ;  /* 0x000000ff1100720c */ /* 0x000fe40003f06270 */
[----:B------:R-:W-:-:S04]  /*33b0*/  IADD3 R17, PT, PT, R11, -0x1, RZ ;  /* 0xffffffff0b117810 */ /* 0x000fc80007ffe0ff */
[----:B------:R-:W-:-:S07]  /*33c0*/  ISETP.GE.AND P1, PT, R17, RZ, PT ;  /* 0x000000ff1100720c */ /* 0x000fce0003f26270 */
[----:B------:R-:W-:Y:S01]  /*33d0*/  @P0 IMAD.MOV.U32 R17, RZ, RZ, RZ ;  /* 0x000000ffff110224 */ /* 0x000fe200078e00ff */
[----:B------:R-:W-:Y:S01]  /*33e0*/  @!P0 MOV R17, 0xffffffc0 ;  /* 0xffffffc000118802 */ /* 0x000fe20000000f00 */
[----:B------:R-:W-:-:S04]  /*33f0*/  @!P0 FFMA R0, R0, 1.84467440737095516160e+19, RZ ;  /* 0x5f80000000008823 */ /* 0x000fc800000000ff */
[----:B------:R-:W-:Y:S01]  /*3400*/  @!P1 FFMA R5, R5, 1.84467440737095516160e+19, RZ ;  /* 0x5f80000005059823 */ /* 0x000fe200000000ff */
[----:B------:R-:W-:-:S07]  /*3410*/  @!P1 VIADD R17, R17, 0x40 ;  /* 0x0000004011119836 */ /* 0x000fce0000000000 */
.L_x_195:
[----:B------:R-:W-:Y:S01]  /*3420*/  LEA R44, R11, 0xc0800000, 0x17 ;  /* 0xc08000000b2c7811 */ /* 0x000fe200078eb8ff */
[----:B------:R-:W-:Y:S01]  /*3430*/  VIADD R42, R42, 0xffffff81 ;  /* 0xffffff812a2a7836 */ /* 0x000fe20000000000 */
[----:B------:R-:W-:Y:S02]  /*3440*/  BSSY.RECONVERGENT B4, `(.L_x_200) ;  /* 0x0000035000047945 */ /* 0x000fe40003800200 */
[----:B------:R-:W-:Y:S01]  /*3450*/  IADD3 R47, PT, PT, -R44, R5, RZ ;  /* 0x000000052c2f7210 */ /* 0x000fe20007ffe1ff */
[C---:B------:R-:W-:Y:S01]  /*3460*/  IMAD R0, R42.reuse, -0x800000, R0 ;  /* 0xff8000002a007824 */ /* 0x040fe200078e0200 */
[----:B------:R-:W-:Y:S02]  /*3470*/  IADD3 R42, PT, PT, R42, 0x7f, -R11 ;  /* 0x0000007f2a2a7810 */ /* 0x000fe40007ffe80b */
[----:B------:R-:W0:Y:S01]  /*3480*/  MUFU.RCP R44, R47 ;  /* 0x0000002f002c7308 */ /* 0x000e220000001000 */
[----:B------:R-:W-:Y:S01]  /*3490*/  FADD.FTZ R5, -R47, -RZ ;  /* 0x800000ff2f057221 */ /* 0x000fe20000010100 */
[----:B------:R-:W-:-:S03]  /*34a0*/  IADD3 R17, PT, PT, R42, R17, RZ ;  /* 0x000000112a117210 */ /* 0x000fc60007ffe0ff */
        /* <DEDUP_REMOVED lines=8> */
[----:B------:R-:W-:-:S04]  /*3530*/  LOP3.LUT R42, R11, 0xff, RZ, 0xc0, !PT ;  /* 0x000000ff0b2a7812 */ /* 0x000fc800078ec0ff */
[----:B------:R-:W-:-:S05]  /*3540*/  IADD3 R11, PT, PT, R42, R17, RZ ;  /* 0x000000112a0b7210 */ /* 0x000fca0007ffe0ff */
        /* <DEDUP_REMOVED lines=11> */
[CCC-:B------:R-:W-:Y:S01]  /*3600*/  FFMA.RP R42, R43.reuse, R5.reuse, R44.reuse ;  /* 0x000000052b2a7223 */ /* 0x1c0fe2000000802c */
[----:B------:R-:W-:Y:S01]  /*3610*/  FFMA.RM R43, R43, R5, R44 ;  /* 0x000000052b2b7223 */ /* 0x000fe2000000402c */
[----:B------:R-:W-:Y:S02]  /*3620*/  IADD3 R5, PT, PT, R11, 0x20, RZ ;  /* 0x000000200b057810 */ /* 0x000fe40007ffe0ff */
[----:B------:R-:W-:Y:S02]  /*3630*/  LOP3.LUT R17, R17, 0x7fffff, RZ, 0xc0, !PT ;  /* 0x007fffff11117812 */ /* 0x000fe400078ec0ff */
[----:B------:R-:W-:Y:S02]  /*3640*/  ISETP.NE.AND P3, PT, R11, RZ, PT ;  /* 0x000000ff0b00720c */ /* 0x000fe40003f65270 */
[----:B------:R-:W-:Y:S02]  /*3650*/  LOP3.LUT R44, R17, 0x800000, RZ, 0xfc, !PT ;  /* 0x00800000112c7812 */ /* 0x000fe400078efcff */
[----:B------:R-:W-:-:S02]  /*3660*/  ISETP.NE.AND P1, PT, R11, RZ, PT ;  /* 0x000000ff0b00720c */ /* 0x000fc40003f25270 */
[----:B------:R-:W-:Y:S02]  /*3670*/  IADD3 R11, PT, PT, -R11, RZ, RZ ;  /* 0x000000ff0b0b7210 */ /* 0x000fe40007ffe1ff */
[----:B------:R-:W-:Y:S02]  /*3680*/  SHF.L.U32 R5, R44, R5, RZ ;  /* 0x000000052c057219 */ /* 0x000fe400000006ff */
[----:B------:R-:W-:Y:S02]  /*3690*/  FSETP.NEU.FTZ.AND P0, PT, R42, R43, PT ;  /* 0x0000002b2a00720b */ /* 0x000fe40003f1d000 */
[----:B------:R-:W-:Y:S02]  /*36a0*/  SEL R11, R11, RZ, P3 ;  /* 0x000000ff0b0b7207 */ /* 0x000fe40001800000 */
[----:B------:R-:W-:Y:S02]  /*36b0*/  ISETP.NE.AND P1, PT, R5, RZ, P1 ;  /* 0x000000ff0500720c */ /* 0x000fe40000f25270 */
[----:B------:R-:W-:-:S02]  /*36c0*/  SHF.R.U32.HI R44, RZ, R11, R44 ;  /* 0x0000000bff2c7219 */ /* 0x000fc4000001162c */
[----:B------:R-:W-:Y:S02]  /*36d0*/  PLOP3.LUT P0, PT, P0, P1, PT, 0xf8, 0x8f ;  /* 0x00000000008f781c */ /* 0x000fe40000703f70 */
[----:B------:R-:W-:Y:S02]  /*36e0*/  SHF.R.U32.HI R11, RZ, 0x1, R44 ;  /* 0x00000001ff0b7819 */ /* 0x000fe4000001162c */
[----:B------:R-:W-:-:S04]  /*36f0*/  SEL R42, RZ, 0x1, !P0 ;  /* 0x00000001ff2a7807 */ /* 0x000fc80004000000 */
[----:B------:R-:W-:-:S04]  /*3700*/  LOP3.LUT R5, R42, 0x1, R11, 0xf8, !PT ;  /* 0x000000012a057812 */ /* 0x000fc800078ef80b */
[----:B------:R-:W-:-:S05]  /*3710*/  LOP3.LUT R44, R5, R44, RZ, 0xc0, !PT ;  /* 0x0000002c052c7212 */ /* 0x000fca00078ec0ff */
[----:B------:R-:W-:-:S05]  /*3720*/  IMAD.IADD R11, R11, 0x1, R44 ;  /* 0x000000010b0b7824 */ /* 0x000fca00078e022c */
[----:B------:R-:W-:Y:S01]  /*3730*/  LOP3.LUT R0, R11, R0, RZ, 0xfc, !PT ;  /* 0x000000000b007212 */ /* 0x000fe200078efcff */
[----:B------:R-:W-:Y:S06]  /*3740*/  BRA `(.L_x_203) ;  /* 0x0000000000107947 */ /* 0x000fec0003800000 */
.L_x_202:
[----:B------:R-:W-:-:S04]  /*3750*/  LOP3.LUT R0, R0, 0x80000000, RZ, 0xc0, !PT ;  /* 0x8000000000007812 */ /* 0x000fc800078ec0ff */
[----:B------:R-:W-:Y:S01]  /*3760*/  LOP3.LUT R0, R0, 0x7f800000, RZ, 0xfc, !PT ;  /* 0x7f80000000007812 */ /* 0x000fe200078efcff */
[----:B------:R-:W-:Y:S06]  /*3770*/  BRA `(.L_x_203) ;  /* 0x0000000000047947 */ /* 0x000fec0003800000 */
.L_x_201:
[----:B------:R-:W-:-:S07]  /*3780*/  LEA R0, R17, R0, 0x17 ;  /* 0x0000000011007211 */ /* 0x000fce00078eb8ff */
.L_x_203:
[----:B------:R-:W-:Y:S05]  /*3790*/  BSYNC.RECONVERGENT B4 ;  /* 0x0000000000047941 */ /* 0x000fea0003800200 */
.L_x_200:
[----:B------:R-:W-:Y:S05]  /*37a0*/  BRA `(.L_x_204) ;  /* 0x0000000000207947 */ /* 0x000fea0003800000 */
.L_x_199:
[----:B------:R-:W-:-:S04]  /*37b0*/  LOP3.LUT R0, R5, 0x80000000, R0, 0x48, !PT ;  /* 0x8000000005007812 */ /* 0x000fc800078e4800 */
[----:B------:R-:W-:Y:S01]  /*37c0*/  LOP3.LUT R0, R0, 0x7f800000, RZ, 0xfc, !PT ;  /* 0x7f80000000007812 */ /* 0x000fe200078efcff */
[----:B------:R-:W-:Y:S06]  /*37d0*/  BRA `(.L_x_204) ;  /* 0x0000000000147947 */ /* 0x000fec0003800000 */
.L_x_198:
[----:B------:R-:W-:Y:S01]  /*37e0*/  LOP3.LUT R0, R5, 0x80000000, R0, 0x48, !PT ;  /* 0x8000000005007812 */ /* 0x000fe200078e4800 */
[----:B------:R-:W-:Y:S06]  /*37f0*/  BRA `(.L_x_204) ;  /* 0x00000000000c7947 */ /* 0x000fec0003800000 */
.L_x_197:
[----:B------:R-:W0:Y:S01]  /*3800*/  MUFU.RSQ R0, -QNAN ;  /* 0xffc0000000007908 */ /* 0x000e220000001400 */
[----:B------:R-:W-:Y:S05]  /*3810*/  BRA `(.L_x_204) ;  /* 0x0000000000047947 */ /* 0x000fea0003800000 */
.L_x_196:
[----:B------:R-:W-:-:S07]  /*3820*/  FADD.FTZ R0, R0, R5 ;  /* 0x0000000500007221 */ /* 0x000fce0000010000 */
.L_x_204:
[----:B------:R-:W-:Y:S05]  /*3830*/  BSYNC.RECONVERGENT B3 ;  /* 0x0000000000037941 */ /* 0x000fea0003800200 */
.L_x_194:
[----:B------:R-:W-:-:S04]  /*3840*/  HFMA2 R17, -RZ, RZ, 0, 0 ;  /* 0x00000000ff117431 */ /* 0x000fc800000001ff */
[----:B0-----:R-:W-:Y:S05]  /*3850*/  RET.REL.NODEC R16 `(_ZN16lidar_processing4cuda17ransacPlaneKernelEPKNS0_9CudaPointEiPNS0_17PlaneCoefficientsEPfifP17curandStateXORWOW) ;  /* 0xffffffc410e87950 */ /* 0x001fea0003c3ffff */
.L_x_205:
        /* <DEDUP_REMOVED lines=10> */
.L_x_298:


//--------------------- .text._ZN16lidar_processing4cuda11rangeFilterEPKNS0_9CudaPointEPS1_Pbiffff --------------------------
	.section	.text._ZN16lidar_processing4cuda11rangeFilterEPKNS0_9CudaPointEPS1_Pbiffff,"ax",@progbits
	.align	128
        .global         _ZN16lidar_processing4cuda11rangeFilterEPKNS0_9CudaPointEPS1_Pbiffff
        .type           _ZN16lidar_processing4cuda11rangeFilterEPKNS0_9CudaPointEPS1_Pbiffff,@function
        .size           _ZN16lidar_processing4cuda11rangeFilterEPKNS0_9CudaPointEPS1_Pbiffff,(.L_x_312 - _ZN16lidar_processing4cuda11rangeFilterEPKNS0_9CudaPointEPS1_Pbiffff)
        .other          _ZN16lidar_processing4cuda11rangeFilterEPKNS0_9CudaPointEPS1_Pbiffff,@"STO_CUDA_ENTRY STV_DEFAULT"
_ZN16lidar_processing4cuda11rangeFilterEPKNS0_9CudaPointEPS1_Pbiffff:
.text._ZN16lidar_processing4cuda11rangeFilterEPKNS0_9CudaPointEPS1_Pbiffff:
        /* <DEDUP_REMOVED lines=10> */
[----:B0-----:R-:W-:-:S05]  /*00a0*/  IMAD.WIDE R2, R7, 0x1c, R2 ;  /* 0x0000001c07027825 */ /* 0x001fca00078e0202 */
[----:B-1----:R-:W2:Y:S01]  /*00b0*/  LDG.E R0, desc[UR4][R2.64] ;  /* 0x0000000402007981 */ /* 0x002ea2000c1e1900 */
[----:B------:R-:W-:Y:S01]  /*00c0*/  BSSY.RECONVERGENT B0, `(.L_x_206) ;  /* 0x0000013000007945 */ /* 0x000fe20003800200 */
[----:B------:R-:W-:Y:S02]  /*00d0*/  PLOP3.LUT P0, PT, PT, PT, PT, 0x8, 0x80 ;  /* 0x000000000080781c */ /* 0x000fe40003f0e170 */
[----:B--2---:R-:W-:-:S13]  /*00e0*/  FSETP.NE.AND P1, PT, |R0|, +INF , PT ;  /* 0x7f8000000000780b */ /* 0x004fda0003f25200 */
[----:B------:R-:W-:Y:S05]  /*00f0*/  @!P1 BRA `(.L_x_207) ;  /* 0x00000000003c9947 */ /* 0x000fea0003800000 */
[----:B------:R-:W2:Y:S02]  /*0100*/  LDG.E R0, desc[UR4][R2.64+0x4] ;  /* 0x0000040402007981 */ /* 0x000ea4000c1e1900 */
[----:B--2---:R-:W-:-:S13]  /*0110*/  FSETP.NE.AND P1, PT, |R0|, +INF , PT ;  /* 0x7f8000000000780b */ /* 0x004fda0003f25200 */
[----:B------:R-:W-:Y:S05]  /*0120*/  @!P1 BRA `(.L_x_207) ;  /* 0x0000000000309947 */ /* 0x000fea0003800000 */
[----:B------:R-:W2:Y:S02]  /*0130*/  LDG.E R0, desc[UR4][R2.64+0x8] ;  /* 0x0000080402007981 */ /* 0x000ea4000c1e1900 */
[----:B--2---:R-:W-:-:S13]  /*0140*/  FSETP.NE.AND P1, PT, |R0|, +INF , PT ;  /* 0x7f8000000000780b */ /* 0x004fda0003f25200 */
[----:B------:R-:W-:Y:S05]  /*0150*/  @!P1 BRA `(.L_x_207) ;  /* 0x0000000000249947 */ /* 0x000fea0003800000 */
[----:B------:R-:W2:Y:S01]  /*0160*/  LDG.E R4, desc[UR4][R2.64+0x14] ;  /* 0x0000140402047981 */ /* 0x000ea2000c1e1900 */
[----:B------:R-:W0:Y:S01]  /*0170*/  LDCU UR9, c[0x0][0x3a8] ;  /* 0x00007500ff0977ac */ /* 0x000e220008000800 */
[----:B------:R-:W1:Y:S01]  /*0180*/  LDCU.64 UR6, c[0x0][0x3a0] ;  /* 0x00007400ff0677ac */ /* 0x000e620008000a00 */
[----:B------:R-:W3:Y:S01]  /*0190*/  LDCU UR8, c[0x0][0x39c] ;  /* 0x00007380ff0877ac */ /* 0x000ee20008000800 */
[----:B0-----:R-:W-:-:S04]  /*01a0*/  FSETP.GTU.AND P0, PT, R0, UR9, PT ;  /* 0x0000000900007c0b */ /* 0x001fc8000bf0c000 */
[----:B-1----:R-:W-:Y:S02]  /*01b0*/  FSETP.GE.AND P0, PT, R0, UR7, !P0 ;  /* 0x0000000700007c0b */ /* 0x002fe4000c706000 */
[----:B--2---:R-:W-:-:S04]  /*01c0*/  FSETP.GTU.AND P1, PT, R4, UR6, PT ;  /* 0x0000000604007c0b */ /* 0x004fc8000bf2c000 */
[----:B---3--:R-:W-:-:S04]  /*01d0*/  FSETP.GE.AND P1, PT, R4, UR8, !P1 ;  /* 0x0000000804007c0b */ /* 0x008fc8000cf26000 */
[----:B------:R-:W-:-:S13]  /*01e0*/  PLOP3.LUT P0, PT, P1, P0, PT, 0x80, 0x8 ;  /* 0x000000000008781c */ /* 0x000fda0000f01070 */
.L_x_207:
[----:B------:R-:W-:Y:S05]  /*01f0*/  BSYNC.RECONVERGENT B0 ;  /* 0x0000000000007941 */ /* 0x000fea0003800200 */
.L_x_206:
[----:B------:R-:W0:Y:S01]  /*0200*/  LDCU.64 UR6, c[0x0][0x390] ;  /* 0x00007200ff0677ac */ /* 0x000e220008000a00 */
[----:B------:R-:W-:Y:S02]  /*0210*/  SEL R9, RZ, 0x1, !P0 ;  /* 0x00000001ff097807 */ /* 0x000fe40004000000 */
[----:B0-----:R-:W-:-:S04]  /*0220*/  IADD3 R4, P1, PT, R7, UR6, RZ ;  /* 0x0000000607047c10 */ /* 0x001fc8000ff3e0ff */
[----:B------:R-:W-:-:S05]  /*0230*/  LEA.HI.X.SX32 R5, R7, UR7, 0x1, P1 ;  /* 0x0000000707057c11 */ /* 0x000fca00088f0eff */
[----:B------:R0:W-:Y:S01]  /*0240*/  STG.E.U8 desc[UR4][R4.64], R9 ;  /* 0x0000000904007986 */ /* 0x0001e2000c101104 */
[----:B------:R-:W-:Y:S05]  /*0250*/  @!P0 EXIT ;  /* 0x000000000000894d */ /* 0x000fea0003800000 */
[----:B0-----:R-:W2:Y:S01]  /*0260*/  LDG.E R9, desc[UR4][R2.64] ;  /* 0x0000000402097981 */ /* 0x001ea2000c1e1900 */
[----:B------:R-:W0:Y:S03]  /*0270*/  LDC.64 R4, c[0x0][0x388] ;  /* 0x0000e200ff047b82 */ /* 0x000e260000000a00 */
[----:B------:R-:W3:Y:S04]  /*0280*/  LDG.E R11, desc[UR4][R2.64+0x4] ;  /* 0x00000404020b7981 */ /* 0x000ee8000c1e1900 */
[----:B------:R-:W4:Y:S04]  /*0290*/  LDG.E R13, desc[UR4][R2.64+0x8] ;  /* 0x00000804020d7981 */ /* 0x000f28000c1e1900 */
[----:B------:R-:W5:Y:S04]  /*02a0*/  LDG.E R15, desc[UR4][R2.64+0xc] ;  /* 0x00000c04020f7981 */ /* 0x000f68000c1e1900 */
[----:B------:R-:W5:Y:S04]  /*02b0*/  LDG.E R17, desc[UR4][R2.64+0x10] ;  /* 0x0000100402117981 */ /* 0x000f68000c1e1900 */
[----:B------:R-:W5:Y:S04]  /*02c0*/  LDG.E R19, desc[UR4][R2.64+0x14] ;  /* 0x0000140402137981 */ /* 0x000f68000c1e1900 */
[----:B------:R-:W5:Y:S01]  /*02d0*/  LDG.E R21, desc[UR4][R2.64+0x18] ;  /* 0x0000180402157981 */ /* 0x000f62000c1e1900 */
[----:B0-----:R-:W-:-:S05]  /*02e0*/  IMAD.WIDE R4, R7, 0x1c, R4 ;  /* 0x0000001c07047825 */ /* 0x001fca00078e0204 */
[----:B--2---:R-:W-:Y:S04]  /*02f0*/  STG.E desc[UR4][R4.64], R9 ;  /* 0x0000000904007986 */ /* 0x004fe8000c101904 */
[----:B---3--:R-:W-:Y:S04]  /*0300*/  STG.E desc[UR4][R4.64+0x4], R11 ;  /* 0x0000040b04007986 */ /* 0x008fe8000c101904 */
[----:B----4-:R-:W-:Y:S04]  /*0310*/  STG.E desc[UR4][R4.64+0x8], R13 ;  /* 0x0000080d04007986 */ /* 0x010fe8000c101904 */
[----:B-----5:R-:W-:Y:S04]  /*0320*/  STG.E desc[UR4][R4.64+0xc], R15 ;  /* 0x00000c0f04007986 */ /* 0x020fe8000c101904 */
[----:B------:R-:W-:Y:S04]  /*0330*/  STG.E desc[UR4][R4.64+0x10], R17 ;  /* 0x0000101104007986 */ /* 0x000fe8000c101904 */
[----:B------:R-:W-:Y:S04]  /*0340*/  STG.E desc[UR4][R4.64+0x14], R19 ;  /* 0x0000141304007986 */ /* 0x000fe8000c101904 */
[----:B------:R-:W-:Y:S01]  /*0350*/  STG.E desc[UR4][R4.64+0x18], R21 ;  /* 0x0000181504007986 */ /* 0x000fe2000c101904 */
[----:B------:R-:W-:Y:S05]  /*0360*/  EXIT ;  /* 0x000000000000794d */ /* 0x000fea0003800000 */
.L_x_208:
        /* <DEDUP_REMOVED lines=9> */
.L_x_312:


//--------------------- .text._ZN16lidar_processing4cuda21calculatePointMetricsEPNS0_9CudaPointEi --------------------------
	.section	.text._ZN16lidar_processing4cuda21calculatePointMetricsEPNS0_9CudaPointEi,"ax",@progbits
	.align	128
        .global         _ZN16lidar_processing4cuda21calculatePointMetricsEPNS0_9CudaPointEi
        .type           _ZN16lidar_processing4cuda21calculatePointMetricsEPNS0_9CudaPointEi,@function
        .size           _ZN16lidar_processing4cuda21calculatePointMetricsEPNS0_9CudaPointEi,(.L_x_301 - _ZN16lidar_processing4cuda21calculatePointMetricsEPNS0_9CudaPointEi)
        .other          _ZN16lidar_processing4cuda21calculatePointMetricsEPNS0_9CudaPointEi,@"STO_CUDA_ENTRY STV_DEFAULT"
_ZN16lidar_processing4cuda21calculatePointMetricsEPNS0_9CudaPointEi:
.text._ZN16lidar_processing4cuda21calculatePointMetricsEPNS0_9CudaPointEi:
        /* <DEDUP_REMOVED lines=11> */
[----:B-1----:R-:W2:Y:S04]  /*00b0*/  LDG.E R3, desc[UR4][R4.64+0x4] ;  /* 0x0000040404037981 */ /* 0x002ea8000c1e1900 */
[----:B------:R-:W3:Y:S04]  /*00c0*/  LDG.E R0, desc[UR4][R4.64] ;  /* 0x0000000404007981 */ /* 0x000ee8000c1e1900 */
[----:B------:R-:W4:Y:S01]  /*00d0*/  LDG.E R2, desc[UR4][R4.64+0x8] ;  /* 0x0000080404027981 */ /* 0x000f22000c1e1900 */
[----:B------:R-:W-:Y:S01]  /*00e0*/  BSSY.RECONVERGENT B0, `(.L_x_209) ;  /* 0x0000010000007945 */ /* 0x000fe20003800200 */
[----:B--2---:R-:W-:-:S04]  /*00f0*/  FMUL R3, R3, R3 ;  /* 0x0000000303037220 */ /* 0x004fc80000400000 */
[----:B---3--:R-:W-:-:S04]  /*0100*/  FFMA R3, R0, R0, R3 ;  /* 0x0000000000037223 */ /* 0x008fc80000000003 */
[----:B----4-:R-:W-:-:S04]  /*0110*/  FFMA R0, R2, R2, R3 ;  /* 0x0000000202007223 */ /* 0x010fc80000000003 */
[----:B------:R-:W-:Y:S01]  /*0120*/  VIADD R6, R0, 0xf3000000 ;  /* 0xf300000000067836 */ /* 0x000fe20000000000 */
[----:B------:R0:W1:Y:S04]  /*0130*/  MUFU.RSQ R7, R0 ;  /* 0x0000000000077308 */ /* 0x0000680000001400 */
[----:B------:R-:W-:-:S13]  /*0140*/  ISETP.GT.U32.AND P0, PT, R6, 0x727fffff, PT ;  /* 0x727fffff0600780c */ /* 0x000fda0003f04070 */
[----:B01----:R-:W-:Y:S05]  /*0150*/  @!P0 BRA `(.L_x_210) ;  /* 0x0000000000108947 */ /* 0x003fea0003800000 */
[----:B------:R-:W-:-:S07]  /*0160*/  MOV R11, 0x180 ;  /* 0x00000180000b7802 */ /* 0x000fce0000000f00 */
[----:B------:R-:W-:Y:S05]  /*0170*/  CALL.REL.NOINC `($__internal_7_$__cuda_sm20_sqrt_rn_f32_slowpath) ;  /* 0x0000000c00a87944 */ /* 0x000fea0003c00000 */
[----:B------:R-:W-:Y:S01]  /*0180*/  IMAD.MOV.U32 R7, RZ, RZ, R0 ;  /* 0x000000ffff077224 */ /* 0x000fe200078e0000 */
[----:B------:R-:W-:Y:S06]  /*0190*/  BRA `(.L_x_211) ;  /* 0x0000000000107947 */ /* 0x000fec0003800000 */
.L_x_210:
[----:B------:R-:W-:Y:S01]  /*01a0*/  FMUL.FTZ R9, R0, R7 ;  /* 0x0000000700097220 */ /* 0x000fe20000410000 */
[----:B------:R-:W-:-:S03]  /*01b0*/  FMUL.FTZ R7, R7, 0.5 ;  /* 0x3f00000007077820 */ /* 0x000fc60000410000 */
[----:B------:R-:W-:-:S04]  /*01c0*/  FFMA R0, -R9, R9, R0 ;  /* 0x0000000909007223 */ /* 0x000fc80000000100 */
[----:B------:R-:W-:-:S07]  /*01d0*/  FFMA R7, R0, R7, R9 ;  /* 0x0000000700077223 */ /* 0x000fce0000000009 */
.L_x_211:
[----:B------:R-:W-:Y:S05]  /*01e0*/  BSYNC.RECONVERGENT B0 ;  /* 0x0000000000007941 */ /* 0x000fea0003800200 */
.L_x_209:
[----:B------:R0:W-:Y:S01]  /*01f0*/  STG.E desc[UR4][R4.64+0x14], R7 ;  /* 0x0000140704007986 */ /* 0x0001e2000c101904 */
[----:B------:R-:W-:Y:S01]  /*0200*/  VIADD R6, R3, 0xf3000000 ;  /* 0xf300000003067836 */ /* 0x000fe20000000000 */
[----:B------:R0:W1:Y:S01]  /*0210*/  MUFU.RSQ R0, R3 ;  /* 0x0000000300007308 */ /* 0x0000620000001400 */
[----:B------:R-:W-:Y:S03]  /*0220*/  BSSY.RECONVERGENT B0, `(.L_x_212) ;  /* 0x000000c000007945 */ /* 0x000fe60003800200 */
[----:B------:R-:W-:-:S13]  /*0230*/  ISETP.GT.U32.AND P0, PT, R6, 0x727fffff, PT ;  /* 0x727fffff0600780c */ /* 0x000fda0003f04070 */
[----:B01----:R-:W-:Y:S05]  /*0240*/  @!P0 BRA `(.L_x_213) ;  /* 0x0000000000148947 */ /* 0x003fea0003800000 */
[----:B------:R-:W-:Y:S01]  /*0250*/  IMAD.MOV.U32 R0, RZ, RZ, R3 ;  /* 0x000000ffff007224 */ /* 0x000fe200078e0003 */
[----:B------:R-:W-:-:S07]  /*0260*/  MOV R11, 0x280 ;  /* 0x00000280000b7802 */ /* 0x000fce0000000f00 */
[----:B------:R-:W-:Y:S05]  /*0270*/  CALL.REL.NOINC `($__internal_7_$__cuda_sm20_sqrt_rn_f32_slowpath) ;  /* 0x0000000c00687944 */ /* 0x000fea0003c00000 */
[----:B------:R-:W-:Y:S01]  /*0280*/  IMAD.MOV.U32 R7, RZ, RZ, R0 ;  /* 0x000000ffff077224 */ /* 0x000fe200078e0000 */
[----:B------:R-:W-:Y:S06]  /*0290*/  BRA `(.L_x_214) ;  /* 0x0000000000107947 */ /* 0x000fec0003800000 */
.L_x_213:
[----:B------:R-:W-:Y:S01]  /*02a0*/  FMUL.FTZ R6, R3, R0 ;  /* 0x0000000003067220 */ /* 0x000fe20000410000 */
[----:B------:R-:W-:-:S03]  /*02b0*/  FMUL.FTZ R0, R0, 0.5 ;  /* 0x3f00000000007820 */ /* 0x000fc60000410000 */
[----:B------:R-:W-:-:S04]  /*02c0*/  FFMA R3, -R6, R6, R3 ;  /* 0x0000000606037223 */ /* 0x000fc80000000103 */
[----:B------:R-:W-:-:S07]  /*02d0*/  FFMA R7, R3, R0, R6 ;  /* 0x0000000003077223 */ /* 0x000fce0000000006 */
.L_x_214:
[----:B------:R-:W-:Y:S05]  /*02e0*/  BSYNC.RECONVERGENT B0 ;  /* 0x0000000000007941 */ /* 0x000fea0003800200 */
.L_x_212:
[CC--:B------:R-:W-:Y:S01]  /*02f0*/  FSETP.GT.AND P2, PT, |R2|.reuse, |R7|.reuse, PT ;  /* 0x400000070200720b */ /* 0x0c0fe20003f44200 */
[----:B------:R-:W-:Y:S03]  /*0300*/  BSSY.RECONVERGENT B0, `(.L_x_215) ;  /* 0x000000e000007945 */ /* 0x000fe60003800200 */
[----:B------:R-:W-:Y:S02]  /*0310*/  FSEL R3, |R2|, |R7|, P2 ;  /* 0x4000000702037208 */ /* 0x000fe40001000200 */
[----:B------:R-:W-:Y:S02]  /*0320*/  FSEL R0, |R7|, |R2|, P2 ;  /* 0x4000000207007208 */ /* 0x000fe40001000200 */
[----:B------:R-:W0:Y:S08]  /*0330*/  MUFU.RCP R6, R3 ;  /* 0x0000000300067308 */ /* 0x000e300000001000 */
[----:B------:R-:W1:Y:S01]  /*0340*/  FCHK P0, R0, R3 ;  /* 0x0000000300007302 */ /* 0x000e620000000000 */
[----:B0-----:R-:W-:-:S04]  /*0350*/  FFMA R9, -R3, R6, 1 ;  /* 0x3f80000003097423 */ /* 0x001fc80000000106 */
[----:B------:R-:W-:-:S04]  /*0360*/  FFMA R9, R6, R9, R6 ;  /* 0x0000000906097223 */ /* 0x000fc80000000006 */
[----:B------:R-:W-:-:S04]  /*0370*/  FFMA R6, R0, R9, RZ ;  /* 0x0000000900067223 */ /* 0x000fc800000000ff */
[----:B------:R-:W-:-:S04]  /*0380*/  FFMA R8, -R3, R6, R0 ;  /* 0x0000000603087223 */ /* 0x000fc80000000100 */
[----:B------:R-:W-:Y:S01]  /*0390*/  FFMA R6, R9, R8, R6 ;  /* 0x0000000809067223 */ /* 0x000fe20000000006 */
[----:B-1----:R-:W-:Y:S06]  /*03a0*/  @!P0 BRA `(.L_x_216) ;  /* 0x00000000000c8947 */ /* 0x002fec0003800000 */
[----:B------:R-:W-:-:S07]  /*03b0*/  MOV R6, 0x3d0 ;  /* 0x000003d000067802 */ /* 0x000fce0000000f00 */
[----:B------:R-:W-:Y:S05]  /*03c0*/  CALL.REL.NOINC `($__internal_8_$__cuda_sm3x_div_rn_noftz_f32_slowpath) ;  /* 0x0000000c00707944 */ /* 0x000fea0003c00000 */
[----:B------:R-:W-:-:S07]  /*03d0*/  IMAD.MOV.U32 R6, RZ, RZ, R0 ;  /* 0x000000ffff067224 */ /* 0x000fce00078e0000 */
.L_x_216:
[----:B------:R-:W-:Y:S05]  /*03e0*/  BSYNC.RECONVERGENT B0 ;  /* 0x0000000000007941 */ /* 0x000fea0003800200 */
.L_x_215:
[----:B------:R-:W-:Y:S02]  /*03f0*/  IMAD.MOV.U32 R9, RZ, RZ, 0x3b33710b ;  /* 0x3b33710bff097424 */ /* 0x000fe400078e00ff */
[----:B------:R-:W-:Y:S01]  /*0400*/  FMUL R0, R6, R6 ;  /* 0x0000000606007220 */ /* 0x000fe20000400000 */
[----:B------:R-:W0:Y:S01]  /*0410*/  MUFU.RCP64H R11, 3.1415920257568359375 ;  /* 0x400921fb000b7908 */ /* 0x000e220000001800 */
[----:B------:R-:W-:Y:S01]  /*0420*/  IMAD.MOV.U32 R8, RZ, RZ, 0x3f6ee581 ;  /* 0x3f6ee581ff087424 */ /* 0x000fe200078e00ff */
[C---:B------:R-:W-:Y:S01]  /*0430*/  ISETP.GE.AND P0, PT, R7.reuse, RZ, PT ;  /* 0x000000ff0700720c */ /* 0x040fe20003f06270 */
[C---:B------:R-:W-:Y:S01]  /*0440*/  FFMA R9, R0.reuse, R9, -0.015681877732276916504 ;  /* 0xbc80774800097423 */ /* 0x040fe20000000009 */
[----:B------:R-:W-:Y:S01]  /*0450*/  FSETP.NEU.AND P3, PT, |R7|, |R2|, PT ;  /* 0x400000020700720b */ /* 0x000fe20003f6d200 */
[----:B------:R-:W-:Y:S01]  /*0460*/  IMAD.MOV.U32 R10, RZ, RZ, 0x1 ;  /* 0x00000001ff0a7424 */ /* 0x000fe200078e00ff */
[----:B------:R-:W-:Y:S01]  /*0470*/  FSETP.NEU.AND P1, PT, R3, RZ, PT ;  /* 0x000000ff0300720b */ /* 0x000fe20003f2d000 */
[----:B------:R-:W-:Y:S01]  /*0480*/  FFMA R9, R0, R9, 0.042200751602649688721 ;  /* 0x3d2cdab200097423 */ /* 0x000fe20000000009 */
[----:B------:R-:W-:Y:S01]  /*0490*/  FADD R7, |R2|, |R7| ;  /* 0x4000000702077221 */ /* 0x000fe20000000200 */
[----:B------:R-:W-:Y:S02]  /*04a0*/  BSSY.RECONVERGENT B0, `(.L_x_217) ;  /* 0x0000027000007945 */ /* 0x000fe40003800200 */
[----:B------:R-:W-:-:S04]  /*04b0*/  FFMA R9, R0, R9, -0.074792981147766113281 ;  /* 0xbd992d1000097423 */ /* 0x000fc80000000009 */
[----:B------:R-:W-:-:S04]  /*04c0*/  FFMA R9, R0, R9, 0.10640415549278259277 ;  /* 0x3dd9ea6c00097423 */ /* 0x000fc80000000009 */
[----:B------:R-:W-:-:S04]  /*04d0*/  FFMA R9, R0, R9, -0.14207722246646881104 ;  /* 0xbe117cb100097423 */ /* 0x000fc80000000009 */
[----:B------:R-:W-:-:S04]  /*04e0*/  FFMA R9, R0, R9, 0.19993925094604492188 ;  /* 0x3e4cbce000097423 */ /* 0x000fc80000000009 */
[----:B------:R-:W-:-:S04]  /*04f0*/  FFMA R9, R0, R9, -0.33333197236061096191 ;  /* 0xbeaaaa7d00097423 */ /* 0x000fc80000000009 */
[----:B------:R-:W-:-:S04]  /*0500*/  FMUL R9, R0, R9 ;  /* 0x0000000900097220 */ /* 0x000fc80000400000 */
[----:B------:R-:W-:Y:S01]  /*0510*/  FFMA R9, R9, R6, R6 ;  /* 0x0000000609097223 */ /* 0x000fe20000000006 */
[----:B------:R-:W-:-:S03]  /*0520*/  FSEL R6, R8, 1.8663789033889770508, P2 ;  /* 0x3feee58108067808 */ /* 0x000fc60001000000 */
[----:B------:R-:W-:Y:S01]  /*0530*/  FFMA R0, R8, 1.6832555532455444336, -R9 ;  /* 0x3fd774eb08007823 */ /* 0x000fe20000000809 */
[----:B------:R-:W-:Y:S01]  /*0540*/  FSEL R13, R9, -R9, P2 ;  /* 0x80000009090d7208 */ /* 0x000fe20001000000 */
[----:B------:R-:W-:-:S03]  /*0550*/  IMAD.MOV.U32 R8, RZ, RZ, 0x54442d18 ;  /* 0x54442d18ff087424 */ /* 0x000fc600078e00ff */
[----:B------:R-:W-:Y:S01]  /*0560*/  FSEL R15, R0, R9, P2 ;  /* 0x00000009000f7208 */ /* 0x000fe20001000000 */
[----:B------:R-:W-:Y:S02]  /*0570*/  IMAD.MOV.U32 R9, RZ, RZ, 0x400921fb ;  /* 0x400921fbff097424 */ /* 0x000fe400078e00ff */
[----:B------:R-:W-:Y:S01]  /*0580*/  @!P0 FFMA R15, R6, 1.6832555532455444336, R13 ;  /* 0x3fd774eb060f8823 */ /* 0x000fe2000000000d */
[----:B------:R-:W-:-:S03]  /*0590*/  IMAD.MOV.U32 R0, RZ, RZ, 0x4016cbe4 ;  /* 0x4016cbe4ff007424 */ /* 0x000fc600078e00ff */
[----:B0-----:R-:W-:Y:S02]  /*05a0*/  DFMA R12, R10, -R8, 1 ;  /* 0x3ff000000a0c742b */ /* 0x001fe40000000808 */
[----:B------:R-:W-:Y:S02]  /*05b0*/  @!P3 FSEL R15, R0, 0.78539818525314331055, !P0 ;  /* 0x3f490fdb000fb808 */ /* 0x000fe40004000000 */
[----:B------:R-:W-:Y:S02]  /*05c0*/  @!P1 FSEL R15, RZ, 3.1415927410125732422, P0 ;  /* 0x40490fdbff0f9808 */ /* 0x000fe40000000000 */
[----:B------:R-:W-:Y:S02]  /*05d0*/  FSETP.NAN.AND P0, PT, R7, R7, PT ;  /* 0x000000070700720b */ /* 0x000fe40003f08000 */
[----:B------:R-:W-:Y:S01]  /*05e0*/  LOP3.LUT R2, R15, 0x80000000, R2, 0xb8, !PT ;  /* 0x800000000f027812 */ /* 0x000fe200078eb802 */
[----:B------:R-:W-:-:S03]  /*05f0*/  DFMA R12, R12, R12, R12 ;  /* 0x0000000c0c0c722b */ /* 0x000fc6000000000c */
[----:B------:R-:W-:-:S05]  /*0600*/  FSEL R2, R7, R2, P0 ;  /* 0x0000000207027208 */ /* 0x000fca0000000000 */
[----:B------:R-:W-:Y:S01]  /*0610*/  DFMA R12, R10, R12, R10 ;  /* 0x0000000c0a0c722b */ /* 0x000fe2000000000a */
[----:B------:R-:W-:-:S06]  /*0620*/  FMUL R14, R2, 180 ;  /* 0x43340000020e7820 */ /* 0x000fcc0000400000 */
[----:B------:R-:W0:Y:S01]  /*0630*/  F2F.F64.F32 R14, R14 ;  /* 0x0000000e000e7310 */ /* 0x000e220000201800 */
[----:B------:R-:W-:-:S08]  /*0640*/  DFMA R2, R12, -R8, 1 ;  /* 0x3ff000000c02742b */ /* 0x000fd00000000808 */
[----:B------:R-:W-:Y:S01]  /*0650*/  DFMA R2, R12, R2, R12 ;  /* 0x000000020c02722b */ /* 0x000fe2000000000c */
[----:B0-----:R-:W-:-:S07]  /*0660*/  FSETP.GEU.AND P1, PT, |R15|, 6.5827683646048100446e-37, PT ;  /* 0x036000000f00780b */ /* 0x001fce0003f2e200 */
[----:B------:R-:W-:-:S08]  /*0670*/  DMUL R6, R14, R2 ;  /* 0x000000020e067228 */ /* 0x000fd00000000000 */
[----:B------:R-:W-:-:S08]  /*0680*/  DFMA R8, R6, -R8, R14 ;  /* 0x800000080608722b */ /* 0x000fd0000000000e */
[----:B------:R-:W-:-:S10]  /*0690*/  DFMA R2, R2, R8, R6 ;  /* 0x000000080202722b */ /* 0x000fd40000000006 */
[----:B------:R-:W-:-:S05]  /*06a0*/  FFMA R0, RZ, 2.1426990032196044922, R3 ;  /* 0x400921fbff007823 */ /* 0x000fca0000000003 */
[----:B------:R-:W-:-:S13]  /*06b0*/  FSETP.GT.AND P0, PT, |R0|, 1.469367938527859385e-39, PT ;  /* 0x001000000000780b */ /* 0x000fda0003f04200 */
[----:B------:R-:W-:Y:S05]  /*06c0*/  @P0 BRA P1, `(.L_x_218) ;  /* 0x0000000000100947 */ /* 0x000fea0000800000 */
[----:B------:R-:W-:-:S07]  /*06d0*/  MOV R0, 0x6f0 ;  /* 0x000006f000007802 */ /* 0x000fce0000000f00 */
[----:B------:R-:W-:Y:S05]  /*06e0*/  CALL.REL.NOINC `($__internal_6_$__cuda_sm20_div_rn_f64_full) ;  /* 0x0000000400087944 */ /* 0x000fea0003c00000 */
[----:B------:R-:W-:Y:S02]  /*06f0*/  IMAD.MOV.U32 R2, RZ, RZ, R10 ;  /* 0x000000ffff027224 */ /* 0x000fe400078e000a */
[----:B------:R-:W-:-:S07]  /*0700*/  IMAD.MOV.U32 R3, RZ, RZ, R11 ;  /* 0x000000ffff037224 */ /* 0x000fce00078e000b */
.L_x_218:
[----:B------:R-:W-:Y:S05]  /*0710*/  BSYNC.RECONVERGENT B0 ;  /* 0x0000000000007941 */ /* 0x000fea0003800200 */
.L_x_217:
[----:B------:R-:W0:Y:S02]  /*0720*/  F2F.F32.F64 R2, R2 ;  /* 0x0000000200027310 */ /* 0x000e240000301000 */
[C---:B0-----:R-:W-:Y:S01]  /*0730*/  FADD R0, R2.reuse, 15 ;  /* 0x4170000002007421 */ /* 0x041fe20000000000 */
[C---:B------:R-:W-:Y:S01]  /*0740*/  FADD R7, R2.reuse, 13 ;  /* 0x4150000002077421 */ /* 0x040fe20000000000 */
[C---:B------:R-:W-:Y:S01]  /*0750*/  FADD R9, R2.reuse, 11 ;  /* 0x4130000002097421 */ /* 0x040fe20000000000 */
[----:B------:R-:W-:-:S03]  /*0760*/  FADD R3, R2, 5 ;  /* 0x40a0000002037421 */ /* 0x000fc60000000000 */
[----:B------:R-:W-:-:S04]  /*0770*/  FSETP.GEU.AND P5, PT, |R7|, |R0|, PT ;  /* 0x400000000700720b */ /* 0x000fc80003fae200 */
[----:B------:R-:W-:Y:S01]  /*0780*/  FSEL R0, |R7|, |R0|, !P5 ;  /* 0x4000000007007208 */ /* 0x000fe20006800200 */
[----:B------:R-:W-:Y:S01]  /*0790*/  FADD R7, R2, 9 ;  /* 0x4110000002077421 */ /* 0x000fe20000000000 */
[----:B------:R-:W-:Y:S02]  /*07a0*/  SEL R6, RZ, 0x1, P5 ;  /* 0x00000001ff067807 */ /* 0x000fe40002800000 */
[----:B------:R-:W-:-:S04]  /*07b0*/  FSETP.GEU.AND P6, PT, |R9|, R0, PT ;  /* 0x000000000900720b */ /* 0x000fc80003fce200 */
[----:B------:R-:W-:Y:S01]  /*07c0*/  FSEL R0, |R9|, R0, !P6 ;  /* 0x0000000009007208 */ /* 0x000fe20007000200 */
[----:B------:R-:W-:Y:S01]  /*07d0*/  FADD R9, R2, 7 ;  /* 0x40e0000002097421 */ /* 0x000fe20000000000 */
[----:B------:R-:W-:Y:S02]  /*07e0*/  SEL R6, R6, 0x2, P6 ;  /* 0x0000000206067807 */ /* 0x000fe40003000000 */
[----:B------:R-:W-:-:S04]  /*07f0*/  FSETP.GEU.AND P0, PT, |R7|, R0, PT ;  /* 0x000000000700720b */ /* 0x000fc80003f0e200 */
[----:B------:R-:W-:Y:S01]  /*0800*/  FSEL R0, |R7|, R0, !P0 ;  /* 0x0000000007007208 */ /* 0x000fe20004000200 */
[----:B------:R-:W-:Y:S01]  /*0810*/  FADD R7, R2, 3 ;  /* 0x4040000002077421 */ /* 0x000fe20000000000 */
[----:B------:R-:W-:Y:S02]  /*0820*/  SEL R6, R6, 0x3, P0 ;  /* 0x0000000306067807 */ /* 0x000fe40000000000 */
[----:B------:R-:W-:-:S04]  /*0830*/  FSETP.GEU.AND P1, PT, |R9|, R0, PT ;  /* 0x000000000900720b */ /* 0x000fc80003f2e200 */
[----:B------:R-:W-:Y:S02]  /*0840*/  FSEL R0, |R9|, R0, !P1 ;  /* 0x0000000009007208 */ /* 0x000fe40004800200 */
[----:B------:R-:W-:Y:S02]  /*0850*/  SEL R6, R6, 0x4, P1 ;  /* 0x0000000406067807 */ /* 0x000fe40000800000 */
[----:B------:R-:W-:-:S04]  /*0860*/  FSETP.GEU.AND P2, PT, |R3|, R0, PT ;  /* 0x000000000300720b */ /* 0x000fc80003f4e200 */
[----:B------:R-:W-:Y:S01]  /*0870*/  FSEL R0, |R3|, R0, !P2 ;  /* 0x0000000003007208 */ /* 0x000fe20005000200 */
[----:B------:R-:W-:Y:S01]  /*0880*/  FADD R3, R2, 1 ;  /* 0x3f80000002037421 */ /* 0x000fe20000000000 */
[----:B------:R-:W-:Y:S02]  /*0890*/  SEL R6, R6, 0x5, P2 ;  /* 0x0000000506067807 */ /* 0x000fe40001000000 */
[----:B------:R-:W-:-:S04]  /*08a0*/  FSETP.GEU.AND P3, PT, |R7|, R0, PT ;  /* 0x000000000700720b */ /* 0x000fc80003f6e200 */
[----:B------:R-:W-:Y:S01]  /*08b0*/  FSEL R0, |R7|, R0, !P3 ;  /* 0x0000000007007208 */ /* 0x000fe20005800200 */
[----:B------:R-:W-:Y:S01]  /*08c0*/  FADD R7, R2, -1 ;  /* 0xbf80000002077421 */ /* 0x000fe20000000000 */
        /* <DEDUP_REMOVED lines=30> */
[----:B------:R-:W-:Y:S02]  /*0ab0*/  FSEL R0, |R7|, R0, !P1 ;  /* 0x0000000007007208 */ /* 0x000fe40004800200 */
[----:B------:R-:W-:Y:S02]  /*0ac0*/  SEL R6, R6, 0xe, P1 ;  /* 0x0000000e06067807 */ /* 0x000fe40000800000 */
[----:B------:R-:W-:-:S04]  /*0ad0*/  FSETP.GEU.AND P0, PT, |R3|, R0, PT ;  /* 0x000000000300720b */ /* 0x000fc80003f0e200 */
[----:B------:R-:W-:-:S05]  /*0ae0*/  SEL R3, R6, 0xf, P0 ;  /* 0x0000000f06037807 */ /* 0x000fca0000000000 */
[----:B------:R-:W-:Y:S01]  /*0af0*/  STG.E.U16 desc[UR4][R4.64+0x10], R3 ;  /* 0x0000100304007986 */ /* 0x000fe2000c101504 */
[----:B------:R-:W-:Y:S05]  /*0b00*/  EXIT ;  /* 0x000000000000794d */ /* 0x000fea0003800000 */
        .weak           $__internal_6_$__cuda_sm20_div_rn_f64_full
        .type           $__internal_6_$__cuda_sm20_div_rn_f64_full,@function
        .size           $__internal_6_$__cuda_sm20_div_rn_f64_full,($__internal_7_$__cuda_sm20_sqrt_rn_f32_slowpath - $__internal_6_$__cuda_sm20_div_rn_f64_full)
$__internal_6_$__cuda_sm20_div_rn_f64_full:
[----:B------:R-:W-:Y:S01]  /*0b10*/  IMAD.MOV.U32 R3, RZ, RZ, 0x3ff921fb ;  /* 0x3ff921fbff037424 */ /* 0x000fe200078e00ff */
[----:B------:R-:W-:Y:S01]  /*0b20*/  BSSY.RECONVERGENT B1, `(.L_x_219) ;  /* 0x000004c000017945 */ /* 0x000fe20003800200 */
[----:B------:R-:W-:Y:S02]  /*0b30*/  IMAD.MOV.U32 R2, RZ, RZ, 0x54442d18 ;  /* 0x54442d18ff027424 */ /* 0x000fe400078e00ff */
[----:B------:R-:W0:Y:S01]  /*0b40*/  MUFU.RCP64H R9, R3 ;  /* 0x0000000300097308 */ /* 0x000e220000001800 */
[----:B------:R-:W-:Y:S02]  /*0b50*/  IMAD.MOV.U32 R8, RZ, RZ, 0x1 ;  /* 0x00000001ff087424 */ /* 0x000fe400078e00ff */
[----:B------:R-:W-:Y:S02]  /*0b60*/  IMAD.MOV.U32 R7, RZ, RZ, R15 ;  /* 0x000000ffff077224 */ /* 0x000fe400078e000f */
[----:B------:R-:W-:Y:S02]  /*0b70*/  IMAD.MOV.U32 R6, RZ, RZ, R14 ;  /* 0x000000ffff067224 */ /* 0x000fe400078e000e */
[----:B------:R-:W-:Y:S01]  /*0b80*/  IMAD.MOV.U32 R19, RZ, RZ, 0x40000000 ;  /* 0x40000000ff137424 */ /* 0x000fe200078e00ff */
[----:B------:R-:W-:-:S03]  /*0b90*/  FSETP.GEU.AND P1, PT, |R7|, 1.469367938527859385e-39, PT ;  /* 0x001000000700780b */ /* 0x000fc60003f2e200 */
[----:B------:R-:W-:Y:S01]  /*0ba0*/  VIADD R21, R19, 0xffffffff ;  /* 0xffffffff13157836 */ /* 0x000fe20000000000 */
[----:B0-----:R-:W-:-:S08]  /*0bb0*/  DFMA R10, R8, -R2, 1 ;  /* 0x3ff00000080a742b */ /* 0x001fd00000000802 */
[----:B------:R-:W-:Y:S01]  /*0bc0*/  DFMA R12, R10, R10, R10 ;  /* 0x0000000a0a0c722b */ /* 0x000fe2000000000a */
[----:B------:R-:W-:Y:S01]  /*0bd0*/  LOP3.LUT R10, R7, 0x7ff00000, RZ, 0xc0, !PT ;  /* 0x7ff00000070a7812 */ /* 0x000fe200078ec0ff */
[----:B------:R-:W-:-:S03]  /*0be0*/  IMAD.MOV.U32 R11, RZ, RZ, 0x1ca00000 ;  /* 0x1ca00000ff0b7424 */ /* 0x000fc600078e00ff */
[----:B------:R-:W-:Y:S01]  /*0bf0*/  ISETP.GE.U32.AND P0, PT, R10, 0x40000000, PT ;  /* 0x400000000a00780c */ /* 0x000fe20003f06070 */
[----:B------:R-:W-:Y:S02]  /*0c00*/  IMAD.MOV.U32 R18, RZ, RZ, R10 ;  /* 0x000000ffff127224 */ /* 0x000fe400078e000a */
[----:B------:R-:W-:Y:S01]  /*0c10*/  DFMA R14, R8, R12, R8 ;  /* 0x0000000c080e722b */ /* 0x000fe20000000008 */
[----:B------:R-:W-:Y:S01]  /*0c20*/  SEL R11, R11, 0x63400000, !P0 ;  /* 0x634000000b0b7807 */ /* 0x000fe20004000000 */
[----:B------:R-:W-:-:S03]  /*0c30*/  IMAD.MOV.U32 R8, RZ, RZ, R6 ;  /* 0x000000ffff087224 */ /* 0x000fc600078e0006 */
[C-C-:B------:R-:W-:Y:S02]  /*0c40*/  @!P1 LOP3.LUT R12, R11.reuse, 0x80000000, R7.reuse, 0xf8, !PT ;  /* 0x800000000b0c9812 */ /* 0x140fe400078ef807 */
[----:B------:R-:W-:Y:S01]  /*0c50*/  LOP3.LUT R9, R11, 0x800fffff, R7, 0xf8, !PT ;  /* 0x800fffff0b097812 */ /* 0x000fe200078ef807 */
[----:B------:R-:W-:Y:S01]  /*0c60*/  DFMA R16, R14, -R2, 1 ;  /* 0x3ff000000e10742b */ /* 0x000fe20000000802 */
[----:B------:R-:W-:Y:S01]  /*0c70*/  @!P1 LOP3.LUT R13, R12, 0x100000, RZ, 0xfc, !PT ;  /* 0x001000000c0d9812 */ /* 0x000fe200078efcff */
[----:B------:R-:W-:-:S06]  /*0c80*/  @!P1 IMAD.MOV.U32 R12, RZ, RZ, RZ ;  /* 0x000000ffff0c9224 */ /* 0x000fcc00078e00ff */
[----:B------:R-:W-:Y:S02]  /*0c90*/  @!P1 DFMA R8, R8, 2, -R12 ;  /* 0x400000000808982b */ /* 0x000fe4000000080c */
[----:B------:R-:W-:-:S08]  /*0ca0*/  DFMA R16, R14, R16, R14 ;  /* 0x000000100e10722b */ /* 0x000fd0000000000e */
[----:B------:R-:W-:Y:S01]  /*0cb0*/  @!P1 LOP3.LUT R18, R9, 0x7ff00000, RZ, 0xc0, !PT ;  /* 0x7ff0000009129812 */ /* 0x000fe200078ec0ff */
[----:B------:R-:W-:-:S04]  /*0cc0*/  DMUL R12, R16, R8 ;  /* 0x00000008100c7228 */ /* 0x000fc80000000000 */
[----:B------:R-:W-:-:S04]  /*0cd0*/  VIADD R20, R18, 0xffffffff ;  /* 0xffffffff12147836 */ /* 0x000fc80000000000 */
[----:B------:R-:W-:Y:S01]  /*0ce0*/  DFMA R14, R12, -R2, R8 ;  /* 0x800000020c0e722b */ /* 0x000fe20000000008 */
[----:B------:R-:W-:-:S04]  /*0cf0*/  ISETP.GT.U32.AND P0, PT, R20, 0x7feffffe, PT ;  /* 0x7feffffe1400780c */ /* 0x000fc80003f04070 */
[----:B------:R-:W-:-:S03]  /*0d00*/  ISETP.GT.U32.OR P0, PT, R21, 0x7feffffe, P0 ;  /* 0x7feffffe1500780c */ /* 0x000fc60000704470 */
[----:B------:R-:W-:-:S10]  /*0d10*/  DFMA R12, R16, R14, R12 ;  /* 0x0000000e100c722b */ /* 0x000fd4000000000c */
[----:B------:R-:W-:Y:S05]  /*0d20*/  @P0 BRA `(.L_x_220) ;  /* 0x0000000000680947 */ /* 0x000fea0003800000 */
[----:B------:R-:W-:Y:S02]  /*0d30*/  IMAD.MOV.U32 R7, RZ, RZ, 0x40000000 ;  /* 0x40000000ff077424 */ /* 0x000fe400078e00ff */
[----:B------:R-:W-:-:S03]  /*0d40*/  IMAD.MOV.U32 R6, RZ, RZ, RZ ;  /* 0x000000ffff067224 */ /* 0x000fc600078e00ff */
[----:B------:R-:W-:-:S04]  /*0d50*/  VIADDMNMX R10, R10, -R7, 0xb9600000, !PT ;  /* 0xb96000000a0a7446 */ /* 0x000fc80007800907 */
[----:B------:R-:W-:-:S05]  /*0d60*/  VIMNMX R10, PT, PT, R10, 0x46a00000, PT ;  /* 0x46a000000a0a7848 */ /* 0x000fca0003fe0100 */
[----:B------:R-:W-:-:S04]  /*0d70*/  IMAD.IADD R14, R10, 0x1, -R11 ;  /* 0x000000010a0e7824 */ /* 0x000fc800078e0a0b */
[----:B------:R-:W-:-:S06]  /*0d80*/  VIADD R7, R14, 0x7fe00000 ;  /* 0x7fe000000e077836 */ /* 0x000fcc0000000000 */
[----:B------:R-:W-:-:S10]  /*0d90*/  DMUL R10, R12, R6 ;  /* 0x000000060c0a7228 */ /* 0x000fd40000000000 */
[----:B------:R-:W-:-:S13]  /*0da0*/  FSETP.GTU.AND P0, PT, |R11|, 1.469367938527859385e-39, PT ;  /* 0x001000000b00780b */ /* 0x000fda0003f0c200 */
[----:B------:R-:W-:Y:S05]  /*0db0*/  @P0 BRA `(.L_x_221) ;  /* 0x0000000000880947 */ /* 0x000fea0003800000 */
[----:B------:R-:W-:Y:S01]  /*0dc0*/  DFMA R2, R12, -R2, R8 ;  /* 0x800000020c02722b */ /* 0x000fe20000000008 */
[----:B------:R-:W-:-:S09]  /*0dd0*/  IMAD.MOV.U32 R6, RZ, RZ, RZ ;  /* 0x000000ffff067224 */ /* 0x000fd200078e00ff */
[C---:B------:R-:W-:Y:S02]  /*0de0*/  FSETP.NEU.AND P0, PT, R3.reuse, RZ, PT ;  /* 0x000000ff0300720b */ /* 0x040fe40003f0d000 */
[----:B------:R-:W-:-:S04]  /*0df0*/  LOP3.LUT R2, R3, 0x400921fb, RZ, 0x3c, !PT ;  /* 0x400921fb03027812 */ /* 0x000fc800078e3cff */
[----:B------:R-:W-:-:S04]  /*0e00*/  LOP3.LUT R9, R2, 0x80000000, RZ, 0xc0, !PT ;  /* 0x8000000002097812 */ /* 0x000fc800078ec0ff */
[----:B------:R-:W-:-:S03]  /*0e10*/  LOP3.LUT R7, R9, R7, RZ, 0xfc, !PT ;  /* 0x0000000709077212 */ /* 0x000fc600078efcff */
[----:B------:R-:W-:Y:S05]  /*0e20*/  @!P0 BRA `(.L_x_221) ;  /* 0x00000000006c8947 */ /* 0x000fea0003800000 */
[----:B------:R-:W-:Y:S01]  /*0e30*/  IMAD.MOV R3, RZ, RZ, -R14 ;  /* 0x000000ffff037224 */ /* 0x000fe200078e0a0e */
[----:B------:R-:W-:Y:S01]  /*0e40*/  DMUL.RP R6, R12, R6 ;  /* 0x000000060c067228 */ /* 0x000fe20000008000 */
[----:B------:R-:W-:-:S06]  /*0e50*/  IMAD.MOV.U32 R2, RZ, RZ, RZ ;  /* 0x000000ffff027224 */ /* 0x000fcc00078e00ff */
[----:B------:R-:W-:-:S03]  /*0e60*/  DFMA R2, R10, -R2, R12 ;  /* 0x800000020a02722b */ /* 0x000fc6000000000c */
[----:B------:R-:W-:-:S03]  /*0e70*/  LOP3.LUT R9, R7, R9, RZ, 0x3c, !PT ;  /* 0x0000000907097212 */ /* 0x000fc600078e3cff */
[----:B------:R-:W-:-:S04]  /*0e80*/  IADD3 R2, PT, PT, -R14, -0x43300000, RZ ;  /* 0xbcd000000e027810 */ /* 0x000fc80007ffe1ff */
[----:B------:R-:W-:-:S04]  /*0e90*/  FSETP.NEU.AND P0, PT, |R3|, R2, PT ;  /* 0x000000020300720b */ /* 0x000fc80003f0d200 */
[----:B------:R-:W-:Y:S02]  /*0ea0*/  FSEL R10, R6, R10, !P0 ;  /* 0x0000000a060a7208 */ /* 0x000fe40004000000 */
[----:B------:R-:W-:Y:S01]  /*0eb0*/  FSEL R11, R9, R11, !P0 ;  /* 0x0000000b090b7208 */ /* 0x000fe20004000000 */
[----:B------:R-:W-:Y:S06]  /*0ec0*/  BRA `(.L_x_221) ;  /* 0x0000000000447947 */ /* 0x000fec0003800000 */
.L_x_220:
[----:B------:R-:W-:-:S14]  /*0ed0*/  DSETP.NAN.AND P0, PT, R6, R6, PT ;  /* 0x000000060600722a */ /* 0x000fdc0003f08000 */
[----:B------:R-:W-:Y:S05]  /*0ee0*/  @P0 BRA `(.L_x_222) ;  /* 0x0000000000340947 */ /* 0x000fea0003800000 */
[----:B------:R-:W-:Y:S01]  /*0ef0*/  ISETP.NE.AND P0, PT, R18, R19, PT ;  /* 0x000000131200720c */ /* 0x000fe20003f05270 */
[----:B------:R-:W-:Y:S02]  /*0f00*/  IMAD.MOV.U32 R10, RZ, RZ, 0x0 ;  /* 0x00000000ff0a7424 */ /* 0x000fe400078e00ff */
[----:B------:R-:W-:-:S10]  /*0f10*/  IMAD.MOV.U32 R11, RZ, RZ, -0x80000 ;  /* 0xfff80000ff0b7424 */ /* 0x000fd400078e00ff */
[----:B------:R-:W-:Y:S05]  /*0f20*/  @!P0 BRA `(.L_x_221) ;  /* 0x00000000002c8947 */ /* 0x000fea0003800000 */
[----:B------:R-:W-:Y:S02]  /*0f30*/  ISETP.NE.AND P0, PT, R18, 0x7ff00000, PT ;  /* 0x7ff000001200780c */ /* 0x000fe40003f05270 */
[----:B------:R-:W-:Y:S02]  /*0f40*/  LOP3.LUT R6, R7, 0x400921fb, RZ, 0x3c, !PT ;  /* 0x400921fb07067812 */ /* 0x000fe400078e3cff */
[----:B------:R-:W-:Y:S02]  /*0f50*/  ISETP.EQ.OR P0, PT, R19, RZ, !P0 ;  /* 0x000000ff1300720c */ /* 0x000fe40004702670 */
[----:B------:R-:W-:-:S11]  /*0f60*/  LOP3.LUT R11, R6, 0x80000000, RZ, 0xc0, !PT ;  /* 0x80000000060b7812 */ /* 0x000fd600078ec0ff */
[----:B------:R-:W-:Y:S01]  /*0f70*/  @P0 LOP3.LUT R2, R11, 0x7ff00000, RZ, 0xfc, !PT ;  /* 0x7ff000000b020812 */ /* 0x000fe200078efcff */
[----:B------:R-:W-:Y:S02]  /*0f80*/  @!P0 IMAD.MOV.U32 R10, RZ, RZ, RZ ;  /* 0x000000ffff0a8224 */ /* 0x000fe400078e00ff */
[----:B------:R-:W-:Y:S02]  /*0f90*/  @P0 IMAD.MOV.U32 R10, RZ, RZ, RZ ;  /* 0x000000ffff0a0224 */ /* 0x000fe400078e00ff */
[----:B------:R-:W-:Y:S01]  /*0fa0*/  @P0 IMAD.MOV.U32 R11, RZ, RZ, R2 ;  /* 0x000000ffff0b0224 */ /* 0x000fe200078e0002 */
[----:B------:R-:W-:Y:S06]  /*0fb0*/  BRA `(.L_x_221) ;  /* 0x0000000000087947 */ /* 0x000fec0003800000 */
.L_x_222:
[----:B------:R-:W-:Y:S01]  /*0fc0*/  LOP3.LUT R11, R7, 0x80000, RZ, 0xfc, !PT ;  /* 0x00080000070b7812 */ /* 0x000fe200078efcff */
[----:B------:R-:W-:-:S07]  /*0fd0*/  IMAD.MOV.U32 R10, RZ, RZ, R6 ;  /* 0x000000ffff0a7224 */ /* 0x000fce00078e0006 */
.L_x_221:
[----:B------:R-:W-:Y:S05]  /*0fe0*/  BSYNC.RECONVERGENT B1 ;  /* 0x0000000000017941 */ /* 0x000fea0003800200 */
.L_x_219:
[----:B------:R-:W-:Y:S02]  /*0ff0*/  IMAD.MOV.U32 R2, RZ, RZ, R0 ;  /* 0x000000ffff027224 */ /* 0x000fe400078e0000 */
[----:B------:R-:W-:-:S04]  /*1000*/  IMAD.MOV.U32 R3, RZ, RZ, 0x0 ;  /* 0x00000000ff037424 */ /* 0x000fc800078e00ff */
[----:B------:R-:W-:Y:S05]  /*1010*/  RET.REL.NODEC R2 `(_ZN16lidar_processing4cuda21calculatePointMetricsEPNS0_9CudaPointEi) ;  /* 0xffffffec02f87950 */ /* 0x000fea0003c3ffff */
        .weak           $__internal_7_$__cuda_sm20_sqrt_rn_f32_slowpath
        .type           $__internal_7_$__cuda_sm20_sqrt_rn_f32_slowpath,@function
        .size           $__internal_7_$__cuda_sm20_sqrt_rn_f32_slowpath,($__internal_8_$__cuda_sm3x_div_rn_noftz_f32_slowpath - $__internal_7_$__cuda_sm20_sqrt_rn_f32_slowpath)
$__internal_7_$__cuda_sm20_sqrt_rn_f32_slowpath:
[----:B------:R-:W-:-:S13]  /*1020*/  LOP3.LUT P0, RZ, R0, 0x7fffffff, RZ, 0xc0, !PT ;  /* 0x7fffffff00ff7812 */ /* 0x000fda000780c0ff */
[----:B------:R-:W-:Y:S01]  /*1030*/  @!P0 IMAD.MOV.U32 R6, RZ, RZ, R0 ;  /* 0x000000ffff068224 */ /* 0x000fe200078e0000 */
[----:B------:R-:W-:Y:S06]  /*1040*/  @!P0 BRA `(.L_x_223) ;  /* 0x0000000000408947 */ /* 0x000fec0003800000 */
[----:B------:R-:W-:-:S13]  /*1050*/  FSETP.GEU.FTZ.AND P0, PT, R0, RZ, PT ;  /* 0x000000ff0000720b */ /* 0x000fda0003f1e000 */
        /* <DEDUP_REMOVED lines=10> */
[----:B------:R-:W-:Y:S02]  /*1100*/  @!P0 IMAD.MOV.U32 R6, RZ, RZ, R0 ;  /* 0x000000ffff068224 */ /* 0x000fe400078e0000 */
[----:B------:R-:W-:-:S04]  /*1110*/  @P0 FADD.FTZ R9, -R8, -RZ ;  /* 0x800000ff08090221 */ /* 0x000fc80000010100 */
[----:B------:R-:W-:-:S04]  /*1120*/  @P0 FFMA R9, R8, R9, R7 ;  /* 0x0000000908090223 */ /* 0x000fc80000000007 */
[----:B------:R-:W-:-:S04]  /*1130*/  @P0 FFMA R9, R9, R10, R8 ;  /* 0x0000000a09090223 */ /* 0x000fc80000000008 */
[----:B------:R-:W-:-:S07]  /*1140*/  @P0 FMUL.FTZ R6, R9, 2.3283064365386962891e-10 ;  /* 0x2f80000009060820 */ /* 0x000fce0000410000 */
.L_x_223:
[----:B------:R-:W-:Y:S02]  /*1150*/  IMAD.MOV.U32 R0, RZ, RZ, R6 ;  /* 0x000000ffff007224 */ /* 0x000fe400078e0006 */
[----:B------:R-:W-:Y:S02]  /*1160*/  IMAD.MOV.U32 R6, RZ, RZ, R11 ;  /* 0x000000ffff067224 */ /* 0x000fe400078e000b */
[----:B------:R-:W-:-:S04]  /*1170*/  IMAD.MOV.U32 R7, RZ, RZ, 0x0 ;  /* 0x00000000ff077424 */ /* 0x000fc800078e00ff */
[----:B------:R-:W-:Y:S05]  /*1180*/  RET.REL.NODEC R6 `(_ZN16lidar_processing4cuda21calculatePointMetricsEPNS0_9CudaPointEi) ;  /* 0xffffffec069c7950 */ /* 0x000fea0003c3ffff */
        .weak           $__internal_8_$__cuda_sm3x_div_rn_noftz_f32_slowpath
        .type           $__internal_8_$__cuda_sm3x_div_rn_noftz_f32_slowpath,@function
        .size           $__internal_8_$__cuda_sm3x_div_rn_noftz_f32_slowpath,(.L_x_301 - $__internal_8_$__cuda_sm3x_div_rn_noftz_f32_slowpath)
$__internal_8_$__cuda_sm3x_div_rn_noftz_f32_slowpath:
[--C-:B------:R-:W-:Y:S01]  /*1190*/  SHF.R.U32.HI R9, RZ, 0x17, R3.reuse ;  /* 0x00000017ff097819 */ /* 0x100fe20000011603 */
[----:B------:R-:W-:Y:S01]  /*11a0*/  BSSY.RECONVERGENT B1, `(.L_x_224) ;  /* 0x0000064000017945 */ /* 0x000fe20003800200 */
[--C-:B------:R-:W-:Y:S01]  /*11b0*/  SHF.R.U32.HI R8, RZ, 0x17, R0.reuse ;  /* 0x00000017ff087819 */ /* 0x100fe20000011600 */
[----:B------:R-:W-:Y:S01]  /*11c0*/  IMAD.MOV.U32 R10, RZ, RZ, R0 ;  /* 0x000000ffff0a7224 */ /* 0x000fe200078e0000 */
[----:B------:R-:W-:Y:S01]  /*11d0*/  LOP3.LUT R9, R9, 0xff, RZ, 0xc0, !PT ;  /* 0x000000ff09097812 */ /* 0x000fe200078ec0ff */
[----:B------:R-:W-:Y:S01]  /*11e0*/  IMAD.MOV.U32 R11, RZ, RZ, R3 ;  /* 0x000000ffff0b7224 */ /* 0x000fe200078e0003 */
        /* <DEDUP_REMOVED lines=30> */
.L_x_225:
[----:B------:R-:W-:Y:S01]  /*13d0*/  LEA R0, R9, 0xc0800000, 0x17 ;  /* 0xc080000009007811 */ /* 0x000fe200078eb8ff */
[----:B------:R-:W-:Y:S04]  /*13e0*/  BSSY.RECONVERGENT B2, `(.L_x_230) ;  /* 0x0000036000027945 */ /* 0x000fe80003800200 */
[----:B------:R-:W-:Y:S02]  /*13f0*/  IMAD.IADD R12, R11, 0x1, -R0 ;  /* 0x000000010b0c7824 */ /* 0x000fe400078e0a00 */
[----:B------:R-:W-:Y:S02]  /*1400*/  VIADD R11, R14, 0xffffff81 ;  /* 0xffffff810e0b7836 */ /* 0x000fe40000000000 */
[----:B------:R-:W0:Y:S01]  /*1410*/  MUFU.RCP R13, R12 ;  /* 0x0000000c000d7308 */ /* 0x000e220000001000 */
[----:B------:R-:W-:Y:S01]  /*1420*/  FADD.FTZ R15, -R12, -RZ ;  /* 0x800000ff0c0f7221 */ /* 0x000fe20000010100 */
[C---:B------:R-:W-:Y:S01]  /*1430*/  IMAD R0, R11.reuse, -0x800000, R10 ;  /* 0xff8000000b007824 */ /* 0x040fe200078e020a */
[----:B------:R-:W-:-:S05]  /*1440*/  IADD3 R11, PT, PT, R11, 0x7f, -R9 ;  /* 0x0000007f0b0b7810 */ /* 0x000fca0007ffe809 */
        /* <DEDUP_REMOVED lines=43> */
.L_x_232:
[----:B------:R-:W-:-:S04]  /*1700*/  LOP3.LUT R0, R0, 0x80000000, RZ, 0xc0, !PT ;  /* 0x8000000000007812 */ /* 0x000fc800078ec0ff */
[----:B------:R-:W-:Y:S01]  /*1710*/  LOP3.LUT R0, R0, 0x7f800000, RZ, 0xfc, !PT ;  /* 0x7f80000000007812 */ /* 0x000fe200078efcff */
[----:B------:R-:W-:Y:S06]  /*1720*/  BRA `(.L_x_233) ;  /* 0x0000000000047947 */ /* 0x000fec0003800000 */
.L_x_231:
[----:B------:R-:W-:-:S07]  /*1730*/  IMAD R0, R11, 0x800000, R0 ;  /* 0x008000000b007824 */ /* 0x000fce00078e0200 */
.L_x_233:
[----:B------:R-:W-:Y:S05]  /*1740*/  BSYNC.RECONVERGENT B2 ;  /* 0x0000000000027941 */ /* 0x000fea0003800200 */
.L_x_230:
[----:B------:R-:W-:Y:S05]  /*1750*/  BRA `(.L_x_234) ;  /* 0x0000000000207947 */ /* 0x000fea0003800000 */
.L_x_229:
[----:B------:R-:W-:-:S04]  /*1760*/  LOP3.LUT R0, R11, 0x80000000, R10, 0x48, !PT ;  /* 0x800000000b007812 */ /* 0x000fc800078e480a */
[----:B------:R-:W-:Y:S01]  /*1770*/  LOP3.LUT R0, R0, 0x7f800000, RZ, 0xfc, !PT ;  /* 0x7f80000000007812 */ /* 0x000fe200078efcff */
[----:B------:R-:W-:Y:S06]  /*1780*/  BRA `(.L_x_234) ;  /* 0x0000000000147947 */ /* 0x000fec0003800000 */
.L_x_228:
[----:B------:R-:W-:Y:S01]  /*1790*/  LOP3.LUT R0, R11, 0x80000000, R10, 0x48, !PT ;  /* 0x800000000b007812 */ /* 0x000fe200078e480a */
[----:B------:R-:W-:Y:S06]  /*17a0*/  BRA `(.L_x_234) ;  /* 0x00000000000c7947 */ /* 0x000fec0003800000 */
.L_x_227:
[----:B------:R-:W0:Y:S01]  /*17b0*/  MUFU.RSQ R0, -QNAN ;  /* 0xffc0000000007908 */ /* 0x000e220000001400 */
[----:B------:R-:W-:Y:S05]  /*17c0*/  BRA `(.L_x_234) ;  /* 0x0000000000047947 */ /* 0x000fea0003800000 */
.L_x_226:
[----:B------:R-:W-:-:S07]  /*17d0*/  FADD.FTZ R0, R0, R3 ;  /* 0x0000000300007221 */ /* 0x000fce0000010000 */
.L_x_234:
[----:B------:R-:W-:Y:S05]  /*17e0*/  BSYNC.RECONVERGENT B1 ;  /* 0x0000000000017941 */ /* 0x000fea0003800200 */
.L_x_224:
[----:B------:R-:W-:Y:S02]  /*17f0*/  IMAD.MOV.U32 R8, RZ, RZ, R6 ;  /* 0x000000ffff087224 */ /* 0x000fe400078e0006 */
[----:B------:R-:W-:-:S04]  /*1800*/  IMAD.MOV.U32 R9, RZ, RZ, 0x0 ;  /* 0x00000000ff097424 */ /* 0x000fc800078e00ff */
[----:B0-----:R-:W-:Y:S05]  /*1810*/  RET.REL.NODEC R8 `(_ZN16lidar_processing4cuda21calculatePointMetricsEPNS0_9CudaPointEi) ;  /* 0xffffffe408f87950 */ /* 0x001fea0003c3ffff */
.L_x_235:
        /* <DEDUP_REMOVED lines=14> */
.L_x_301:


//--------------------- .text._ZN16lidar_processing4cuda26strictGroundClassificationEPKNS0_9CudaPointEPbPfiNS0_17PlaneCoefficientsEffff --------------------------
	.section	.text._ZN16lidar_processing4cuda26strictGroundClassificationEPKNS0_9CudaPointEPbPfiNS0_17PlaneCoefficientsEffff,"ax",@progbits
	.align	128
        .global         _ZN16lidar_processing4cuda26strictGroundClassificationEPKNS0_9CudaPointEPbPfiNS0_17PlaneCoefficientsEffff
        .type           _ZN16lidar_processing4cuda26strictGroundClassificationEPKNS0_9CudaPointEPbPfiNS0_17PlaneCoefficientsEffff,@function
        .size           _ZN16lidar_processing4cuda26strictGroundClassificationEPKNS0_9CudaPointEPbPfiNS0_17PlaneCoefficientsEffff,(.L_x_303 - _ZN16lidar_processing4cuda26strictGroundClassificationEPKNS0_9CudaPointEPbPfiNS0_17PlaneCoefficientsEffff)
        .other          _ZN16lidar_processing4cuda26strictGroundClassificationEPKNS0_9CudaPointEPbPfiNS0_17PlaneCoefficientsEffff,@"STO_CUDA_ENTRY STV_DEFAULT"
_ZN16lidar_processing4cuda26strictGroundClassificationEPKNS0_9CudaPointEPbPfiNS0_17PlaneCoefficientsEffff:
.text._ZN16lidar_processing4cuda26strictGroundClassificationEPKNS0_9CudaPointEPbPfiNS0_17PlaneCoefficientsEffff:
        /* <DEDUP_REMOVED lines=8> */
[----:B------:R-:W0:Y:S01]  /*0080*/  LDC R11, c[0x0][0x3a4] ;  /* 0x0000e900ff0b7b82 */ /* 0x000e220000000800 */
[----:B------:R-:W0:Y:S02]  /*0090*/  LDCU UR4, c[0x0][0x3b0] ;  /* 0x00007600ff0477ac */ /* 0x000e240008000800 */
[----:B0-----:R-:W-:Y:S01]  /*00a0*/  FSETP.GEU.AND P0, PT, R11, UR4, PT ;  /* 0x000000040b007c0b */ /* 0x001fe2000bf0e000 */
[----:B------:R-:W0:-:S12]  /*00b0*/  LDCU.64 UR4, c[0x0][0x358] ;  /* 0x00006b00ff0477ac */ /* 0x000e180008000a00 */
[----:B------:R-:W-:Y:S05]  /*00c0*/  @P0 BRA `(.L_x_236) ;  /* 0x0000000000200947 */ /* 0x000fea0003800000 */
[----:B------:R-:W1:Y:S01]  /*00d0*/  LDC.64 R2, c[0x0][0x390] ;  /* 0x0000e400ff027b82 */ /* 0x000e620000000a00 */
[----:B------:R-:W2:Y:S02]  /*00e0*/  LDCU.64 UR6, c[0x0][0x388] ;  /* 0x00007100ff0677ac */ /* 0x000ea40008000a00 */
[----:B--2---:R-:W-:-:S04]  /*00f0*/  IADD3 R4, P0, PT, R6, UR6, RZ ;  /* 0x0000000606047c10 */ /* 0x004fc8000ff1e0ff */
[C---:B------:R-:W-:Y:S01]  /*0100*/  LEA.HI.X.SX32 R5, R6.reuse, UR7, 0x1, P0 ;  /* 0x0000000706057c11 */ /* 0x040fe200080f0eff */
[----:B-1----:R-:W-:-:S04]  /*0110*/  IMAD.WIDE R6, R6, 0x4, R2 ;  /* 0x0000000406067825 */ /* 0x002fc800078e0202 */
[----:B0-----:R-:W-:Y:S04]  /*0120*/  STG.E.U8 desc[UR4][R4.64], RZ ;  /* 0x000000ff04007986 */ /* 0x001fe8000c101104 */
[----:B------:R-:W-:Y:S01]  /*0130*/  STG.E desc[UR4][R6.64], RZ ;  /* 0x000000ff06007986 */ /* 0x000fe2000c101904 */
[----:B------:R-:W-:Y:S05]  /*0140*/  EXIT ;  /* 0x000000000000794d */ /* 0x000fea0003800000 */
.L_x_236:
[----:B------:R-:W1:Y:S01]  /*0150*/  LDC.64 R4, c[0x0][0x380] ;  /* 0x0000e000ff047b82 */ /* 0x000e620000000a00 */
[----:B------:R-:W2:Y:S07]  /*0160*/  LDCU UR6, c[0x0][0x3a8] ;  /* 0x00007500ff0677ac */ /* 0x000eae0008000800 */
[----:B------:R-:W3:Y:S08]  /*0170*/  LDC R10, c[0x0][0x3a0] ;  /* 0x0000e800ff0a7b82 */ /* 0x000ef00000000800 */
[----:B------:R-:W4:Y:S01]  /*0180*/  LDC R13, c[0x0][0x39c] ;  /* 0x0000e700ff0d7b82 */ /* 0x000f220000000800 */
[----:B-1----:R-:W-:-:S05]  /*0190*/  IMAD.WIDE R4, R6, 0x1c, R4 ;  /* 0x0000001c06047825 */ /* 0x002fca00078e0204 */
[----:B0-----:R-:W5:Y:S04]  /*01a0*/  LDG.E R7, desc[UR4][R4.64+0x4] ;  /* 0x0000040404077981 */ /* 0x001f68000c1e1900 */
[----:B------:R-:W2:Y:S04]  /*01b0*/  LDG.E R8, desc[UR4][R4.64] ;  /* 0x0000000404087981 */ /* 0x000ea8000c1e1900 */
[----:B------:R-:W2:Y:S01]  /*01c0*/  LDG.E R0, desc[UR4][R4.64+0x8] ;  /* 0x0000080404007981 */ /* 0x000ea2000c1e1900 */
[----:B---3--:R-:W-:-:S04]  /*01d0*/  FMUL R2, R10, R10 ;  /* 0x0000000a0a027220 */ /* 0x008fc80000400000 */
[----:B----4-:R-:W-:-:S04]  /*01e0*/  FFMA R2, R13, R13, R2 ;  /* 0x0000000d0d027223 */ /* 0x010fc80000000002 */
[----:B------:R-:W-:-:S04]  /*01f0*/  FFMA R3, R11, R11, R2 ;  /* 0x0000000b0b037223 */ /* 0x000fc80000000002 */
[----:B------:R-:W-:-:S05]  /*0200*/  VIADD R2, R3, 0xf3000000 ;  /* 0xf300000003027836 */ /* 0x000fca0000000000 */
[----:B------:R-:W-:Y:S01]  /*0210*/  ISETP.GT.U32.AND P0, PT, R2, 0x727fffff, PT ;  /* 0x727fffff0200780c */ /* 0x000fe20003f04070 */
[----:B-----5:R-:W-:Y:S02]  /*0220*/  FMUL R9, R7, R10 ;  /* 0x0000000a07097220 */ /* 0x020fe40000400000 */
[----:B------:R0:W1:Y:S02]  /*0230*/  MUFU.RSQ R10, R3 ;  /* 0x00000003000a7308 */ /* 0x0000640000001400 */
[----:B--2---:R-:W-:-:S04]  /*0240*/  FFMA R9, R8, R13, R9 ;  /* 0x0000000d08097223 */ /* 0x004fc80000000009 */
[----:B------:R-:W-:-:S04]  /*0250*/  FFMA R2, R0, R11, R9 ;  /* 0x0000000b00027223 */ /* 0x000fc80000000009 */
[----:B------:R-:W-:Y:S01]  /*0260*/  FADD R2, R2, UR6 ;  /* 0x0000000602027e21 */ /* 0x000fe20008000000 */
[----:B0-----:R-:W-:Y:S06]  /*0270*/  @!P0 BRA `(.L_x_237) ;  /* 0x0000000000148947 */ /* 0x001fec0003800000 */
[----:B------:R-:W-:Y:S01]  /*0280*/  BSSY.RECONVERGENT B0, `(.L_x_238) ;  /* 0x0000003000007945 */ /* 0x000fe20003800200 */
[----:B------:R-:W-:-:S07]  /*0290*/  MOV R17, 0x2b0 ;  /* 0x000002b000117802 */ /* 0x000fce0000000f00 */
[----:B-1----:R-:W-:Y:S05]  /*02a0*/  CALL.REL.NOINC `($__internal_9_$__cuda_sm20_sqrt_rn_f32_slowpath) ;  /* 0x00000008003c7944 */ /* 0x002fea0003c00000 */
[----:B------:R-:W-:Y:S05]  /*02b0*/  BSYNC.RECONVERGENT B0 ;  /* 0x0000000000007941 */ /* 0x000fea0003800200 */
.L_x_238:
[----:B------:R-:W-:Y:S05]  /*02c0*/  BRA `(.L_x_239) ;  /* 0x0000000000107947 */ /* 0x000fea0003800000 */
.L_x_237:
[----:B-1----:R-:W-:Y:S01]  /*02d0*/  FMUL.FTZ R12, R3, R10 ;  /* 0x0000000a030c7220 */ /* 0x002fe20000410000 */
[----:B------:R-:W-:-:S03]  /*02e0*/  FMUL.FTZ R10, R10, 0.5 ;  /* 0x3f0000000a0a7820 */ /* 0x000fc60000410000 */
[----:B------:R-:W-:-:S04]  /*02f0*/  FFMA R3, -R12, R12, R3 ;  /* 0x0000000c0c037223 */ /* 0x000fc80000000103 */
[----:B------:R-:W-:-:S07]  /*0300*/  FFMA R3, R3, R10, R12 ;  /* 0x0000000a03037223 */ /* 0x000fce000000000c */
.L_x_239:
[----:B------:R-:W0:Y:S01]  /*0310*/  MUFU.RCP R10, R3 ;  /* 0x00000003000a7308 */ /* 0x000e220000001000 */
[----:B------:R-:W-:Y:S07]  /*0320*/  BSSY.RECONVERGENT B0, `(.L_x_240) ;  /* 0x000000c000007945 */ /* 0x000fee0003800200 */
[----:B------:R-:W1:Y:S01]  /*0330*/  FCHK P0, |R2|, R3 ;  /* 0x0000000302007302 */ /* 0x000e620000000200 */
[----:B0-----:R-:W-:-:S04]  /*0340*/  FFMA R11, R10, -R3, 1 ;  /* 0x3f8000000a0b7423 */ /* 0x001fc80000000803 */
[----:B------:R-:W-:-:S04]  /*0350*/  FFMA R11, R10, R11, R10 ;  /* 0x0000000b0a0b7223 */ /* 0x000fc8000000000a */
[----:B------:R-:W-:-:S04]  /*0360*/  FFMA R10, |R2|, R11, RZ ;  /* 0x0000000b020a7223 */ /* 0x000fc800000002ff */
[----:B------:R-:W-:-:S04]  /*0370*/  FFMA R12, R10, -R3, |R2| ;  /* 0x800000030a0c7223 */ /* 0x000fc80000000402 */
[----:B------:R-:W-:Y:S01]  /*0380*/  FFMA R11, R11, R12, R10 ;  /* 0x0000000c0b0b7223 */ /* 0x000fe2000000000a */
[----:B-1----:R-:W-:Y:S06]  /*0390*/  @!P0 BRA `(.L_x_241) ;  /* 0x0000000000108947 */ /* 0x002fec0003800000 */
[----:B------:R-:W-:Y:S01]  /*03a0*/  FADD R2, |R2|, -RZ ;  /* 0x800000ff02027221 */ /* 0x000fe20000000200 */
[----:B------:R-:W-:-:S07]  /*03b0*/  MOV R12, 0x3d0 ;  /* 0x000003d0000c7802 */ /* 0x000fce0000000f00 */
[----:B------:R-:W-:Y:S05]  /*03c0*/  CALL.REL.NOINC `($__internal_10_$__cuda_sm3x_div_rn_noftz_f32_slowpath) ;  /* 0x0000000800507944 */ /* 0x000fea0003c00000 */
[----:B------:R-:W-:-:S07]  /*03d0*/  IMAD.MOV.U32 R11, RZ, RZ, R2 ;  /* 0x000000ffff0b7224 */ /* 0x000fce00078e0002 */
.L_x_241:
[----:B------:R-:W-:Y:S05]  /*03e0*/  BSYNC.RECONVERGENT B0 ;  /* 0x0000000000007941 */ /* 0x000fea0003800200 */
.L_x_240:
[----:B------:R-:W0:Y:S01]  /*03f0*/  LDCU UR6, c[0x0][0x3ac] ;  /* 0x00007580ff0677ac */ /* 0x000e220008000800 */
[----:B------:R-:W-:Y:S01]  /*0400*/  BSSY.RECONVERGENT B0, `(.L_x_242) ;  /* 0x0000044000007945 */ /* 0x000fe20003800200 */
[----:B------:R-:W-:Y:S02]  /*0410*/  PRMT R10, RZ, 0x7610, R10 ;  /* 0x00007610ff0a7816 */ /* 0x000fe4000000000a */
[----:B0-----:R-:W-:-:S13]  /*0420*/  FSETP.GEU.AND P0, PT, R11, UR6, PT ;  /* 0x000000060b007c0b */ /* 0x001fda000bf0e000 */
[----:B------:R-:W-:Y:S05]  /*0430*/  @P0 BRA `(.L_x_243) ;  /* 0x0000000400000947 */ /* 0x000fea0003800000 */
[----:B------:R-:W-:Y:S01]  /*0440*/  FMUL R7, R7, R7 ;  /* 0x0000000707077220 */ /* 0x000fe20000400000 */
[----:B------:R-:W0:Y:S01]  /*0450*/  LDCU UR6, c[0x0][0x3b8] ;  /* 0x00007700ff0677ac */ /* 0x000e220008000800 */
[----:B------:R-:W-:Y:S02]  /*0460*/  BSSY.RECONVERGENT B1, `(.L_x_244) ;  /* 0x0000012000017945 */ /* 0x000fe40003800200 */
[----:B------:R-:W-:Y:S01]  /*0470*/  FFMA R3, R8, R8, R7 ;  /* 0x0000000808037223 */ /* 0x000fe20000000007 */
[----:B------:R-:W1:Y:S03]  /*0480*/  LDCU UR7, c[0x0][0x3b4] ;  /* 0x00007680ff0777ac */ /* 0x000e660008000800 */
[----:B------:R2:W3:Y:S01]  /*0490*/  MUFU.RSQ R2, R3 ;  /* 0x0000000300027308 */ /* 0x0004e20000001400 */
[----:B------:R-:W-:-:S04]  /*04a0*/  IADD3 R7, PT, PT, R3, -0xd000000, RZ ;  /* 0xf300000003077810 */ /* 0x000fc80007ffe0ff */
[----:B------:R-:W-:Y:S02]  /*04b0*/  ISETP.GT.U32.AND P1, PT, R7, 0x727fffff, PT ;  /* 0x727fffff0700780c */ /* 0x000fe40003f24070 */
[----:B0-----:R-:W-:-:S04]  /*04c0*/  FSETP.GEU.AND P0, PT, R0, UR6, PT ;  /* 0x0000000600007c0b */ /* 0x001fc8000bf0e000 */
[----:B-1----:R-:W-:-:S04]  /*04d0*/  FSETP.LEU.AND P0, PT, R0, UR7, P0 ;  /* 0x0000000700007c0b */ /* 0x002fc8000870b000 */
[----:B------:R-:W-:-:S03]  /*04e0*/  SEL R10, RZ, 0x1, !P0 ;  /* 0x00000001ff0a7807 */ /* 0x000fc60004000000 */
[----:B--23--:R-:W-:Y:S06]  /*04f0*/  @!P1 BRA `(.L_x_245) ;  /* 0x0000000000109947 */ /* 0x00cfec0003800000 */
[----:B------:R-:W-:-:S07]  /*0500*/  MOV R17, 0x520 ;  /* 0x0000052000117802 */ /* 0x000fce0000000f00 */
[----:B------:R-:W-:Y:S05]  /*0510*/  CALL.REL.NOINC `($__internal_9_$__cuda_sm20_sqrt_rn_f32_slowpath) ;  /* 0x0000000400a07944 */ /* 0x000fea0003c00000 */
[----:B------:R-:W-:Y:S01]  /*0520*/  IMAD.MOV.U32 R7, RZ, RZ, R3 ;  /* 0x000000ffff077224 */ /* 0x000fe200078e0003 */
[----:B------:R-:W-:Y:S06]  /*0530*/  BRA `(.L_x_246) ;  /* 0x0000000000107947 */ /* 0x000fec0003800000 */
.L_x_245:
[----:B------:R-:W-:Y:S01]  /*0540*/  FMUL.FTZ R8, R3, R2 ;  /* 0x0000000203087220 */ /* 0x000fe20000410000 */
[----:B------:R-:W-:-:S03]  /*0550*/  FMUL.FTZ R2, R2, 0.5 ;  /* 0x3f00000002027820 */ /* 0x000fc60000410000 */
[----:B------:R-:W-:-:S04]  /*0560*/  FFMA R3, -R8, R8, R3 ;  /* 0x0000000808037223 */ /* 0x000fc80000000103 */
[----:B------:R-:W-:-:S07]  /*0570*/  FFMA R7, R3, R2, R8 ;  /* 0x0000000203077223 */ /* 0x000fce0000000008 */
.L_x_246:
[----:B------:R-:W-:Y:S05]  /*0580*/  BSYNC.RECONVERGENT B1 ;  /* 0x0000000000017941 */ /* 0x000fea0003800200 */
.L_x_244:
[----:B------:R-:W-:Y:S01]  /*0590*/  FSETP.GT.AND P0, PT, R7, 10, PT ;  /* 0x412000000700780b */ /* 0x000fe20003f04000 */
[----:B------:R-:W-:-:S12]  /*05a0*/  BSSY.RECONVERGENT B1, `(.L_x_247) ;  /* 0x0000017000017945 */ /* 0x000fd80003800200 */
[----:B------:R-:W-:Y:S05]  /*05b0*/  @!P0 BRA `(.L_x_248) ;  /* 0x0000000000548947 */ /* 0x000fea0003800000 */
[----:B------:R-:W0:Y:S01]  /*05c0*/  LDC R13, c[0x0][0x3a4] ;  /* 0x0000e900ff0d7b82 */ /* 0x000e220000000800 */
[----:B------:R-:W1:Y:S01]  /*05d0*/  LDCU UR6, c[0x0][0x3a8] ;  /* 0x00007500ff0677ac */ /* 0x000e620008000800 */
[----:B------:R-:W-:Y:S01]  /*05e0*/  BSSY.RECONVERGENT B2, `(.L_x_249) ;  /* 0x000000f000027945 */ /* 0x000fe20003800200 */
[----:B-1----:R-:W-:Y:S01]  /*05f0*/  FADD R2, R9, UR6 ;  /* 0x0000000609027e21 */ /* 0x002fe20008000000 */
[----:B0-----:R-:W0:Y:S08]  /*0600*/  MUFU.RCP R3, R13 ;  /* 0x0000000d00037308 */ /* 0x001e300000001000 */
[----:B------:R-:W1:Y:S01]  /*0610*/  FCHK P0, R2, R13 ;  /* 0x0000000d02007302 */ /* 0x000e620000000000 */
[----:B0-----:R-:W-:-:S04]  /*0620*/  FFMA R8, R3, -R13, 1 ;  /* 0x3f80000003087423 */ /* 0x001fc8000000080d */
[----:B------:R-:W-:-:S04]  /*0630*/  FFMA R3, R3, R8, R3 ;  /* 0x0000000803037223 */ /* 0x000fc80000000003 */
[----:B------:R-:W-:-:S04]  /*0640*/  FFMA R8, R2, R3, RZ ;  /* 0x0000000302087223 */ /* 0x000fc800000000ff */
[----:B------:R-:W-:-:S04]  /*0650*/  FFMA R9, R8, -R13, R2 ;  /* 0x8000000d08097223 */ /* 0x000fc80000000002 */
[----:B------:R-:W-:Y:S01]  /*0660*/  FFMA R3, R3, R9, R8 ;  /* 0x0000000903037223 */ /* 0x000fe20000000008 */
[----:B-1----:R-:W-:Y:S06]  /*0670*/  @!P0 BRA `(.L_x_250) ;  /* 0x0000000000148947 */ /* 0x002fec0003800000 */
[----:B------:R-:W0:Y:S01]  /*0680*/  LDCU UR6, c[0x0][0x3a4] ;  /* 0x00007480ff0677ac */ /* 0x000e220008000800 */
[----:B------:R-:W-:Y:S02]  /*0690*/  MOV R12, 0x6c0 ;  /* 0x000006c0000c7802 */ /* 0x000fe40000000f00 */
[----:B0-----:R-:W-:-:S07]  /*06a0*/  MOV R3, UR6 ;  /* 0x0000000600037c02 */ /* 0x001fce0008000f00 */
[----:B------:R-:W-:Y:S05]  /*06b0*/  CALL.REL.NOINC `($__internal_10_$__cuda_sm3x_div_rn_noftz_f32_slowpath) ;  /* 0x0000000400947944 */ /* 0x000fea0003c00000 */
[----:B------:R-:W-:-:S07]  /*06c0*/  IMAD.MOV.U32 R3, RZ, RZ, R2 ;  /* 0x000000ffff037224 */ /* 0x000fce00078e0002 */
.L_x_250:
[----:B------:R-:W-:Y:S05]  /*06d0*/  BSYNC.RECONVERGENT B2 ;  /* 0x0000000000027941 */ /* 0x000fea0003800200 */
.L_x_249:
[----:B------:R-:W-:-:S05]  /*06e0*/  FADD R3, R0, R3 ;  /* 0x0000000300037221 */ /* 0x000fca0000000000 */
[----:B------:R-:W-:-:S04]  /*06f0*/  FSETP.GT.AND P0, PT, |R3|, 0.5, PT ;  /* 0x3f0000000300780b */ /* 0x000fc80003f04200 */
[----:B------:R-:W-:-:S09]  /*0700*/  SEL R10, R10, RZ, !P0 ;  /* 0x000000ff0a0a7207 */ /* 0x000fd20004000000 */
.L_x_248:
[----:B------:R-:W-:Y:S05]  /*0710*/  BSYNC.RECONVERGENT B1 ;  /* 0x0000000000017941 */ /* 0x000fea0003800200 */
.L_x_247:
[----:B------:R-:W-:-:S13]  /*0720*/  FSETP.GT.AND P0, PT, R7, 5, PT ;  /* 0x40a000000700780b */ /* 0x000fda0003f04000 */
[----:B------:R-:W-:Y:S05]  /*0730*/  @!P0 BRA `(.L_x_243) ;  /* 0x0000000000408947 */ /* 0x000fea0003800000 */
        /* <DEDUP_REMOVED lines=10> */
[----:B------:R-:W-:Y:S02]  /*07e0*/  MOV R3, R7 ;  /* 0x0000000700037202 */ /* 0x000fe40000000f00 */
[----:B------:R-:W-:-:S07]  /*07f0*/  MOV R12, 0x810 ;  /* 0x00000810000c7802 */ /* 0x000fce0000000f00 */
[----:B------:R-:W-:Y:S05]  /*0800*/  CALL.REL.NOINC `($__internal_10_$__cuda_sm3x_div_rn_noftz_f32_slowpath) ;  /* 0x0000000400407944 */ /* 0x000fea0003c00000 */
.L_x_252:
[----:B------:R-:W-:Y:S05]  /*0810*/  BSYNC.RECONVERGENT B1 ;  /* 0x0000000000017941 */ /* 0x000fea0003800200 */
.L_x_251:
[----:B------:R-:W-:-:S13]  /*0820*/  FSETP.GT.AND P0, PT, R2, 0.30000001192092895508, PT ;  /* 0x3e99999a0200780b */ /* 0x000fda0003f04000 */
[----:B------:R-:W-:-:S07]  /*0830*/  @P0 PRMT R10, RZ, 0x7610, R10 ;  /* 0x00007610ff0a0816 */ /* 0x000fce000000000a */
.L_x_243:
[----:B------:R-:W-:Y:S05]  /*0840*/  BSYNC.RECONVERGENT B0 ;  /* 0x0000000000007941 */ /* 0x000fea0003800200 */
.L_x_242:
[----:B------:R-:W0:Y:S01]  /*0850*/  LDCU.64 UR6, c[0x0][0x388] ;  /* 0x00007100ff0677ac */ /* 0x000e220008000a00 */
[----:B------:R-:W-:Y:S01]  /*0860*/  PRMT R0, R10, 0x9910, RZ ;  /* 0x000099100a007816 */ /* 0x000fe200000000ff */
[----:B------:R-:W-:Y:S01]  /*0870*/  BSSY.RECONVERGENT B0, `(.L_x_253) ;  /* 0x000002d000007945 */ /* 0x000fe20003800200 */
[----:B0-----:R-:W-:-:S04]  /*0880*/  IADD3 R2, P0, PT, R6, UR6, RZ ;  /* 0x0000000606027c10 */ /* 0x001fc8000ff1e0ff */
[----:B------:R-:W-:Y:S02]  /*0890*/  LEA.HI.X.SX32 R3, R6, UR7, 0x1, P0 ;  /* 0x0000000706037c11 */ /* 0x000fe400080f0eff */
[----:B------:R-:W-:Y:S01]  /*08a0*/  ISETP.NE.AND P0, PT, R0, RZ, PT ;  /* 0x000000ff0000720c */ /* 0x000fe20003f05270 */
[----:B------:R-:W-:Y:S02]  /*08b0*/  IMAD.MOV.U32 R0, RZ, RZ, RZ ;  /* 0x000000ffff007224 */ /* 0x000fe400078e00ff */
[----:B------:R0:W-:Y:S10]  /*08c0*/  STG.E.U8 desc[UR4][R2.64], R10 ;  /* 0x0000000a02007986 */ /* 0x0001f4000c101104 */
[----:B------:R-:W-:Y:S05]  /*08d0*/  @!P0 BRA `(.L_x_254) ;  /* 0x0000000000988947 */ /* 0x000fea0003800000 */
[----:B------:R-:W1:Y:S01]  /*08e0*/  LDC R7, c[0x0][0x3ac] ;  /* 0x0000eb00ff077b82 */ /* 0x000e620000000800 */
[----:B------:R-:W-:Y:S01]  /*08f0*/  BSSY.RECONVERGENT B1, `(.L_x_255) ;  /* 0x000000f000017945 */ /* 0x000fe20003800200 */
[----:B-1----:R-:W0:Y:S08]  /*0900*/  MUFU.RCP R0, R7 ;  /* 0x0000000700007308 */ /* 0x002e300000001000 */
[----:B------:R-:W1:Y:S01]  /*0910*/  FCHK P0, -R11, R7 ;  /* 0x000000070b007302 */ /* 0x000e620000000100 */
[----:B0-----:R-:W-:-:S04]  /*0920*/  FFMA R3, R0, -R7, 1 ;  /* 0x3f80000000037423 */ /* 0x001fc80000000807 */
[----:B------:R-:W-:-:S04]  /*0930*/  FFMA R0, R0, R3, R0 ;  /* 0x0000000300007223 */ /* 0x000fc80000000000 */
[----:B------:R-:W-:-:S04]  /*0940*/  FFMA R2, R0, -R11, RZ ;  /* 0x8000000b00027223 */ /* 0x000fc800000000ff */
[----:B------:R-:W-:-:S04]  /*0950*/  FFMA R3, R2, -R7, -R11 ;  /* 0x8000000702037223 */ /* 0x000fc8000000080b */
[----:B------:R-:W-:Y:S01]  /*0960*/  FFMA R0, R0, R3, R2 ;  /* 0x0000000300007223 */ /* 0x000fe20000000002 */
[----:B-1----:R-:W-:Y:S06]  /*0970*/  @!P0 BRA `(.L_x_256) ;  /* 0x0000000000188947 */ /* 0x002fec0003800000 */
[----:B------:R-:W0:Y:S01]  /*0980*/  LDCU UR6, c[0x0][0x3ac] ;  /* 0x00007580ff0677ac */ /* 0x000e220008000800 */
[----:B------:R-:W-:Y:S01]  /*0990*/  FADD R2, -R11, -RZ ;  /* 0x800000ff0b027221 */ /* 0x000fe20000000100 */
[----:B------:R-:W-:Y:S02]  /*09a0*/  MOV R12, 0x9d0 ;  /* 0x000009d0000c7802 */ /* 0x000fe40000000f00 */
[----:B0-----:R-:W-:-:S07]  /*09b0*/  MOV R3, UR6 ;  /* 0x0000000600037c02 */ /* 0x001fce0008000f00 */
[----:B------:R-:W-:Y:S05]  /*09c0*/  CALL.REL.NOINC `($__internal_10_$__cuda_sm3x_div_rn_noftz_f32_slowpath) ;  /* 0x0000000000d07944 */ /* 0x000fea0003c00000 */
[----:B------:R-:W-:-:S07]  /*09d0*/  IMAD.MOV.U32 R0, RZ, RZ, R2 ;  /* 0x000000ffff007224 */ /* 0x000fce00078e0002 */
.L_x_256:
[----:B------:R-:W-:Y:S05]  /*09e0*/  BSYNC.RECONVERGENT B1 ;  /* 0x0000000000017941 */ /* 0x000fea0003800200 */
.L_x_255:
[----:B------:R-:W2:Y:S01]  /*09f0*/  LDG.E R4, desc[UR4][R4.64+0x8] ;  /* 0x0000080404047981 */ /* 0x000ea2000c1e1900 */
[----:B------:R-:W-:Y:S02]  /*0a00*/  HFMA2 R3, -RZ, RZ, 0.96630859375, -0.0022525787353515625 ;  /* 0x3bbb989dff037431 */ /* 0x000fe400000001ff */
[----:B------:R-:W-:Y:S01]  /*0a10*/  IMAD.MOV.U32 R7, RZ, RZ, 0x437c0000 ;  /* 0x437c0000ff077424 */ /* 0x000fe200078e00ff */
[----:B------:R-:W0:Y:S02]  /*0a20*/  LDCU UR6, c[0x0][0x3a4] ;  /* 0x00007480ff0677ac */ /* 0x000e240008000800 */
[----:B------:R-:W-:-:S04]  /*0a30*/  FFMA.SAT R2, R0, R3, 0.5 ;  /* 0x3f00000000027423 */ /* 0x000fc80000002003 */
[----:B------:R-:W-:Y:S02]  /*0a40*/  FFMA.RM R2, R2, R7, 12582913 ;  /* 0x4b40000102027423 */ /* 0x000fe40000004007 */
[----:B------:R-:W1:Y:S02]  /*0a50*/  LDC R7, c[0x0][0x3ac] ;  /* 0x0000eb00ff077b82 */ /* 0x000e640000000800 */
[C---:B------:R-:W-:Y:S01]  /*0a60*/  FADD R3, R2.reuse, -12583039 ;  /* 0xcb40007f02037421 */ /* 0x040fe20000000000 */
[----:B------:R-:W-:-:S03]  /*0a70*/  SHF.L.U32 R2, R2, 0x17, RZ ;  /* 0x0000001702027819 */ /* 0x000fc600000006ff */
[----:B------:R-:W-:-:S04]  /*0a80*/  FFMA R3, R0, 1.4426950216293334961, -R3 ;  /* 0x3fb8aa3b00037823 */ /* 0x000fc80000000803 */
[----:B------:R-:W-:-:S06]  /*0a90*/  FFMA R3, R0, 1.925963033500011079e-08, R3 ;  /* 0x32a5706000037823 */ /* 0x000fcc0000000003 */
[----:B------:R-:W3:Y:S01]  /*0aa0*/  MUFU.EX2 R3, R3 ;  /* 0x0000000300037308 */ /* 0x000ee20000000800 */
[----:B-1----:R-:W-:-:S05]  /*0ab0*/  FMUL R0, R7, 0.80000001192092895508 ;  /* 0x3f4ccccd07007820 */ /* 0x002fca0000400000 */
[----:B------:R-:W-:Y:S01]  /*0ac0*/  FSETP.GT.AND P1, PT, R11, R0, PT ;  /* 0x000000000b00720b */ /* 0x000fe20003f24000 */
[----:B---3--:R-:W-:-:S04]  /*0ad0*/  FMUL R2, R2, R3 ;  /* 0x0000000302027220 */ /* 0x008fc80000400000 */
[----:B0-----:R-:W-:-:S04]  /*0ae0*/  FMUL R2, R2, UR6 ;  /* 0x0000000602027c20 */ /* 0x001fc80008400000 */
[----:B------:R-:W-:Y:S01]  /*0af0*/  FMUL R0, R2, 0.5 ;  /* 0x3f00000002007820 */ /* 0x000fe20000400000 */
[C---:B--2---:R-:W-:Y:S02]  /*0b00*/  FSETP.GT.AND P0, PT, R4.reuse, 0.20000000298023223877, PT ;  /* 0x3e4ccccd0400780b */ /* 0x044fe40003f04000 */
[----:B------:R-:W-:-:S11]  /*0b10*/  FSETP.GEU.AND P2, PT, R4, -2, PT ;  /* 0xc00000000400780b */ /* 0x000fd60003f4e000 */
[----:B------:R-:W-:-:S05]  /*0b20*/  @!P0 FSEL R0, R0, R2, !P2 ;  /* 0x0000000200008208 */ /* 0x000fca0005000000 */
[----:B------:R-:W-:-:S07]  /*0b30*/  @P1 FMUL R0, R0, 0.69999998807907104492 ;  /* 0x3f33333300001820 */ /* 0x000fce0000400000 */
.L_x_254:
[----:B------:R-:W-:Y:S05]  /*0b40*/  BSYNC.RECONVERGENT B0 ;  /* 0x0000000000007941 */ /* 0x000fea0003800200 */
.L_x_253:
[----:B0-----:R-:W0:Y:S01]  /*0b50*/  LDC.64 R2, c[0x0][0x390] ;  /* 0x0000e400ff027b82 */ /* 0x001e220000000a00 */
[----:B------:R-:W-:Y:S01]  /*0b60*/  FADD.SAT R5, RZ, R0 ;  /* 0x00000000ff057221 */ /* 0x000fe20000002000 */
[----:B0-----:R-:W-:-:S05]  /*0b70*/  IMAD.WIDE R2, R6, 0x4, R2 ;  /* 0x0000000406027825 */ /* 0x001fca00078e0202 */
[----:B------:R-:W-:Y:S01]  /*0b80*/  STG.E desc[UR4][R2.64], R5 ;  /* 0x0000000502007986 */ /* 0x000fe2000c101904 */
[----:B------:R-:W-:Y:S05]  /*0b90*/  EXIT ;  /* 0x000000000000794d */ /* 0x000fea0003800000 */
        .weak           $__internal_9_$__cuda_sm20_sqrt_rn_f32_slowpath
        .type           $__internal_9_$__cuda_sm20_sqrt_rn_f32_slowpath,@function
        .size           $__internal_9_$__cuda_sm20_sqrt_rn_f32_slowpath,($__internal_10_$__cuda_sm3x_div_rn_noftz_f32_slowpath - $__internal_9_$__cuda_sm20_sqrt_rn_f32_slowpath)
$__internal_9_$__cuda_sm20_sqrt_rn_f32_slowpath:
        /* <DEDUP_REMOVED lines=19> */
.L_x_257:
[----:B------:R-:W-:Y:S01]  /*0cd0*/  HFMA2 R13, -RZ, RZ, 0, 0 ;  /* 0x00000000ff0d7431 */ /* 0x000fe200000001ff */
[----:B------:R-:W-:Y:S01]  /*0ce0*/  MOV R3, R12 ;  /* 0x0000000c00037202 */ /* 0x000fe20000000f00 */
[----:B------:R-:W-:-:S04]  /*0cf0*/  IMAD.MOV.U32 R12, RZ, RZ, R17 ;  /* 0x000000ffff0c7224 */ /* 0x000fc800078e0011 */
[----:B------:R-:W-:Y:S05]  /*0d00*/  RET.REL.NODEC R12 `(_ZN16lidar_processing4cuda26strictGroundClassificationEPKNS0_9CudaPointEPbPfiNS0_17PlaneCoefficientsEffff) ;  /* 0xfffffff00cbc7950 */ /* 0x000fea0003c3ffff */
        .weak           $__internal_10_$__cuda_sm3x_div_rn_noftz_f32_slowpath
        .type           $__internal_10_$__cuda_sm3x_div_rn_noftz_f32_slowpath,@function
        .size           $__internal_10_$__cuda_sm3x_div_rn_noftz_f32_slowpath,(.L_x_303 - $__internal_10_$__cuda_sm3x_div_rn_noftz_f32_slowpath)
$__internal_10_$__cuda_sm3x_div_rn_noftz_f32_slowpath:
[----:B------:R-:W-:Y:S01]  /*0d10*/  SHF.R.U32.HI R14, RZ, 0x17, R3 ;  /* 0x00000017ff0e7819 */ /* 0x000fe20000011603 */
[----:B------:R-:W-:Y:S01]  /*0d20*/  BSSY.RECONVERGENT B3, `(.L_x_258) ;  /* 0x0000062000037945 */ /* 0x000fe20003800200 */
[----:B------:R-:W-:Y:S02]  /*0d30*/  SHF.R.U32.HI R13, RZ, 0x17, R2 ;  /* 0x00000017ff0d7819 */ /* 0x000fe40000011602 */
[----:B------:R-:W-:Y:S02]  /*0d40*/  LOP3.LUT R14, R14, 0xff, RZ, 0xc0, !PT ;  /* 0x000000ff0e0e7812 */ /* 0x000fe400078ec0ff */
[----:B------:R-:W-:-:S03]  /*0d50*/  LOP3.LUT R15, R13, 0xff, RZ, 0xc0, !PT ;  /* 0x000000ff0d0f7812 */ /* 0x000fc600078ec0ff */
[----:B------:R-:W-:Y:S01]  /*0d60*/  VIADD R17, R14, 0xffffffff ;  /* 0xffffffff0e117836 */ /* 0x000fe20000000000 */
[----:B------:R-:W-:-:S04]  /*0d70*/  IADD3 R16, PT, PT, R15, -0x1, RZ ;  /* 0xffffffff0f107810 */ /* 0x000fc80007ffe0ff */
        /* <DEDUP_REMOVED lines=22> */
[----:B------:R-:W-:Y:S01]  /*0ee0*/  @P0 MOV R13, RZ ;  /* 0x000000ff000d0202 */ /* 0x000fe20000000f00 */
[----:B------:R-:W-:Y:S02]  /*0ef0*/  @!P0 IMAD.MOV.U32 R13, RZ, RZ, -0x40 ;  /* 0xffffffc0ff0d8424 */ /* 0x000fe400078e00ff */
[----:B------:R-:W-:Y:S01]  /*0f00*/  @!P0 FFMA R2, R2, 1.84467440737095516160e+19, RZ ;  /* 0x5f80000002028823 */ /* 0x000fe200000000ff */
[----:B------:R-:W-:Y:S02]  /*0f10*/  @!P1 FFMA R3, R3, 1.84467440737095516160e+19, RZ ;  /* 0x5f80000003039823 */ /* 0x000fe400000000ff */
[----:B------:R-:W-:-:S07]  /*0f20*/  @!P1 IADD3 R13, PT, PT, R13, 0x40, RZ ;  /* 0x000000400d0d9810 */ /* 0x000fce0007ffe0ff */
.L_x_259:
[----:B------:R-:W-:Y:S01]  /*0f30*/  LEA R16, R14, 0xc0800000, 0x17 ;  /* 0xc08000000e107811 */ /* 0x000fe200078eb8ff */
[----:B------:R-:W-:Y:S01]  /*0f40*/  BSSY.RECONVERGENT B4, `(.L_x_264) ;  /* 0x0000036000047945 */ /* 0x000fe20003800200 */
[----:B------:R-:W-:-:S03]  /*0f50*/  IADD3 R15, PT, PT, R15, -0x7f, RZ ;  /* 0xffffff810f0f7810 */ /* 0x000fc60007ffe0ff */
[----:B------:R-:W-:Y:S02]  /*0f60*/  IMAD.IADD R16, R3, 0x1, -R16 ;  /* 0x0000000103107824 */ /* 0x000fe400078e0a10 */
[C---:B------:R-:W-:Y:S02]  /*0f70*/  IMAD R2, R15.reuse, -0x800000, R2 ;  /* 0xff8000000f027824 */ /* 0x040fe400078e0202 */
[----:B------:R0:W1:Y:S01]  /*0f80*/  MUFU.RCP R3, R16 ;  /* 0x0000001000037308 */ /* 0x0000620000001000 */
[----:B------:R-:W-:Y:S01]  /*0f90*/  FADD.FTZ R17, -R16, -RZ ;  /* 0x800000ff10117221 */ /* 0x000fe20000010100 */
        /* <DEDUP_REMOVED lines=22> */
[-CC-:B------:R-:W-:Y:S01]  /*1100*/  FFMA.RZ R13, R3, R17.reuse, R18.reuse ;  /* 0x00000011030d7223 */ /* 0x180fe2000000c012 */
[----:B------:R-:W-:Y:S01]  /*1110*/  IADD3 R16, PT, PT, R19, 0x20, RZ ;  /* 0x0000002013107810 */ /* 0x000fe20007ffe0ff */
[-CC-:B------:R-:W-:Y:S01]  /*1120*/  FFMA.RM R14, R3, R17.reuse, R18.reuse ;  /* 0x00000011030e7223 */ /* 0x180fe20000004012 */
        /* <DEDUP_REMOVED lines=15> */
[----:B------:R-:W-:-:S04]  /*1220*/  LOP3.LUT R3, R3, R14, RZ, 0xc0, !PT ;  /* 0x0000000e03037212 */ /* 0x000fc800078ec0ff */
[----:B------:R-:W-:-:S04]  /*1230*/  IADD3 R3, PT, PT, R16, R3, RZ ;  /* 0x0000000310037210 */ /* 0x000fc80007ffe0ff */
[----:B------:R-:W-:Y:S01]  /*1240*/  LOP3.LUT R2, R3, R2, RZ, 0xfc, !PT ;  /* 0x0000000203027212 */ /* 0x000fe200078efcff */
[----:B------:R-:W-:Y:S06]  /*1250*/  BRA `(.L_x_267) ;  /* 0x0000000000107947 */ /* 0x000fec0003800000 */
.L_x_266:
[----:B------:R-:W-:-:S04]  /*1260*/  LOP3.LUT R2, R2, 0x80000000, RZ, 0xc0, !PT ;  /* 0x8000000002027812 */ /* 0x000fc800078ec0ff */
[----:B------:R-:W-:Y:S01]  /*1270*/  LOP3.LUT R2, R2, 0x7f800000, RZ, 0xfc, !PT ;  /* 0x7f80000002027812 */ /* 0x000fe200078efcff */
[----:B------:R-:W-:Y:S06]  /*1280*/  BRA `(.L_x_267) ;  /* 0x0000000000047947 */ /* 0x000fec0003800000 */
.L_x_265:
[----:B------:R-:W-:-:S07]  /*1290*/  IMAD R2, R13, 0x800000, R2 ;  /* 0x008000000d027824 */ /* 0x000fce00078e0202 */
.L_x_267:
[----:B------:R-:W-:Y:S05]  /*12a0*/  BSYNC.RECONVERGENT B4 ;  /* 0x0000000000047941 */ /* 0x000fea0003800200 */
.L_x_264:
[----:B------:R-:W-:Y:S05]  /*12b0*/  BRA `(.L_x_268) ;  /* 0x0000000000207947 */ /* 0x000fea0003800000 */
.L_x_263:
[----:B------:R-:W-:-:S04]  /*12c0*/  LOP3.LUT R2, R3, 0x80000000, R2, 0x48, !PT ;  /* 0x8000000003027812 */ /* 0x000fc800078e4802 */
[----:B------:R-:W-:Y:S01]  /*12d0*/  LOP3.LUT R2, R2, 0x7f800000, RZ, 0xfc, !PT ;  /* 0x7f80000002027812 */ /* 0x000fe200078efcff */
[----:B------:R-:W-:Y:S06]  /*12e0*/  BRA `(.L_x_268) ;  /* 0x0000000000147947 */ /* 0x000fec0003800000 */
.L_x_262:
[----:B------:R-:W-:Y:S01]  /*12f0*/  LOP3.LUT R2, R3, 0x80000000, R2, 0x48, !PT ;  /* 0x8000000003027812 */ /* 0x000fe200078e4802 */
[----:B------:R-:W-:Y:S06]  /*1300*/  BRA `(.L_x_268) ;  /* 0x00000000000c7947 */ /* 0x000fec0003800000 */
.L_x_261:
[----:B------:R-:W0:Y:S01]  /*1310*/  MUFU.RSQ R2, -QNAN ;  /* 0xffc0000000027908 */ /* 0x000e220000001400 */
[----:B------:R-:W-:Y:S05]  /*1320*/  BRA `(.L_x_268) ;  /* 0x0000000000047947 */ /* 0x000fea0003800000 */
.L_x_260:
[----:B------:R-:W-:-:S07]  /*1330*/  FADD.FTZ R2, R2, R3 ;  /* 0x0000000302027221 */ /* 0x000fce0000010000 */
.L_x_268:
[----:B------:R-:W-:Y:S05]  /*1340*/  BSYNC.RECONVERGENT B3 ;  /* 0x0000000000037941 */ /* 0x000fea0003800200 */
.L_x_258:
[----:B------:R-:W-:-:S04]  /*1350*/  HFMA2 R13, -RZ, RZ, 0, 0 ;  /* 0x00000000ff0d7431 */ /* 0x000fc800000001ff */
[----:B0-----:R-:W-:Y:S05]  /*1360*/  RET.REL.NODEC R12 `(_ZN16lidar_processing4cuda26strictGroundClassificationEPKNS0_9CudaPointEPbPfiNS0_17PlaneCoefficientsEffff) ;  /* 0xffffffec0c247950 */ /* 0x001fea0003c3ffff */
.L_x_269:
        /* <DEDUP_REMOVED lines=9> */
.L_x_303:


//--------------------- .text._ZN16lidar_processing4cuda28gridBasedGroundPreprocessingEPKNS0_9CudaPointEiffffiiPNS0_8GridCellEPbffff --------------------------
	.section	.text._ZN16lidar_processing4cuda28gridBasedGroundPreprocessingEPKNS0_9CudaPointEiffffiiPNS0_8GridCellEPbffff,"ax",@progbits
	.align	128
        .global         _ZN16lidar_processing4cuda28gridBasedGroundPreprocessingEPKNS0_9CudaPointEiffffiiPNS0_8GridCellEPbffff
        .type           _ZN16lidar_processing4cuda28gridBasedGroundPreprocessingEPKNS0_9CudaPointEiffffiiPNS0_8GridCellEPbffff,@function
        .size           _ZN16lidar_processing4cuda28gridBasedGroundPreprocessingEPKNS0_9CudaPointEiffffiiPNS0_8GridCellEPbffff,(.L_x_305 - _ZN16lidar_processing4cuda28gridBasedGroundPreprocessingEPKNS0_9CudaPointEiffffiiPNS0_8GridCellEPbffff)
        .other          _ZN16lidar_processing4cuda28gridBasedGroundPreprocessingEPKNS0_9CudaPointEiffffiiPNS0_8GridCellEPbffff,@"STO_CUDA_ENTRY STV_DEFAULT"
_ZN16lidar_processing4cuda28gridBasedGroundPreprocessingEPKNS0_9CudaPointEiffffiiPNS0_8GridCellEPbffff:
.text._ZN16lidar_processing4cuda28gridBasedGroundPreprocessingEPKNS0_9CudaPointEiffffiiPNS0_8GridCellEPbffff:
        /* <DEDUP_REMOVED lines=10> */
[----:B------:R-:W2:Y:S01]  /*00a0*/  LDCU UR6, c[0x0][0x3c0] ;  /* 0x00007800ff0677ac */ /* 0x000ea20008000800 */
[----:B------:R-:W3:Y:S01]  /*00b0*/  LDCU UR7, c[0x0][0x3bc] ;  /* 0x00007780ff0777ac */ /* 0x000ee20008000800 */
[----:B0-----:R-:W-:-:S05]  /*00c0*/  IMAD.WIDE R4, R2, 0x1c, R4 ;  /* 0x0000001c02047825 */ /* 0x001fca00078e0204 */
[----:B-1----:R-:W2:Y:S02]  /*00d0*/  LDG.E R0, desc[UR4][R4.64+0x8] ;  /* 0x0000080404007981 */ /* 0x002ea4000c1e1900 */
[----:B--2---:R-:W-:-:S04]  /*00e0*/  FSETP.GEU.AND P0, PT, R0, UR6, PT ;  /* 0x0000000600007c0b */ /* 0x004fc8000bf0e000 */
[----:B---3--:R-:W-:-:S13]  /*00f0*/  FSETP.LEU.AND P0, PT, R0, UR7, P0 ;  /* 0x0000000700007c0b */ /* 0x008fda000870b000 */
[----:B------:R-:W0:Y:S02]  /*0100*/  @!P0 LDC.64 R6, c[0x0][0x3b0] ;  /* 0x0000ec00ff068b82 */ /* 0x000e240000000a00 */
[----:B0-----:R-:W-:-:S04]  /*0110*/  @!P0 IADD3 R6, P1, PT, R2, R6, RZ ;  /* 0x0000000602068210 */ /* 0x001fc80007f3e0ff */
[----:B------:R-:W-:-:S05]  /*0120*/  @!P0 LEA.HI.X.SX32 R7, R2, R7, 0x1, P1 ;  /* 0x0000000702078211 */ /* 0x000fca00008f0eff */
[----:B------:R0:W-:Y:S01]  /*0130*/  @!P0 STG.E.U8 desc[UR4][R6.64], RZ ;  /* 0x000000ff06008986 */ /* 0x0001e2000c101104 */
[----:B------:R-:W-:Y:S05]  /*0140*/  @!P0 EXIT ;  /* 0x000000000000894d */ /* 0x000fea0003800000 */
[----:B------:R-:W2:Y:S01]  /*0150*/  LDG.E R0, desc[UR4][R4.64] ;  /* 0x0000000404007981 */ /* 0x000ea2000c1e1900 */
[----:B------:R-:W1:Y:S01]  /*0160*/  LDC R9, c[0x0][0x38c] ;  /* 0x0000e300ff097b82 */ /* 0x000e620000000800 */
[----:B------:R-:W2:Y:S01]  /*0170*/  LDCU UR6, c[0x0][0x394] ;  /* 0x00007280ff0677ac */ /* 0x000ea20008000800 */
[----:B------:R-:W-:Y:S01]  /*0180*/  BSSY.RECONVERGENT B0, `(.L_x_270) ;  /* 0x000000f000007945 */ /* 0x000fe20003800200 */
[----:B-1----:R-:W0:Y:S02]  /*0190*/  MUFU.RCP R3, R9 ;  /* 0x0000000900037308 */ /* 0x002e240000001000 */
[----:B0-----:R-:W-:-:S04]  /*01a0*/  FFMA R6, R3, -R9, 1 ;  /* 0x3f80000003067423 */ /* 0x001fc80000000809 */
[----:B------:R-:W-:Y:S01]  /*01b0*/  FFMA R3, R3, R6, R3 ;  /* 0x0000000603037223 */ /* 0x000fe20000000003 */
[----:B--2---:R-:W-:-:S04]  /*01c0*/  FADD R0, R0, -UR6 ;  /* 0x8000000600007e21 */ /* 0x004fc80008000000 */
[----:B------:R-:W0:Y:S01]  /*01d0*/  FCHK P0, R0, R9 ;  /* 0x0000000900007302 */ /* 0x000e220000000000 */
[----:B------:R-:W-:-:S04]  /*01e0*/  FFMA R6, R0, R3, RZ ;  /* 0x0000000300067223 */ /* 0x000fc800000000ff */
[----:B------:R-:W-:-:S04]  /*01f0*/  FFMA R7, R6, -R9, R0 ;  /* 0x8000000906077223 */ /* 0x000fc80000000000 */
[----:B------:R-:W-:Y:S01]  /*0200*/  FFMA R6, R3, R7, R6 ;  /* 0x0000000703067223 */ /* 0x000fe20000000006 */
[----:B0-----:R-:W-:Y:S06]  /*0210*/  @!P0 BRA `(.L_x_271) ;  /* 0x0000000000148947 */ /* 0x001fec0003800000 */
[----:B------:R-:W0:Y:S01]  /*0220*/  LDCU UR6, c[0x0][0x38c] ;  /* 0x00007180ff0677ac */ /* 0x000e220008000800 */
[----:B------:R-:W-:Y:S01]  /*0230*/  MOV R8, 0x260 ;  /* 0x0000026000087802 */ /* 0x000fe20000000f00 */
[----:B0-----:R-:W-:-:S07]  /*0240*/  IMAD.U32 R3, RZ, RZ, UR6 ;  /* 0x00000006ff037e24 */ /* 0x001fce000f8e00ff */
[----:B------:R-:W-:Y:S05]  /*0250*/  CALL.REL.NOINC `($__internal_12_$__cuda_sm3x_div_rn_noftz_f32_slowpath) ;  /* 0x0000000400b07944 */ /* 0x000fea0003c00000 */
[----:B------:R-:W-:-:S07]  /*0260*/  IMAD.MOV.U32 R6, RZ, RZ, R0 ;  /* 0x000000ffff067224 */ /* 0x000fce00078e0000 */
.L_x_271:
[----:B------:R-:W-:Y:S05]  /*0270*/  BSYNC.RECONVERGENT B0 ;  /* 0x0000000000007941 */ /* 0x000fea0003800200 */
.L_x_270:
[----:B------:R-:W2:Y:S01]  /*0280*/  LDG.E R0, desc[UR4][R4.64+0x4] ;  /* 0x0000040404007981 */ /* 0x000ea2000c1e1900 */
[----:B------:R-:W0:Y:S01]  /*0290*/  LDC R9, c[0x0][0x390] ;  /* 0x0000e400ff097b82 */ /* 0x000e220000000800 */
[----:B------:R-:W2:Y:S01]  /*02a0*/  LDCU UR6, c[0x0][0x398] ;  /* 0x00007300ff0677ac */ /* 0x000ea20008000800 */
[----:B------:R-:W-:Y:S01]  /*02b0*/  F2I.TRUNC.NTZ R6, R6 ;  /* 0x0000000600067305 */ /* 0x000fe2000020f100 */
[----:B------:R-:W-:Y:S07]  /*02c0*/  BSSY.RECONVERGENT B0, `(.L_x_272) ;  /* 0x000000f000007945 */ /* 0x000fee0003800200 */
[----:B0-----:R-:W0:Y:S02]  /*02d0*/  MUFU.RCP R3, R9 ;  /* 0x0000000900037308 */ /* 0x001e240000001000 */
        /* <DEDUP_REMOVED lines=13> */
.L_x_273:
[----:B------:R-:W-:Y:S05]  /*03b0*/  BSYNC.RECONVERGENT B0 ;  /* 0x0000000000007941 */ /* 0x000fea0003800200 */
.L_x_272:
[----:B------:R-:W0:Y:S01]  /*03c0*/  LDCU UR6, c[0x0][0x39c] ;  /* 0x00007380ff0677ac */ /* 0x000e220008000800 */
[----:B------:R-:W1:Y:S01]  /*03d0*/  F2I.TRUNC.NTZ R3, R3 ;  /* 0x0000000300037305 */ /* 0x000e62000020f100 */
[----:B------:R-:W1:Y:S01]  /*03e0*/  LDCU UR7, c[0x0][0x3a0] ;  /* 0x00007400ff0777ac */ /* 0x000e620008000800 */
[C---:B0-----:R-:W-:Y:S02]  /*03f0*/  ISETP.GE.AND P0, PT, R6.reuse, UR6, PT ;  /* 0x0000000606007c0c */ /* 0x041fe4000bf06270 */
[C---:B-1----:R-:W-:Y:S02]  /*0400*/  ISETP.GE.AND P1, PT, R3.reuse, UR7, PT ;  /* 0x0000000703007c0c */ /* 0x042fe4000bf26270 */
[----:B------:R-:W-:Y:S02]  /*0410*/  ISETP.LT.OR P0, PT, R6, RZ, P0 ;  /* 0x000000ff0600720c */ /* 0x000fe40000701670 */
[----:B------:R-:W-:-:S04]  /*0420*/  ISETP.LT.OR P1, PT, R3, RZ, P1 ;  /* 0x000000ff0300720c */ /* 0x000fc80000f21670 */
[----:B------:R-:W-:-:S13]  /*0430*/  PLOP3.LUT P0, PT, P0, P1, PT, 0xf8, 0x8f ;  /* 0x00000000008f781c */ /* 0x000fda0000703f70 */
[----:B------:R-:W0:Y:S02]  /*0440*/  @P0 LDC.64 R8, c[0x0][0x3b0] ;  /* 0x0000ec00ff080b82 */ /* 0x000e240000000a00 */
[----:B0-----:R-:W-:-:S04]  /*0450*/  @P0 IADD3 R8, P1, PT, R2, R8, RZ ;  /* 0x0000000802080210 */ /* 0x001fc80007f3e0ff */
[----:B------:R-:W-:-:S05]  /*0460*/  @P0 LEA.HI.X.SX32 R9, R2, R9, 0x1, P1 ;  /* 0x0000000902090211 */ /* 0x000fca00008f0eff */
[----:B------:R0:W-:Y:S01]  /*0470*/  @P0 STG.E.U8 desc[UR4][R8.64], RZ ;  /* 0x000000ff08000986 */ /* 0x0001e2000c101104 */
[----:B------:R-:W-:Y:S05]  /*0480*/  @P0 EXIT ;  /* 0x000000000000094d */ /* 0x000fea0003800000 */
[----:B0-----:R-:W0:Y:S01]  /*0490*/  LDC.64 R8, c[0x0][0x3a8] ;  /* 0x0000ea00ff087b82 */ /* 0x001e220000000a00 */
[----:B------:R-:W-:Y:S02]  /*04a0*/  IMAD R3, R3, UR6, R6 ;  /* 0x0000000603037c24 */ /* 0x000fe4000f8e0206 */
[----:B------:R-:W-:Y:S02]  /*04b0*/  IMAD.MOV.U32 R7, RZ, RZ, 0x1 ;  /* 0x00000001ff077424 */ /* 0x000fe400078e00ff */
[----:B0-----:R-:W-:-:S05]  /*04c0*/  IMAD.WIDE R8, R3, 0x10, R8 ;  /* 0x0000001003087825 */ /* 0x001fca00078e0208 */
[----:B------:R0:W-:Y:S02]  /*04d0*/  REDG.E.ADD.STRONG.GPU desc[UR4][R8.64+0x8], R7 ;  /* 0x000008070800798e */ /* 0x0001e4000c12e104 */
.L_x_275:
[----:B------:R-:W2:Y:S04]  /*04e0*/  LDG.E R6, desc[UR4][R8.64] ;  /* 0x0000000408067981 */ /* 0x000ea8000c1e1900 */
[----:B0-----:R-:W2:Y:S01]  /*04f0*/  LDG.E R7, desc[UR4][R4.64+0x8] ;  /* 0x0000080404077981 */ /* 0x001ea2000c1e1900 */
[----:B------:R-:W-:Y:S05]  /*0500*/  YIELD ;  /* 0x0000000000007946 */ /* 0x000fea0003800000 */
[----:B--2---:R-:W-:-:S13]  /*0510*/  FSETP.GT.AND P0, PT, R6, R7, PT ;  /* 0x000000070600720b */ /* 0x004fda0003f04000 */
[----:B------:R-:W-:Y:S05]  /*0520*/  @!P0 BRA `(.L_x_274) ;  /* 0x00000000000c8947 */ /* 0x000fea0003800000 */
[----:B------:R-:W2:Y:S02]  /*0530*/  ATOMG.E.CAS.STRONG.GPU PT, R3, [R8], R6, R7 ;  /* 0x00000006080373a9 */ /* 0x000ea400001ee107 */
[----:B--2---:R-:W-:-:S13]  /*0540*/  ISETP.NE.AND P0, PT, R3, R6, PT ;  /* 0x000000060300720c */ /* 0x004fda0003f05270 */
[----:B------:R-:W-:Y:S05]  /*0550*/  @P0 BRA `(.L_x_275) ;  /* 0xfffffffc00e00947 */ /* 0x000fea000383ffff */
.L_x_274:
[----:B------:R-:W-:Y:S05]  /*0560*/  WARPSYNC.ALL ;  /* 0x0000000000007948 */ /* 0x000fea0003800000 */
[----:B------:R-:W-:Y:S08]  /*0570*/  BAR.SYNC.DEFER_BLOCKING 0x0 ;  /* 0x0000000000007b1d */ /* 0x000ff00000010000 */
[----:B------:R-:W-:Y:S06]  /*0580*/  BAR.SYNC.DEFER_BLOCKING 0x0 ;  /* 0x0000000000007b1d */ /* 0x000fec0000010000 */
[----:B------:R-:W2:Y:S04]  /*0590*/  LDG.E R6, desc[UR4][R4.64+0x4] ;  /* 0x0000040404067981 */ /* 0x000ea8000c1e1900 */
[----:B------:R-:W3:Y:S04]  /*05a0*/  LDG.E R0, desc[UR4][R4.64] ;  /* 0x0000000404007981 */ /* 0x000ee8000c1e1900 */
[----:B------:R-:W4:Y:S04]  /*05b0*/  LDG.E R3, desc[UR4][R4.64+0x8] ;  /* 0x0000080404037981 */ /* 0x000f28000c1e1900 */
[----:B------:R0:W5:Y:S04]  /*05c0*/  LDG.E R10, desc[UR4][R8.64] ;  /* 0x00000004080a7981 */ /* 0x000168000c1e1900 */
[----:B------:R0:W5:Y:S01]  /*05d0*/  LDG.E R11, desc[UR4][R8.64+0x8] ;  /* 0x00000804080b7981 */ /* 0x000162000c1e1900 */
[----:B------:R-:W-:Y:S01]  /*05e0*/  BSSY.RECONVERGENT B0, `(.L_x_276) ;  /* 0x000000f000007945 */ /* 0x000fe20003800200 */
[----:B--2---:R-:W-:-:S04]  /*05f0*/  FMUL R7, R6, R6 ;  /* 0x0000000606077220 */ /* 0x004fc80000400000 */
[----:B---3--:R-:W-:-:S04]  /*0600*/  FFMA R0, R0, R0, R7 ;  /* 0x0000000000007223 */ /* 0x008fc80000000007 */
[----:B------:R-:W-:Y:S01]  /*0610*/  VIADD R6, R0, 0xf3000000 ;  /* 0xf300000000067836 */ /* 0x000fe20000000000 */
[----:B------:R0:W1:Y:S01]  /*0620*/  MUFU.RSQ R7, R0 ;  /* 0x0000000000077308 */ /* 0x0000620000001400 */
[----:B----4-:R-:W-:-:S03]  /*0630*/  FSETP.LEU.AND P0, PT, R3, 1, PT ;  /* 0x3f8000000300780b */ /* 0x010fc60003f0b000 */
[----:B------:R-:W-:-:S13]  /*0640*/  ISETP.GT.U32.AND P1, PT, R6, 0x727fffff, PT ;  /* 0x727fffff0600780c */ /* 0x000fda0003f24070 */
[----:B01----:R-:W-:Y:S05]  /*0650*/  @!P1 BRA `(.L_x_277) ;  /* 0x00000000000c9947 */ /* 0x003fea0003800000 */
[----:B------:R-:W-:-:S07]  /*0660*/  MOV R9, 0x680 ;  /* 0x0000068000097802 */ /* 0x000fce0000000f00 */
[----:B-----5:R-:W-:Y:S05]  /*0670*/  CALL.REL.NOINC `($__internal_11_$__cuda_sm20_sqrt_rn_f32_slowpath) ;  /* 0x00000000004c7944 */ /* 0x020fea0003c00000 */
[----:B------:R-:W-:Y:S05]  /*0680*/  BRA `(.L_x_278) ;  /* 0x0000000000107947 */ /* 0x000fea0003800000 */
.L_x_277:
[----:B------:R-:W-:Y:S01]  /*0690*/  FMUL.FTZ R5, R0, R7 ;  /* 0x0000000700057220 */ /* 0x000fe20000410000 */
[----:B------:R-:W-:-:S03]  /*06a0*/  FMUL.FTZ R7, R7, 0.5 ;  /* 0x3f00000007077820 */ /* 0x000fc60000410000 */
[----:B------:R-:W-:-:S04]  /*06b0*/  FFMA R0, -R5, R5, R0 ;  /* 0x0000000505007223 */ /* 0x000fc80000000100 */
[----:B------:R-:W-:-:S07]  /*06c0*/  FFMA R0, R0, R7, R5 ;  /* 0x0000000700007223 */ /* 0x000fce0000000005 */
.L_x_278:
[----:B------:R-:W-:Y:S05]  /*06d0*/  BSYNC.RECONVERGENT B0 ;  /* 0x0000000000007941 */ /* 0x000fea0003800200 */
.L_x_276:
[----:B------:R-:W0:Y:S01]  /*06e0*/  LDCU UR6, c[0x0][0x3b8] ;  /* 0x00007700ff0677ac */ /* 0x000e220008000800 */
[----:B------:R-:W-:Y:S01]  /*06f0*/  FSETP.GEU.AND P2, PT, R0, 10, PT ;  /* 0x412000000000780b */ /* 0x000fe20003f4e000 */
[----:B-----5:R-:W-:Y:S01]  /*0700*/  FADD R0, R3, -R10 ;  /* 0x8000000a03007221 */ /* 0x020fe20000000000 */
[----:B------:R-:W-:Y:S01]  /*0710*/  ISETP.GT.AND P1, PT, R11, 0x2, PT ;  /* 0x000000020b00780c */ /* 0x000fe20003f24270 */
[----:B------:R-:W1:Y:S10]  /*0720*/  LDCU.64 UR8, c[0x0][0x3b0] ;  /* 0x00007600ff0877ac */ /* 0x000e740008000a00 */
[----:B------:R-:W-:-:S02]  /*0730*/  @!P2 FSETP.LEU.AND P0, PT, R3, 0.5, PT ;  /* 0x3f0000000300a80b */ /* 0x000fc40003f0b000 */
[----:B0-----:R-:W-:Y:S02]  /*0740*/  FSETP.LE.AND P1, PT, R0, UR6, P1 ;  /* 0x0000000600007c0b */ /* 0x001fe40008f23000 */
[C---:B-1----:R-:W-:Y:S02]  /*0750*/  IADD3 R4, P2, PT, R2.reuse, UR8, RZ ;  /* 0x0000000802047c10 */ /* 0x042fe4000ff5e0ff */
[----:B------:R-:W-:Y:S02]  /*0760*/  PLOP3.LUT P0, PT, P1, P0, PT, 0x80, 0x8 ;  /* 0x000000000008781c */ /* 0x000fe40000f01070 */
[----:B------:R-:W-:Y:S02]  /*0770*/  LEA.HI.X.SX32 R5, R2, UR9, 0x1, P2 ;  /* 0x0000000902057c11 */ /* 0x000fe400090f0eff */
[----:B------:R-:W-:-:S05]  /*0780*/  SEL R3, RZ, 0x1, !P0 ;  /* 0x00000001ff037807 */ /* 0x000fca0004000000 */
[----:B------:R-:W-:Y:S01]  /*0790*/  STG.E.U8 desc[UR4][R4.64], R3 ;  /* 0x0000000304007986 */ /* 0x000fe2000c101104 */
[----:B------:R-:W-:Y:S05]  /*07a0*/  EXIT ;  /* 0x000000000000794d */ /* 0x000fea0003800000 */
        .weak           $__internal_11_$__cuda_sm20_sqrt_rn_f32_slowpath
        .type           $__internal_11_$__cuda_sm20_sqrt_rn_f32_slowpath,@function
        .size           $__internal_11_$__cuda_sm20_sqrt_rn_f32_slowpath,($__internal_12_$__cuda_sm3x_div_rn_noftz_f32_slowpath - $__internal_11_$__cuda_sm20_sqrt_rn_f32_slowpath)
$__internal_11_$__cuda_sm20_sqrt_rn_f32_slowpath:
        /* <DEDUP_REMOVED lines=19> */
.L_x_279:
[----:B------:R-:W-:Y:S02]  /*08e0*/  IMAD.MOV.U32 R0, RZ, RZ, R4 ;  /* 0x000000ffff007224 */ /* 0x000fe400078e0004 */
[----:B------:R-:W-:Y:S02]  /*08f0*/  IMAD.MOV.U32 R4, RZ, RZ, R9 ;  /* 0x000000ffff047224 */ /* 0x000fe400078e0009 */
[----:B------:R-:W-:-:S04]  /*0900*/  IMAD.MOV.U32 R5, RZ, RZ, 0x0 ;  /* 0x00000000ff057424 */ /* 0x000fc800078e00ff */
[----:B------:R-:W-:Y:S05]  /*0910*/  RET.REL.NODEC R4 `(_ZN16lidar_processing4cuda28gridBasedGroundPreprocessingEPKNS0_9CudaPointEiffffiiPNS0_8GridCellEPbffff) ;  /* 0xfffffff404b87950 */ /* 0x000fea0003c3ffff */
        .weak           $__internal_12_$__cuda_sm3x_div_rn_noftz_f32_slowpath
        .type           $__internal_12_$__cuda_sm3x_div_rn_noftz_f32_slowpath,@function
        .size           $__internal_12_$__cuda_sm3x_div_rn_noftz_f32_slowpath,(.L_x_305 - $__internal_12_$__cuda_sm3x_div_rn_noftz_f32_slowpath)
$__internal_12_$__cuda_sm3x_div_rn_noftz_f32_slowpath:
[----:B------:R-:W-:Y:S01]  /*0920*/  SHF.R.U32.HI R9, RZ, 0x17, R3 ;  /* 0x00000017ff097819 */ /* 0x000fe20000011603 */
[----:B------:R-:W-:Y:S01]  /*0930*/  BSSY.RECONVERGENT B1, `(.L_x_280) ;  /* 0x0000062000017945 */ /* 0x000fe20003800200 */
[----:B------:R-:W-:Y:S02]  /*0940*/  SHF.R.U32.HI R7, RZ, 0x17, R0 ;  /* 0x00000017ff077819 */ /* 0x000fe40000011600 */
        /* <DEDUP_REMOVED lines=31> */
.L_x_281:
        /* <DEDUP_REMOVED lines=30> */
[CCC-:B------:R-:W-:Y:S01]  /*0d20*/  FFMA.RM R10, R16.reuse, R12.reuse, R9.reuse ;  /* 0x0000000c100a7223 */ /* 0x1c0fe20000004009 */
[C---:B------:R-:W-:Y:S02]  /*0d30*/  ISETP.NE.AND P2, PT, R11.reuse, RZ, PT ;  /* 0x000000ff0b00720c */ /* 0x040fe40003f45270 */
[----:B------:R-:W-:Y:S02]  /*0d40*/  ISETP.NE.AND P1, PT, R11, RZ, PT ;  /* 0x000000ff0b00720c */ /* 0x000fe40003f25270 */
[----:B------:R-:W-:Y:S01]  /*0d50*/  LOP3.LUT R7, R3, 0x7fffff, RZ, 0xc0, !PT ;  /* 0x007fffff03077812 */ /* 0x000fe200078ec0ff */
[----:B------:R-:W-:Y:S01]  /*0d60*/  FFMA.RP R3, R16, R12, R9 ;  /* 0x0000000c10037223 */ /* 0x000fe20000008009 */
[----:B------:R-:W-:Y:S02]  /*0d70*/  VIADD R12, R11, 0x20 ;  /* 0x000000200b0c7836 */ /* 0x000fe40000000000 */
[----:B------:R-:W-:Y:S01]  /*0d80*/  LOP3.LUT R7, R7, 0x800000, RZ, 0xfc, !PT ;  /* 0x0080000007077812 */ /* 0x000fe200078efcff */
[----:B------:R-:W-:Y:S01]  /*0d90*/  IMAD.MOV R9, RZ, RZ, -R11 ;  /* 0x000000ffff097224 */ /* 0x000fe200078e0a0b */
[----:B------:R-:W-:-:S02]  /*0da0*/  FSETP.NEU.FTZ.AND P0, PT, R3, R10, PT ;  /* 0x0000000a0300720b */ /* 0x000fc40003f1d000 */
[----:B------:R-:W-:Y:S02]  /*0db0*/  SHF.L.U32 R12, R7, R12, RZ ;  /* 0x0000000c070c7219 */ /* 0x000fe400000006ff */
[----:B------:R-:W-:Y:S02]  /*0dc0*/  SEL R10, R9, RZ, P2 ;  /* 0x000000ff090a7207 */ /* 0x000fe40001000000 */
[----:B------:R-:W-:Y:S02]  /*0dd0*/  ISETP.NE.AND P1, PT, R12, RZ, P1 ;  /* 0x000000ff0c00720c */ /* 0x000fe40000f25270 */
[----:B------:R-:W-:Y:S02]  /*0de0*/  SHF.R.U32.HI R10, RZ, R10, R7 ;  /* 0x0000000aff0a7219 */ /* 0x000fe40000011607 */
[----:B------:R-:W-:Y:S02]  /*0df0*/  PLOP3.LUT P0, PT, P0, P1, PT, 0xf8, 0x8f ;  /* 0x00000000008f781c */ /* 0x000fe40000703f70 */
[----:B------:R-:W-:-:S02]  /*0e00*/  SHF.R.U32.HI R12, RZ, 0x1, R10 ;  /* 0x00000001ff0c7819 */ /* 0x000fc4000001160a */
[----:B------:R-:W-:-:S04]  /*0e10*/  SEL R3, RZ, 0x1, !P0 ;  /* 0x00000001ff037807 */ /* 0x000fc80004000000 */
[----:B------:R-:W-:-:S04]  /*0e20*/  LOP3.LUT R3, R3, 0x1, R12, 0xf8, !PT ;  /* 0x0000000103037812 */ /* 0x000fc800078ef80c */
[----:B------:R-:W-:-:S05]  /*0e30*/  LOP3.LUT R3, R3, R10, RZ, 0xc0, !PT ;  /* 0x0000000a03037212 */ /* 0x000fca00078ec0ff */
[----:B------:R-:W-:-:S05]  /*0e40*/  IMAD.IADD R3, R12, 0x1, R3 ;  /* 0x000000010c037824 */ /* 0x000fca00078e0203 */
[----:B------:R-:W-:Y:S01]  /*0e50*/  LOP3.LUT R0, R3, R0, RZ, 0xfc, !PT ;  /* 0x0000000003007212 */ /* 0x000fe200078efcff */
[----:B------:R-:W-:Y:S06]  /*0e60*/  BRA `(.L_x_289) ;  /* 0x0000000000107947 */ /* 0x000fec0003800000 */
.L_x_288:
[----:B------:R-:W-:-:S04]  /*0e70*/  LOP3.LUT R0, R0, 0x80000000, RZ, 0xc0, !PT ;  /* 0x8000000000007812 */ /* 0x000fc800078ec0ff */
[----:B------:R-:W-:Y:S01]  /*0e80*/  LOP3.LUT R0, R0, 0x7f800000, RZ, 0xfc, !PT ;  /* 0x7f80000000007812 */ /* 0x000fe200078efcff */
[----:B------:R-:W-:Y:S06]  /*0e90*/  BRA `(.L_x_289) ;  /* 0x0000000000047947 */ /* 0x000fec0003800000 */
.L_x_287:
[----:B------:R-:W-:-:S07]  /*0ea0*/  IMAD R0, R10, 0x800000, R0 ;  /* 0x008000000a007824 */ /* 0x000fce00078e0200 */
.L_x_289:
[----:B------:R-:W-:Y:S05]  /*0eb0*/  BSYNC.RECONVERGENT B2 ;  /* 0x0000000000027941 */ /* 0x000fea0003800200 */
.L_x_286:
[----:B------:R-:W-:Y:S05]  /*0ec0*/  BRA `(.L_x_290) ;  /* 0x0000000000207947 */ /* 0x000fea0003800000 */
.L_x_285:
[----:B------:R-:W-:-:S04]  /*0ed0*/  LOP3.LUT R0, R3, 0x80000000, R0, 0x48, !PT ;  /* 0x8000000003007812 */ /* 0x000fc800078e4800 */
[----:B------:R-:W-:Y:S01]  /*0ee0*/  LOP3.LUT R0, R0, 0x7f800000, RZ, 0xfc, !PT ;  /* 0x7f80000000007812 */ /* 0x000fe200078efcff */
[----:B------:R-:W-:Y:S06]  /*0ef0*/  BRA `(.L_x_290) ;  /* 0x0000000000147947 */ /* 0x000fec0003800000 */
.L_x_284:
[----:B------:R-:W-:Y:S01]  /*0f00*/  LOP3.LUT R0, R3, 0x80000000, R0, 0x48, !PT ;  /* 0x8000000003007812 */ /* 0x000fe200078e4800 */
[----:B------:R-:W-:Y:S06]  /*0f10*/  BRA `(.L_x_290) ;  /* 0x00000000000c7947 */ /* 0x000fec0003800000 */
.L_x_283:
[----:B------:R-:W0:Y:S01]  /*0f20*/  MUFU.RSQ R0, -QNAN ;  /* 0xffc0000000007908 */ /* 0x000e220000001400 */
[----:B------:R-:W-:Y:S05]  /*0f30*/  BRA `(.L_x_290) ;  /* 0x0000000000047947 */ /* 0x000fea0003800000 */
.L_x_282:
[----:B------:R-:W-:-:S07]  /*0f40*/  FADD.FTZ R0, R0, R3 ;  /* 0x0000000300007221 */ /* 0x000fce0000010000 */
.L_x_290:
[----:B------:R-:W-:Y:S05]  /*0f50*/  BSYNC.RECONVERGENT B1 ;  /* 0x0000000000017941 */ /* 0x000fea0003800200 */
.L_x_280:
[----:B------:R-:W-:-:S04]  /*0f60*/  IMAD.MOV.U32 R9, RZ, RZ, 0x0 ;  /* 0x00000000ff097424 */ /* 0x000fc800078e00ff */
[----:B0-----:R-:W-:Y:S05]  /*0f70*/  RET.REL.NODEC R8 `(_ZN16lidar_processing4cuda28gridBasedGroundPreprocessingEPKNS0_9CudaPointEiffffiiPNS0_8GridCellEPbffff) ;  /* 0xfffffff008207950 */ /* 0x001fea0003c3ffff */
.L_x_291:
        /* <DEDUP_REMOVED lines=16> */
.L_x_305:


//--------------------- .text._ZN3cub18CUB_300001_SM_10006detail11EmptyKernelIvEEvv --------------------------
	.section	.text._ZN3cub18CUB_300001_SM_10006detail11EmptyKernelIvEEvv,"ax",@progbits
	.align	128
        .global         _ZN3cub18CUB_300001_SM_10006detail11EmptyKernelIvEEvv
        .type           _ZN3cub18CUB_300001_SM_10006detail11EmptyKernelIvEEvv,@function
        .size           _ZN3cub18CUB_300001_SM_10006detail11EmptyKernelIvEEvv,(.L_x_316 - _ZN3cub18CUB_300001_SM_10006detail11EmptyKernelIvEEvv)
        .other          _ZN3cub18CUB_300001_SM_10006detail11EmptyKernelIvEEvv,@"STO_CUDA_ENTRY STV_DEFAULT"
_ZN3cub18CUB_300001_SM_10006detail11EmptyKernelIvEEvv:
.text._ZN3cub18CUB_300001_SM_10006detail11EmptyKernelIvEEvv:
[----:B------:R-:W-:Y:S01]  /*0000*/  LDC R1, c[0x0][0x37c] ;  /* 0x0000df00ff017b82 */ /* 0x000fe20000000800 */
[----:B------:R-:W-:Y:S05]  /*0010*/  EXIT ;  /* 0x000000000000794d */ /* 0x000fea0003800000 */
.L_x_292:
        /* <DEDUP_REMOVED lines=14> */
.L_x_316:


//--------------------- .nv.global.init           --------------------------
	.section	.nv.global.init,"aw",@progbits
	.align	4
.nv.global.init:
	.type		mrg32k3aM1SubSeq,@object
	.size		mrg32k3aM1SubSeq,(mrg32k3aM2SubSeq - mrg32k3aM1SubSeq)
mrg32k3aM1SubSeq:
        /*0000*/ 	.byte	0x0b, 0xcc, 0xee, 0x04, 0x73, 0x29, 0x8b, 0x6f, 0xf6, 0x53, 0x03, 0xf6, 0x23, 0xf6, 0xea, 0xda
        /* <DEDUP_REMOVED lines=125> */
	.type		mrg32k3aM2SubSeq,@object
	.size		mrg32k3aM2SubSeq,(mrg32k3aM1 - mrg32k3aM2SubSeq)
mrg32k3aM2SubSeq:
        /* <DEDUP_REMOVED lines=126> */
	.type		mrg32k3aM1,@object
	.size		mrg32k3aM1,(mrg32k3aM1Seq - mrg32k3aM1)
mrg32k3aM1:
        /* <DEDUP_REMOVED lines=144> */
	.type		mrg32k3aM1Seq,@object
	.size		mrg32k3aM1Seq,(mrg32k3aM2 - mrg32k3aM1Seq)
mrg32k3aM1Seq:
        /* <DEDUP_REMOVED lines=144> */
	.type		mrg32k3aM2,@object
	.size		mrg32k3aM2,(mrg32k3aM2Seq - mrg32k3aM2)
mrg32k3aM2:
        /* <DEDUP_REMOVED lines=144> */
	.type		mrg32k3aM2Seq,@object
	.size		mrg32k3aM2Seq,(precalc_xorwow_matrix - mrg32k3aM2Seq)
mrg32k3aM2Seq:
        /* <DEDUP_REMOVED lines=144> */
	.type		precalc_xorwow_matrix,@object
	.size		precalc_xorwow_matrix,(precalc_xorwow_offset_matrix - precalc_xorwow_matrix)
precalc_xorwow_matrix:
        /* <DEDUP_REMOVED lines=6400> */
	.type		precalc_xorwow_offset_matrix,@object
	.size		precalc_xorwow_offset_matrix,(.L_1 - precalc_xorwow_offset_matrix)
precalc_xorwow_offset_matrix:
        /* <DEDUP_REMOVED lines=6400> */
.L_1:


//--------------------- .nv.shared.reserved.0     --------------------------
	.section	.nv.shared.reserved.0,"aw",@nobits
	.weak		__nv_reservedSMEM_offset_0_alias
	.size		__nv_reservedSMEM_offset_0_alias, 0, 64
	.other		__nv_reservedSMEM_offset_0_alias,@"STO_CUDA_RESERVED_SHARED STV_DEFAULT"
__nv_reservedSMEM_offset_0_alias:
	.zero		0
	.zero		64


//--------------------- .nv.global                --------------------------
	.section	.nv.global,"aw",@nobits
.nv.global:
	.type		_ZN34_INTERNAL_70eb3d80_4_k_cu_b18c0e086thrust24THRUST_300001_SM_1000_NS12placeholders2_8E,@object
	.size		_ZN34_INTERNAL_70eb3d80_4_k_cu_b18c0e086thrust24THRUST_300001_SM_1000_NS12placeholders2_8E,(_ZN34_INTERNAL_70eb3d80_4_k_cu_b18c0e084cuda3std3__436_GLOBAL__N__70eb3d80_4_k_cu_b18c0e086ignoreE - _ZN34_INTERNAL_70eb3d80_4_k_cu_b18c0e086thrust24THRUST_300001_SM_1000_NS12placeholders2_8E)
_ZN34_INTERNAL_70eb3d80_4_k_cu_b18c0e086thrust24THRUST_300001_SM_1000_NS12placeholders2_8E:
	.zero		1
	.type		_ZN34_INTERNAL_70eb3d80_4_k_cu_b18c0e084cuda3std3__436_GLOBAL__N__70eb3d80_4_k_cu_b18c0e086ignoreE,@object
	.size		_ZN34_INTERNAL_70eb3d80_4_k_cu_b18c0e084cuda3std3__436_GLOBAL__N__70eb3d80_4_k_cu_b18c0e086ignoreE,(_ZN34_INTERNAL_70eb3d80_4_k_cu_b18c0e084cuda3std6ranges3__45__cpo4dataE - _ZN34_INTERNAL_70eb3d80_4_k_cu_b18c0e084cuda3std3__436_GLOBAL__N__70eb3d80_4_k_cu_b18c0e086ignoreE)
_ZN34_INTERNAL_70eb3d80_4_k_cu_b18c0e084cuda3std3__436_GLOBAL__N__70eb3d80_4_k_cu_b18c0e086ignoreE:
	.zero		1
	.type		_ZN34_INTERNAL_70eb3d80_4_k_cu_b18c0e084cuda3std6ranges3__45__cpo4dataE,@object
	.size		_ZN34_INTERNAL_70eb3d80_4_k_cu_b18c0e084cuda3std6ranges3__45__cpo4dataE,(_ZN34_INTERNAL_70eb3d80_4_k_cu_b18c0e086thrust24THRUST_300001_SM_1000_NS6system3cpp3parE - _ZN34_INTERNAL_70eb3d80_4_k_cu_b18c0e084cuda3std6ranges3__45__cpo4dataE)
_ZN34_INTERNAL_70eb3d80_4_k_cu_b18c0e084cuda3std6ranges3__45__cpo4dataE:
	.zero		1
	.type		_ZN34_INTERNAL_70eb3d80_4_k_cu_b18c0e086thrust24THRUST_300001_SM_1000_NS6system3cpp3parE,@object
	.size		_ZN34_INTERNAL_70eb3d80_4_k_cu_b18c0e086thrust24THRUST_300001_SM_1000_NS6system3cpp3parE,(_ZN34_INTERNAL_70eb3d80_4_k_cu_b18c0e084cuda3std3__45__cpo5beginE - _ZN34_INTERNAL_70eb3d80_4_k_cu_b18c0e086thrust24THRUST_300001_SM_1000_NS6system3cpp3parE)
_ZN34_INTERNAL_70eb3d80_4_k_cu_b18c0e086thrust24THRUST_300001_SM_1000_NS6system3cpp3parE:
	.zero		1
	.type		_ZN34_INTERNAL_70eb3d80_4_k_cu_b18c0e084cuda3std3__45__cpo5beginE,@object
	.size		_ZN34_INTERNAL_70eb3d80_4_k_cu_b18c0e084cuda3std3__45__cpo5beginE,(_ZN34_INTERNAL_70eb3d80_4_k_cu_b18c0e084cuda3std6ranges3__45__cpo5beginE - _ZN34_INTERNAL_70eb3d80_4_k_cu_b18c0e084cuda3std3__45__cpo5beginE)
_ZN34_INTERNAL_70eb3d80_4_k_cu_b18c0e084cuda3std3__45__cpo5beginE:
	.zero		1
	.type		_ZN34_INTERNAL_70eb3d80_4_k_cu_b18c0e084cuda3std6ranges3__45__cpo5beginE,@object
	.size		_ZN34_INTERNAL_70eb3d80_4_k_cu_b18c0e084cuda3std6ranges3__45__cpo5beginE,(_ZN34_INTERNAL_70eb3d80_4_k_cu_b18c0e086thrust24THRUST_300001_SM_1000_NS6deviceE - _ZN34_INTERNAL_70eb3d80_4_k_cu_b18c0e084cuda3std6ranges3__45__cpo5beginE)
_ZN34_INTERNAL_70eb3d80_4_k_cu_b18c0e084cuda3std6ranges3__45__cpo5beginE:
	.zero		1
	.type		_ZN34_INTERNAL_70eb3d80_4_k_cu_b18c0e086thrust24THRUST_300001_SM_1000_NS6deviceE,@object
	.size		_ZN34_INTERNAL_70eb3d80_4_k_cu_b18c0e086thrust24THRUST_300001_SM_1000_NS6deviceE,(_ZN34_INTERNAL_70eb3d80_4_k_cu_b18c0e084cuda3std3__47nulloptE - _ZN34_INTERNAL_70eb3d80_4_k_cu_b18c0e086thrust24THRUST_300001_SM_1000_NS6deviceE)
_ZN34_INTERNAL_70eb3d80_4_k_cu_b18c0e086thrust24THRUST_300001_SM_1000_NS6deviceE:
	.zero		1
	.type		_ZN34_INTERNAL_70eb3d80_4_k_cu_b18c0e084cuda3std3__47nulloptE,@object
	.size		_ZN34_INTERNAL_70eb3d80_4_k_cu_b18c0e084cuda3std3__47nulloptE,(_ZN34_INTERNAL_70eb3d80_4_k_cu_b18c0e084cuda3std6ranges3__45__cpo8distanceE - _ZN34_INTERNAL_70eb3d80_4_k_cu_b18c0e084cuda3std3__47nulloptE)
_ZN34_INTERNAL_70eb3d80_4_k_cu_b18c0e084cuda3std3__47nulloptE:
	.zero		1
	.type		_ZN34_INTERNAL_70eb3d80_4_k_cu_b18c0e084cuda3std6ranges3__45__cpo8distanceE,@object
	.size		_ZN34_INTERNAL_70eb3d80_4_k_cu_b18c0e084cuda3std6ranges3__45__cpo8distanceE,(_ZN34_INTERNAL_70eb3d80_4_k_cu_b18c0e086thrust24THRUST_300001_SM_1000_NS12placeholders2_4E - _ZN34_INTERNAL_70eb3d80_4_k_cu_b18c0e084cuda3std6ranges3__45__cpo8distanceE)
_ZN34_INTERNAL_70eb3d80_4_k_cu_b18c0e084cuda3std6ranges3__45__cpo8distanceE:
	.zero		1
	.type		_ZN34_INTERNAL_70eb3d80_4_k_cu_b18c0e086thrust24THRUST_300001_SM_1000_NS12placeholders2_4E,@object
	.size		_ZN34_INTERNAL_70eb3d80_4_k_cu_b18c0e086thrust24THRUST_300001_SM_1000_NS12placeholders2_4E,(_ZN34_INTERNAL_70eb3d80_4_k_cu_b18c0e084cuda3std3__45__cpo6rbeginE - _ZN34_INTERNAL_70eb3d80_4_k_cu_b18c0e086thrust24THRUST_300001_SM_1000_NS12placeholders2_4E)
_ZN34_INTERNAL_70eb3d80_4_k_cu_b18c0e086thrust24THRUST_300001_SM_1000_NS12placeholders2_4E:
	.zero		1
	.type		_ZN34_INTERNAL_70eb3d80_4_k_cu_b18c0e084cuda3std3__45__cpo6rbeginE,@object
	.size		_ZN34_INTERNAL_70eb3d80_4_k_cu_b18c0e084cuda3std3__45__cpo6rbeginE,(_ZN34_INTERNAL_70eb3d80_4_k_cu_b18c0e084cuda3std6ranges3__45__cpo7advanceE - _ZN34_INTERNAL_70eb3d80_4_k_cu_b18c0e084cuda3std3__45__cpo6rbeginE)
_ZN34_INTERNAL_70eb3d80_4_k_cu_b18c0e084cuda3std3__45__cpo6rbeginE:
	.zero		1
	.type		_ZN34_INTERNAL_70eb3d80_4_k_cu_b18c0e084cuda3std6ranges3__45__cpo7advanceE,@object
	.size		_ZN34_INTERNAL_70eb3d80_4_k_cu_b18c0e084cuda3std6ranges3__45__cpo7advanceE,(_ZN34_INTERNAL_70eb3d80_4_k_cu_b18c0e086thrust24THRUST_300001_SM_1000_NS12placeholders3_10E - _ZN34_INTERNAL_70eb3d80_4_k_cu_b18c0e084cuda3std6ranges3__45__cpo7advanceE)
_ZN34_INTERNAL_70eb3d80_4_k_cu_b18c0e084cuda3std6ranges3__45__cpo7advanceE:
	.zero		1
	.type		_ZN34_INTERNAL_70eb3d80_4_k_cu_b18c0e086thrust24THRUST_300001_SM_1000_NS12placeholders3_10E,@object
	.size		_ZN34_INTERNAL_70eb3d80_4_k_cu_b18c0e086thrust24THRUST_300001_SM_1000_NS12placeholders3_10E,(_ZN34_INTERNAL_70eb3d80_4_k_cu_b18c0e084cuda3std3__48in_placeE - _ZN34_INTERNAL_70eb3d80_4_k_cu_b18c0e086thrust24THRUST_300001_SM_1000_NS12placeholders3_10E)
_ZN34_INTERNAL_70eb3d80_4_k_cu_b18c0e086thrust24THRUST_300001_SM_1000_NS12placeholders3_10E:
	.zero		1
	.type		_ZN34_INTERNAL_70eb3d80_4_k_cu_b18c0e084cuda3std3__48in_placeE,@object
	.size		_ZN34_INTERNAL_70eb3d80_4_k_cu_b18c0e084cuda3std3__48in_placeE,(_ZN34_INTERNAL_70eb3d80_4_k_cu_b18c0e084cuda3std6ranges3__45__cpo4sizeE - _ZN34_INTERNAL_70eb3d80_4_k_cu_b18c0e084cuda3std3__48in_placeE)
_ZN34_INTERNAL_70eb3d80_4_k_cu_b18c0e084cuda3std3__48in_placeE:
	.zero		1
	.type		_ZN34_INTERNAL_70eb3d80_4_k_cu_b18c0e084cuda3std6ranges3__45__cpo4sizeE,@object
	.size		_ZN34_INTERNAL_70eb3d80_4_k_cu_b18c0e084cuda3std6ranges3__45__cpo4sizeE,(_ZN34_INTERNAL_70eb3d80_4_k_cu_b18c0e086thrust24THRUST_300001_SM_1000_NS12placeholders2_2E - _ZN34_INTERNAL_70eb3d80_4_k_cu_b18c0e084cuda3std6ranges3__45__cpo4sizeE)
_ZN34_INTERNAL_70eb3d80_4_k_cu_b18c0e084cuda3std6ranges3__45__cpo4sizeE:
	.zero		1
	.type		_ZN34_INTERNAL_70eb3d80_4_k_cu_b18c0e086thrust24THRUST_300001_SM_1000_NS12placeholders2_2E,@object
	.size		_ZN34_INTERNAL_70eb3d80_4_k_cu_b18c0e086thrust24THRUST_300001_SM_1000_NS12placeholders2_2E,(_ZN34_INTERNAL_70eb3d80_4_k_cu_b18c0e084cuda3std3__45__cpo6cbeginE - _ZN34_INTERNAL_70eb3d80_4_k_cu_b18c0e086thrust24THRUST_300001_SM_1000_NS12placeholders2_2E)
_ZN34_INTERNAL_70eb3d80_4_k_cu_b18c0e086thrust24THRUST_300001_SM_1000_NS12placeholders2_2E:
	.zero		1
	.type		_ZN34_INTERNAL_70eb3d80_4_k_cu_b18c0e084cuda3std3__45__cpo6cbeginE,@object
	.size		_ZN34_INTERNAL_70eb3d80_4_k_cu_b18c0e084cuda3std3__45__cpo6cbeginE,(_ZN34_INTERNAL_70eb3d80_4_k_cu_b18c0e084cuda3std6ranges3__45__cpo6cbeginE - _ZN34_INTERNAL_70eb3d80_4_k_cu_b18c0e084cuda3std3__45__cpo6cbeginE)
_ZN34_INTERNAL_70eb3d80_4_k_cu_b18c0e084cuda3std3__45__cpo6cbeginE:
	.zero		1
	.type		_ZN34_INTERNAL_70eb3d80_4_k_cu_b18c0e084cuda3std6ranges3__45__cpo6cbeginE,@object
	.size		_ZN34_INTERNAL_70eb3d80_4_k_cu_b18c0e084cuda3std6ranges3__45__cpo6cbeginE,(_ZN34_INTERNAL_70eb3d80_4_k_cu_b18c0e086thrust24THRUST_300001_SM_1000_NS12placeholders2_6E - _ZN34_INTERNAL_70eb3d80_4_k_cu_b18c0e084cuda3std6ranges3__45__cpo6cbeginE)
_ZN34_INTERNAL_70eb3d80_4_k_cu_b18c0e084cuda3std6ranges3__45__cpo6cbeginE:
	.zero		1
	.type		_ZN34_INTERNAL_70eb3d80_4_k_cu_b18c0e086thrust24THRUST_300001_SM_1000_NS12placeholders2_6E,@object
	.size		_ZN34_INTERNAL_70eb3d80_4_k_cu_b18c0e086thrust24THRUST_300001_SM_1000_NS12placeholders2_6E,(_ZN34_INTERNAL_70eb3d80_4_k_cu_b18c0e084cuda3std3__45__cpo7crbeginE - _ZN34_INTERNAL_70eb3d80_4_k_cu_b18c0e086thrust24THRUST_300001_SM_1000_NS12placeholders2_6E)
_ZN34_INTERNAL_70eb3d80_4_k_cu_b18c0e086thrust24THRUST_300001_SM_1000_NS12placeholders2_6E:
	.zero		1
	.type		_ZN34_INTERNAL_70eb3d80_4_k_cu_b18c0e084cuda3std3__45__cpo7crbeginE,@object
	.size		_ZN34_INTERNAL_70eb3d80_4_k_cu_b18c0e084cuda3std3__45__cpo7crbeginE,(_ZN34_INTERNAL_70eb3d80_4_k_cu_b18c0e084cuda3std6ranges3__45__cpo4nextE - _ZN34_INTERNAL_70eb3d80_4_k_cu_b18c0e084cuda3std3__45__cpo7crbeginE)
_ZN34_INTERNAL_70eb3d80_4_k_cu_b18c0e084cuda3std3__45__cpo7crbeginE:
	.zero		1
	.type		_ZN34_INTERNAL_70eb3d80_4_k_cu_b18c0e084cuda3std6ranges3__45__cpo4nextE,@object
	.size		_ZN34_INTERNAL_70eb3d80_4_k_cu_b18c0e084cuda3std6ranges3__45__cpo4nextE,(_ZN34_INTERNAL_70eb3d80_4_k_cu_b18c0e084cuda3std6ranges3__45__cpo4swapE - _ZN34_INTERNAL_70eb3d80_4_k_cu_b18c0e084cuda3std6ranges3__45__cpo4nextE)
_ZN34_INTERNAL_70eb3d80_4_k_cu_b18c0e084cuda3std6ranges3__45__cpo4nextE:
	.zero		1
	.type		_ZN34_INTERNAL_70eb3d80_4_k_cu_b18c0e084cuda3std6ranges3__45__cpo4swapE,@object
	.size		_ZN34_INTERNAL_70eb3d80_4_k_cu_b18c0e084cuda3std6ranges3__45__cpo4swapE,(_ZN34_INTERNAL_70eb3d80_4_k_cu_b18c0e086thrust24THRUST_300001_SM_1000_NS8cuda_cub10par_nosyncE - _ZN34_INTERNAL_70eb3d80_4_k_cu_b18c0e084cuda3std6ranges3__45__cpo4swapE)
_ZN34_INTERNAL_70eb3d80_4_k_cu_b18c0e084cuda3std6ranges3__45__cpo4swapE:
	.zero		1
	.type		_ZN34_INTERNAL_70eb3d80_4_k_cu_b18c0e086thrust24THRUST_300001_SM_1000_NS8cuda_cub10par_nosyncE,@object
	.size		_ZN34_INTERNAL_70eb3d80_4_k_cu_b18c0e086thrust24THRUST_300001_SM_1000_NS8cuda_cub10par_nosyncE,(_ZN34_INTERNAL_70eb3d80_4_k_cu_b18c0e086thrust24THRUST_300001_SM_1000_NS3seqE - _ZN34_INTERNAL_70eb3d80_4_k_cu_b18c0e086thrust24THRUST_300001_SM_1000_NS8cuda_cub10par_nosyncE)
_ZN34_INTERNAL_70eb3d80_4_k_cu_b18c0e086thrust24THRUST_300001_SM_1000_NS8cuda_cub10par_nosyncE:
	.zero		1
	.type		_ZN34_INTERNAL_70eb3d80_4_k_cu_b18c0e086thrust24THRUST_300001_SM_1000_NS3seqE,@object
	.size		_ZN34_INTERNAL_70eb3d80_4_k_cu_b18c0e086thrust24THRUST_300001_SM_1000_NS3seqE,(_ZN34_INTERNAL_70eb3d80_4_k_cu_b18c0e084cuda3std3__420unreachable_sentinelE - _ZN34_INTERNAL_70eb3d80_4_k_cu_b18c0e086thrust24THRUST_300001_SM_1000_NS3seqE)
_ZN34_INTERNAL_70eb3d80_4_k_cu_b18c0e086thrust24THRUST_300001_SM_1000_NS3seqE:
	.zero		1
	.type		_ZN34_INTERNAL_70eb3d80_4_k_cu_b18c0e084cuda3std3__420unreachable_sentinelE,@object
	.size		_ZN34_INTERNAL_70eb3d80_4_k_cu_b18c0e084cuda3std3__420unreachable_sentinelE,(_ZN34_INTERNAL_70eb3d80_4_k_cu_b18c0e084cuda3std6ranges3__45__cpo5ssizeE - _ZN34_INTERNAL_70eb3d80_4_k_cu_b18c0e084cuda3std3__420unreachable_sentinelE)
_ZN34_INTERNAL_70eb3d80_4_k_cu_b18c0e084cuda3std3__420unreachable_sentinelE:
	.zero		1
	.type		_ZN34_INTERNAL_70eb3d80_4_k_cu_b18c0e084cuda3std6ranges3__45__cpo5ssizeE,@object
	.size		_ZN34_INTERNAL_70eb3d80_4_k_cu_b18c0e084cuda3std6ranges3__45__cpo5ssizeE,(_ZN34_INTERNAL_70eb3d80_4_k_cu_b18c0e086thrust24THRUST_300001_SM_1000_NS12placeholders2_3E - _ZN34_INTERNAL_70eb3d80_4_k_cu_b18c0e084cuda3std6ranges3__45__cpo5ssizeE)
_ZN34_INTERNAL_70eb3d80_4_k_cu_b18c0e084cuda3std6ranges3__45__cpo5ssizeE:
	.zero		1
	.type		_ZN34_INTERNAL_70eb3d80_4_k_cu_b18c0e086thrust24THRUST_300001_SM_1000_NS12placeholders2_3E,@object
	.size		_ZN34_INTERNAL_70eb3d80_4_k_cu_b18c0e086thrust24THRUST_300001_SM_1000_NS12placeholders2_3E,(_ZN34_INTERNAL_70eb3d80_4_k_cu_b18c0e084cuda3std3__45__cpo4cendE - _ZN34_INTERNAL_70eb3d80_4_k_cu_b18c0e086thrust24THRUST_300001_SM_1000_NS12placeholders2_3E)
_ZN34_INTERNAL_70eb3d80_4_k_cu_b18c0e086thrust24THRUST_300001_SM_1000_NS12placeholders2_3E:
	.zero		1
	.type		_ZN34_INTERNAL_70eb3d80_4_k_cu_b18c0e084cuda3std3__45__cpo4cendE,@object
	.size		_ZN34_INTERNAL_70eb3d80_4_k_cu_b18c0e084cuda3std3__45__cpo4cendE,(_ZN34_INTERNAL_70eb3d80_4_k_cu_b18c0e084cuda3std6ranges3__45__cpo4cendE - _ZN34_INTERNAL_70eb3d80_4_k_cu_b18c0e084cuda3std3__45__cpo4cendE)
_ZN34_INTERNAL_70eb3d80_4_k_cu_b18c0e084cuda3std3__45__cpo4cendE:
	.zero		1
	.type		_ZN34_INTERNAL_70eb3d80_4_k_cu_b18c0e084cuda3std6ranges3__45__cpo4cendE,@object
	.size		_ZN34_INTERNAL_70eb3d80_4_k_cu_b18c0e084cuda3std6ranges3__45__cpo4cendE,(_ZN34_INTERNAL_70eb3d80_4_k_cu_b18c0e086thrust24THRUST_300001_SM_1000_NS12placeholders2_7E - _ZN34_INTERNAL_70eb3d80_4_k_cu_b18c0e084cuda3std6ranges3__45__cpo4cendE)
_ZN34_INTERNAL_70eb3d80_4_k_cu_b18c0e084cuda3std6ranges3__45__cpo4cendE:
	.zero		1
	.type		_ZN34_INTERNAL_70eb3d80_4_k_cu_b18c0e086thrust24THRUST_300001_SM_1000_NS12placeholders2_7E,@object
	.size		_ZN34_INTERNAL_70eb3d80_4_k_cu_b18c0e086thrust24THRUST_300001_SM_1000_NS12placeholders2_7E,(_ZN34_INTERNAL_70eb3d80_4_k_cu_b18c0e084cuda3std3__45__cpo5crendE - _ZN34_INTERNAL_70eb3d80_4_k_cu_b18c0e086thrust24THRUST_300001_SM_1000_NS12placeholders2_7E)
_ZN34_INTERNAL_70eb3d80_4_k_cu_b18c0e086thrust24THRUST_300001_SM_1000_NS12placeholders2_7E:
	.zero		1
	.type		_ZN34_INTERNAL_70eb3d80_4_k_cu_b18c0e084cuda3std3__45__cpo5crendE,@object
	.size		_ZN34_INTERNAL_70eb3d80_4_k_cu_b18c0e084cuda3std3__45__cpo5crendE,(_ZN34_INTERNAL_70eb3d80_4_k_cu_b18c0e084cuda3std6ranges3__45__cpo4prevE - _ZN34_INTERNAL_70eb3d80_4_k_cu_b18c0e084cuda3std3__45__cpo5crendE)
_ZN34_INTERNAL_70eb3d80_4_k_cu_b18c0e084cuda3std3__45__cpo5crendE:
	.zero		1
	.type		_ZN34_INTERNAL_70eb3d80_4_k_cu_b18c0e084cuda3std6ranges3__45__cpo4prevE,@object
	.size		_ZN34_INTERNAL_70eb3d80_4_k_cu_b18c0e084cuda3std6ranges3__45__cpo4prevE,(_ZN34_INTERNAL_70eb3d80_4_k_cu_b18c0e084cuda3std6ranges3__45__cpo9iter_moveE - _ZN34_INTERNAL_70eb3d80_4_k_cu_b18c0e084cuda3std6ranges3__45__cpo4prevE)
_ZN34_INTERNAL_70eb3d80_4_k_cu_b18c0e084cuda3std6ranges3__45__cpo4prevE:
	.zero		1
	.type		_ZN34_INTERNAL_70eb3d80_4_k_cu_b18c0e084cuda3std6ranges3__45__cpo9iter_moveE,@object
	.size		_ZN34_INTERNAL_70eb3d80_4_k_cu_b18c0e084cuda3std6ranges3__45__cpo9iter_moveE,(_ZN34_INTERNAL_70eb3d80_4_k_cu_b18c0e086thrust24THRUST_300001_SM_1000_NS6system6detail10sequential3seqE - _ZN34_INTERNAL_70eb3d80_4_k_cu_b18c0e084cuda3std6ranges3__45__cpo9iter_moveE)
_ZN34_INTERNAL_70eb3d80_4_k_cu_b18c0e084cuda3std6ranges3__45__cpo9iter_moveE:
	.zero		1
	.type		_ZN34_INTERNAL_70eb3d80_4_k_cu_b18c0e086thrust24THRUST_300001_SM_1000_NS6system6detail10sequential3seqE,@object
	.size		_ZN34_INTERNAL_70eb3d80_4_k_cu_b18c0e086thrust24THRUST_300001_SM_1000_NS6system6detail10sequential3seqE,(_ZN34_INTERNAL_70eb3d80_4_k_cu_b18c0e086thrust24THRUST_300001_SM_1000_NS12placeholders2_9E - _ZN34_INTERNAL_70eb3d80_4_k_cu_b18c0e086thrust24THRUST_300001_SM_1000_NS6system6detail10sequential3seqE)
_ZN34_INTERNAL_70eb3d80_4_k_cu_b18c0e086thrust24THRUST_300001_SM_1000_NS6system6detail10sequential3seqE:
	.zero		1
	.type		_ZN34_INTERNAL_70eb3d80_4_k_cu_b18c0e086thrust24THRUST_300001_SM_1000_NS12placeholders2_9E,@object
	.size		_ZN34_INTERNAL_70eb3d80_4_k_cu_b18c0e086thrust24THRUST_300001_SM_1000_NS12placeholders2_9E,(_ZN34_INTERNAL_70eb3d80_4_k_cu_b18c0e084cuda3std3__419piecewise_constructE - _ZN34_INTERNAL_70eb3d80_4_k_cu_b18c0e086thrust24THRUST_300001_SM_1000_NS12placeholders2_9E)
_ZN34_INTERNAL_70eb3d80_4_k_cu_b18c0e086thrust24THRUST_300001_SM_1000_NS12placeholders2_9E:
	.zero		1
	.type		_ZN34_INTERNAL_70eb3d80_4_k_cu_b18c0e084cuda3std3__419piecewise_constructE,@object
	.size		_ZN34_INTERNAL_70eb3d80_4_k_cu_b18c0e084cuda3std3__419piecewise_constructE,(_ZN34_INTERNAL_70eb3d80_4_k_cu_b18c0e084cuda3std6ranges3__45__cpo5cdataE - _ZN34_INTERNAL_70eb3d80_4_k_cu_b18c0e084cuda3std3__419piecewise_constructE)
_ZN34_INTERNAL_70eb3d80_4_k_cu_b18c0e084cuda3std3__419piecewise_constructE:
	.zero		1
	.type		_ZN34_INTERNAL_70eb3d80_4_k_cu_b18c0e084cuda3std6ranges3__45__cpo5cdataE,@object
	.size		_ZN34_INTERNAL_70eb3d80_4_k_cu_b18c0e084cuda3std6ranges3__45__cpo5cdataE,(_ZN34_INTERNAL_70eb3d80_4_k_cu_b18c0e086thrust24THRUST_300001_SM_1000_NS12placeholders2_1E - _ZN34_INTERNAL_70eb3d80_4_k_cu_b18c0e084cuda3std6ranges3__45__cpo5cdataE)
_ZN34_INTERNAL_70eb3d80_4_k_cu_b18c0e084cuda3std6ranges3__45__cpo5cdataE:
	.zero		1
	.type		_ZN34_INTERNAL_70eb3d80_4_k_cu_b18c0e086thrust24THRUST_300001_SM_1000_NS12placeholders2_1E,@object
	.size		_ZN34_INTERNAL_70eb3d80_4_k_cu_b18c0e086thrust24THRUST_300001_SM_1000_NS12placeholders2_1E,(_ZN34_INTERNAL_70eb3d80_4_k_cu_b18c0e084cuda3std3__45__cpo3endE - _ZN34_INTERNAL_70eb3d80_4_k_cu_b18c0e086thrust24THRUST_300001_SM_1000_NS12placeholders2_1E)
_ZN34_INTERNAL_70eb3d80_4_k_cu_b18c0e086thrust24THRUST_300001_SM_1000_NS12placeholders2_1E:
	.zero		1
	.type		_ZN34_INTERNAL_70eb3d80_4_k_cu_b18c0e084cuda3std3__45__cpo3endE,@object
	.size		_ZN34_INTERNAL_70eb3d80_4_k_cu_b18c0e084cuda3std3__45__cpo3endE,(_ZN34_INTERNAL_70eb3d80_4_k_cu_b18c0e084cuda3std6ranges3__45__cpo3endE - _ZN34_INTERNAL_70eb3d80_4_k_cu_b18c0e084cuda3std3__45__cpo3endE)
_ZN34_INTERNAL_70eb3d80_4_k_cu_b18c0e084cuda3std3__45__cpo3endE:
	.zero		1
	.type		_ZN34_INTERNAL_70eb3d80_4_k_cu_b18c0e084cuda3std6ranges3__45__cpo3endE,@object
	.size		_ZN34_INTERNAL_70eb3d80_4_k_cu_b18c0e084cuda3std6ranges3__45__cpo3endE,(_ZN34_INTERNAL_70eb3d80_4_k_cu_b18c0e086thrust24THRUST_300001_SM_1000_NS12placeholders2_5E - _ZN34_INTERNAL_70eb3d80_4_k_cu_b18c0e084cuda3std6ranges3__45__cpo3endE)
_ZN34_INTERNAL_70eb3d80_4_k_cu_b18c0e084cuda3std6ranges3__45__cpo3endE:
	.zero		1
	.type		_ZN34_INTERNAL_70eb3d80_4_k_cu_b18c0e086thrust24THRUST_300001_SM_1000_NS12placeholders2_5E,@object
	.size		_ZN34_INTERNAL_70eb3d80_4_k_cu_b18c0e086thrust24THRUST_300001_SM_1000_NS12placeholders2_5E,(_ZN34_INTERNAL_70eb3d80_4_k_cu_b18c0e084cuda3std3__45__cpo4rendE - _ZN34_INTERNAL_70eb3d80_4_k_cu_b18c0e086thrust24THRUST_300001_SM_1000_NS12placeholders2_5E)
_ZN34_INTERNAL_70eb3d80_4_k_cu_b18c0e086thrust24THRUST_300001_SM_1000_NS12placeholders2_5E:
	.zero		1
	.type		_ZN34_INTERNAL_70eb3d80_4_k_cu_b18c0e084cuda3std3__45__cpo4rendE,@object
	.size		_ZN34_INTERNAL_70eb3d80_4_k_cu_b18c0e084cuda3std3__45__cpo4rendE,(_ZN34_INTERNAL_70eb3d80_4_k_cu_b18c0e084cuda3std6ranges3__45__cpo9iter_swapE - _ZN34_INTERNAL_70eb3d80_4_k_cu_b18c0e084cuda3std3__45__cpo4rendE)
_ZN34_INTERNAL_70eb3d80_4_k_cu_b18c0e084cuda3std3__45__cpo4rendE:
	.zero		1
	.type		_ZN34_INTERNAL_70eb3d80_4_k_cu_b18c0e084cuda3std6ranges3__45__cpo9iter_swapE,@object
	.size		_ZN34_INTERNAL_70eb3d80_4_k_cu_b18c0e084cuda3std6ranges3__45__cpo9iter_swapE,(_ZN34_INTERNAL_70eb3d80_4_k_cu_b18c0e084cuda3std3__48unexpectE - _ZN34_INTERNAL_70eb3d80_4_k_cu_b18c0e084cuda3std6ranges3__45__cpo9iter_swapE)
_ZN34_INTERNAL_70eb3d80_4_k_cu_b18c0e084cuda3std6ranges3__45__cpo9iter_swapE:
	.zero		1
	.type		_ZN34_INTERNAL_70eb3d80_4_k_cu_b18c0e084cuda3std3__48unexpectE,@object
	.size		_ZN34_INTERNAL_70eb3d80_4_k_cu_b18c0e084cuda3std3__48unexpectE,(_ZN34_INTERNAL_70eb3d80_4_k_cu_b18c0e086thrust24THRUST_300001_SM_1000_NS8cuda_cub3parE - _ZN34_INTERNAL_70eb3d80_4_k_cu_b18c0e084cuda3std3__48unexpectE)
_ZN34_INTERNAL_70eb3d80_4_k_cu_b18c0e084cuda3std3__48unexpectE:
	.zero		1
	.type		_ZN34_INTERNAL_70eb3d80_4_k_cu_b18c0e086thrust24THRUST_300001_SM_1000_NS8cuda_cub3parE,@object
	.size		_ZN34_INTERNAL_70eb3d80_4_k_cu_b18c0e086thrust24THRUST_300001_SM_1000_NS8cuda_cub3parE,(.L_38 - _ZN34_INTERNAL_70eb3d80_4_k_cu_b18c0e086thrust24THRUST_300001_SM_1000_NS8cuda_cub3parE)
_ZN34_INTERNAL_70eb3d80_4_k_cu_b18c0e086thrust24THRUST_300001_SM_1000_NS8cuda_cub3parE:
	.zero		1
.L_38:


//--------------------- .nv.shared._ZN16lidar_processing4cuda17ransacPlaneKernelEPKNS0_9CudaPointEiPNS0_17PlaneCoefficientsEPfifP17curandStateXORWOW --------------------------
	.section	.nv.shared._ZN16lidar_processing4cuda17ransacPlaneKernelEPKNS0_9CudaPointEiPNS0_17PlaneCoefficientsEPfifP17curandStateXORWOW,"aw",@nobits
	.sectionflags	@""
	.align	4
.nv.shared._ZN16lidar_processing4cuda17ransacPlaneKernelEPKNS0_9CudaPointEiPNS0_17PlaneCoefficientsEPfifP17curandStateXORWOW:
	.zero		1044


//--------------------- .nv.constant0._ZN16lidar_processing4cuda16initRandomStatesEP17curandStateXORWOWmi --------------------------
	.section	.nv.constant0._ZN16lidar_processing4cuda16initRandomStatesEP17curandStateXORWOWmi,"a",@progbits
	.sectionflags	@""
	.align	4
.nv.constant0._ZN16lidar_processing4cuda16initRandomStatesEP17curandStateXORWOWmi:
	.zero		916


//--------------------- .nv.constant0._ZN16lidar_processing4cuda19voxelGridDownsampleEPKNS0_9CudaPointEPS1_PiifS5_iiifff --------------------------
	.section	.nv.constant0._ZN16lidar_processing4cuda19voxelGridDownsampleEPKNS0_9CudaPointEPS1_PiifS5_iiifff,"a",@progbits
	.sectionflags	@""
	.align	4
.nv.constant0._ZN16lidar_processing4cuda19voxelGridDownsampleEPKNS0_9CudaPointEPS1_PiifS5_iiifff:
	.zero		960


//--------------------- .nv.constant0._ZN16lidar_processing4cuda19morphologicalFilterEPKNS0_9CudaPointEPKbPbif --------------------------
	.section	.nv.constant0._ZN16lidar_processing4cuda19morphologicalFilterEPKNS0_9CudaPointEPKbPbif,"a",@progbits
	.sectionflags	@""
	.align	4
.nv.constant0._ZN16lidar_processing4cuda19morphologicalFilterEPKNS0_9CudaPointEPKbPbif:
	.zero		928


//--------------------- .nv.constant0._ZN16lidar_processing4cuda25ringBasedGroundExtractionEPKNS0_9CudaPointEPbifii --------------------------
	.section	.nv.constant0._ZN16lidar_processing4cuda25ringBasedGroundExtractionEPKNS0_9CudaPointEPbifii,"a",@progbits
	.sectionflags	@""
	.align	4
.nv.constant0._ZN16lidar_processing4cuda25ringBasedGroundExtractionEPKNS0_9CudaPointEPbifii:
	.zero		928


//--------------------- .nv.constant0._ZN16lidar_processing4cuda20classifyGroundPointsEPKNS0_9CudaPointEPbPfiNS0_17PlaneCoefficientsEf --------------------------
	.section	.nv.constant0._ZN16lidar_processing4cuda20classifyGroundPointsEPKNS0_9CudaPointEPbPfiNS0_17PlaneCoefficientsEf,"a",@progbits
	.sectionflags	@""
	.align	4
.nv.constant0._ZN16lidar_processing4cuda20classifyGroundPointsEPKNS0_9CudaPointEPbPfiNS0_17PlaneCoefficientsEf:
	.zero		944


//--------------------- .nv.constant0._ZN16lidar_processing4cuda17ransacPlaneKernelEPKNS0_9CudaPointEiPNS0_17PlaneCoefficientsEPfifP17curandStateXORWOW --------------------------
	.section	.nv.constant0._ZN16lidar_processing4cuda17ransacPlaneKernelEPKNS0_9CudaPointEiPNS0_17PlaneCoefficientsEPfifP17curandStateXORWOW,"a",@progbits
	.sectionflags	@""
	.align	4
.nv.constant0._ZN16lidar_processing4cuda17ransacPlaneKernelEPKNS0_9CudaPointEiPNS0_17PlaneCoefficientsEPfifP17curandStateXORWOW:
	.zero		944


//--------------------- .nv.constant0._ZN16lidar_processing4cuda11rangeFilterEPKNS0_9CudaPointEPS1_Pbiffff --------------------------
	.section	.nv.constant0._ZN16lidar_processing4cuda11rangeFilterEPKNS0_9CudaPointEPS1_Pbiffff,"a",@progbits
	.sectionflags	@""
	.align	4
.nv.constant0._ZN16lidar_processing4cuda11rangeFilterEPKNS0_9CudaPointEPS1_Pbiffff:
	.zero		940


//--------------------- .nv.constant0._ZN16lidar_processing4cuda21calculatePointMetricsEPNS0_9CudaPointEi --------------------------
	.section	.nv.constant0._ZN16lidar_processing4cuda21calculatePointMetricsEPNS0_9CudaPointEi,"a",@progbits
	.sectionflags	@""
	.align	4
.nv.constant0._ZN16lidar_processing4cuda21calculatePointMetricsEPNS0_9CudaPointEi:
	.zero		908


//--------------------- .nv.constant0._ZN16lidar_processing4cuda26strictGroundClassificationEPKNS0_9CudaPointEPbPfiNS0_17PlaneCoefficientsEffff --------------------------
	.section	.nv.constant0._ZN16lidar_processing4cuda26strictGroundClassificationEPKNS0_9CudaPointEPbPfiNS0_17PlaneCoefficientsEffff,"a",@progbits
	.sectionflags	@""
	.align	4
.nv.constant0._ZN16lidar_processing4cuda26strictGroundClassificationEPKNS0_9CudaPointEPbPfiNS0_17PlaneCoefficientsEffff:
	.zero		956


//--------------------- .nv.constant0._ZN16lidar_processing4cuda28gridBasedGroundPreprocessingEPKNS0_9CudaPointEiffffiiPNS0_8GridCellEPbffff --------------------------
	.section	.nv.constant0._ZN16lidar_processing4cuda28gridBasedGroundPreprocessingEPKNS0_9CudaPointEiffffiiPNS0_8GridCellEPbffff,"a",@progbits
	.sectionflags	@""
	.align	4
.nv.constant0._ZN16lidar_processing4cuda28gridBasedGroundPreprocessingEPKNS0_9CudaPointEiffffiiPNS0_8GridCellEPbffff:
	.zero		968


//--------------------- .nv.constant0._ZN3cub18CUB_300001_SM_10006detail11EmptyKernelIvEEvv --------------------------
	.section	.nv.constant0._ZN3cub18CUB_300001_SM_10006detail11EmptyKernelIvEEvv,"a",@progbits
	.sectionflags	@""
	.align	4
.nv.constant0._ZN3cub18CUB_300001_SM_10006detail11EmptyKernelIvEEvv:
	.zero		896


//--------------------- SYMBOLS --------------------------

	.type		.nv.reservedSmem.offset0,@object
	.size		.nv.reservedSmem.offset0,0x4
	.type		.nv.reservedSmem.cap,@object
	.size		.nv.reservedSmem.cap,0x4
